	.headerflags	@"EF_CUDA_TEXMODE_UNIFIED EF_CUDA_64BIT_ADDRESS EF_CUDA_SM86 EF_CUDA_VIRTUAL_SM(EF_CUDA_SM86)"
	.elftype	@"ET_EXEC"


//--------------------- .nv.constant0.ldpc2_BG2_reg_index_fp_desc_dyn_row_dep_sm86_tb --------------------------
	.section	.nv.constant0.ldpc2_BG2_reg_index_fp_desc_dyn_row_dep_sm86_tb,"a",@progbits
	.align	4
.L_0:
.nv.constant0.ldpc2_BG2_reg_index_fp_desc_dyn_row_dep_sm86_tb:
	.zero		2776


//--------------------- .nv.constant0.ldpc2_BG1_reg_index_fp_desc_dyn_row_dep_sm86_tb --------------------------
	.section	.nv.constant0.ldpc2_BG1_reg_index_fp_desc_dyn_row_dep_sm86_tb,"a",@progbits
	.align	4
.L_1:
.nv.constant0.ldpc2_BG1_reg_index_fp_desc_dyn_row_dep_sm86_tb:
	.zero		3312


//--------------------- .nv.constant0.ldpc2_BG2_reg_index_fp_desc_dyn_row_dep_sm86 --------------------------
	.section	.nv.constant0.ldpc2_BG2_reg_index_fp_desc_dyn_row_dep_sm86,"a",@progbits
	.align	4
.L_2:
.nv.constant0.ldpc2_BG2_reg_index_fp_desc_dyn_row_dep_sm86:
	.zero		1312


//--------------------- .nv.constant0.ldpc2_BG1_reg_index_fp_desc_dyn_row_dep_sm86 --------------------------
	.section	.nv.constant0.ldpc2_BG1_reg_index_fp_desc_dyn_row_dep_sm86,"a",@progbits
	.align	4
.L_3:
.nv.constant0.ldpc2_BG1_reg_index_fp_desc_dyn_row_dep_sm86:
	.zero		1848


//--------------------- .text.ldpc2_BG2_reg_index_fp_desc_dyn_row_dep_sm86_tb --------------------------
	.section	.text.ldpc2_BG2_reg_index_fp_desc_dyn_row_dep_sm86_tb,"ax",@progbits
	.sectionflags	@"SHF_BARRIERS=1"
	.sectioninfo	@"SHI_REGISTERS=145"
	.align	128
        .global         ldpc2_BG2_reg_index_fp_desc_dyn_row_dep_sm86_tb
        .type           ldpc2_BG2_reg_index_fp_desc_dyn_row_dep_sm86_tb,@function
        .size           ldpc2_BG2_reg_index_fp_desc_dyn_row_dep_sm86_tb,(.L_x_166 - ldpc2_BG2_reg_index_fp_desc_dyn_row_dep_sm86_tb)
        .other          ldpc2_BG2_reg_index_fp_desc_dyn_row_dep_sm86_tb,@"STO_CUDA_ENTRY STV_DEFAULT"
ldpc2_BG2_reg_index_fp_desc_dyn_row_dep_sm86_tb:
.text.ldpc2_BG2_reg_index_fp_desc_dyn_row_dep_sm86_tb:
.L_x_0:
[----:B------:R-:W-:-:S02]  /*0000*/  IMAD.MOV.U32 R1, RZ, RZ, c[0x0][0x28] ;  /* 0x00000a00ff017624 */ /* 0x000fc400078e00ff */
[----:B------:R-:W0:Y:S01]  /*0010*/  S2UR UR4, SR_CTAID.X ;  /* 0x00000000000479c3 */ /* 0x000e220000002500 */
[----:B------:R-:W-:-:S05]  /*0020*/  IMAD.MOV.U32 R0, RZ, RZ, c[0x0][0x180] ;  /* 0x00006000ff007624 */ /* 0x000fca00078e00ff */
[----:B------:R-:W-:Y:S01]  /*0030*/  ISETP.GE.AND P0, PT, R0, 0x1, PT ;  /* 0x000000010000780c */ /* 0x000fe20003f06270 */
[----:B0-----:R-:W-:-:S12]  /*0040*/  IMAD.U32 R2, RZ, RZ, UR4 ;  /* 0x00000004ff027e24 */ /* 0x001fd8000f8e00ff */
[----:B------:R-:W-:Y:S05]  /*0050*/  @!P0 BRA `(.L_x_4) ;  /* 0x0000004000008947 */ /* 0x000fea0003800000 */
[----:B------:R-:W-:Y:S01]  /*0060*/  ISETP.GE.AND P0, PT, R2, c[0x0][0x194], PT ;  /* 0x0000650002007a0c */ /* 0x000fe20003f06270 */
[----:B------:R-:W-:-:S12]  /*0070*/  UMOV UR4, URZ ;  /* 0x0000003f00047c82 */ /* 0x000fd80008000000 */
[----:B------:R-:W-:Y:S05]  /*0080*/  @!P0 BRA `(.L_x_5) ;  /* 0x00000bb000008947 */ /* 0x000fea0003800000 */
[----:B------:R-:W-:-:S02]  /*0090*/  IADD3 R2, R2, -c[0x0][0x194], RZ ;  /* 0x8000650002027a10 */ /* 0x000fc40007ffe0ff */
.L_x_4:
[----:B------:R-:W-:-:S13]  /*00a0*/  ISETP.GE.AND P0, PT, R0, 0x2, PT ;  /* 0x000000020000780c */ /* 0x000fda0003f06270 */
[----:B------:R-:W-:Y:S05]  /*00b0*/  @!P0 BRA `(.L_x_6) ;  /* 0x0000004000008947 */ /* 0x000fea0003800000 */
[----:B------:R-:W-:Y:S01]  /*00c0*/  ISETP.GE.AND P0, PT, R2, c[0x0][0x1a4], PT ;  /* 0x0000690002007a0c */ /* 0x000fe20003f06270 */
[----:B------:R-:W-:-:S12]  /*00d0*/  UMOV UR4, 0x1 ;  /* 0x0000000100047882 */ /* 0x000fd80000000000 */
[----:B------:R-:W-:Y:S05]  /*00e0*/  @!P0 BRA `(.L_x_5) ;  /* 0x00000b5000008947 */ /* 0x000fea0003800000 */
[----:B------:R-:W-:-:S02]  /*00f0*/  IADD3 R2, R2, -c[0x0][0x1a4], RZ ;  /* 0x8000690002027a10 */ /* 0x000fc40007ffe0ff */
.L_x_6:
[----:B------:R-:W-:-:S13]  /*0100*/  ISETP.GE.AND P0, PT, R0, 0x3, PT ;  /* 0x000000030000780c */ /* 0x000fda0003f06270 */
[----:B------:R-:W-:Y:S05]  /*0110*/  @!P0 BRA `(.L_x_7) ;  /* 0x0000004000008947 */ /* 0x000fea0003800000 */
[----:B------:R-:W-:Y:S01]  /*0120*/  ISETP.GE.AND P0, PT, R2, c[0x0][0x1b4], PT ;  /* 0x00006d0002007a0c */ /* 0x000fe20003f06270 */
[----:B------:R-:W-:-:S12]  /*0130*/  UMOV UR4, 0x2 ;  /* 0x0000000200047882 */ /* 0x000fd80000000000 */
[----:B------:R-:W-:Y:S05]  /*0140*/  @!P0 BRA `(.L_x_5) ;  /* 0x00000af000008947 */ /* 0x000fea0003800000 */
[----:B------:R-:W-:-:S02]  /*0150*/  IADD3 R2, R2, -c[0x0][0x1b4], RZ ;  /* 0x80006d0002027a10 */ /* 0x000fc40007ffe0ff */
.L_x_7:
[----:B------:R-:W-:-:S13]  /*0160*/  ISETP.GE.AND P0, PT, R0, 0x4, PT ;  /* 0x000000040000780c */ /* 0x000fda0003f06270 */
[----:B------:R-:W-:Y:S05]  /*0170*/  @!P0 BRA `(.L_x_8) ;  /* 0x0000004000008947 */ /* 0x000fea0003800000 */
[----:B------:R-:W-:Y:S01]  /*0180*/  ISETP.GE.AND P0, PT, R2, c[0x0][0x1c4], PT ;  /* 0x0000710002007a0c */ /* 0x000fe20003f06270 */
[----:B------:R-:W-:-:S12]  /*0190*/  UMOV UR4, 0x3 ;  /* 0x0000000300047882 */ /* 0x000fd80000000000 */
[----:B------:R-:W-:Y:S05]  /*01a0*/  @!P0 BRA `(.L_x_5) ;  /* 0x00000a9000008947 */ /* 0x000fea0003800000 */
[----:B------:R-:W-:-:S02]  /*01b0*/  IADD3 R2, R2, -c[0x0][0x1c4], RZ ;  /* 0x8000710002027a10 */ /* 0x000fc40007ffe0ff */
.L_x_8:
[----:B------:R-:W-:-:S13]  /*01c0*/  ISETP.GE.AND P0, PT, R0, 0x5, PT ;  /* 0x000000050000780c */ /* 0x000fda0003f06270 */
[----:B------:R-:W-:Y:S05]  /*01d0*/  @!P0 BRA `(.L_x_9) ;  /* 0x0000004000008947 */ /* 0x000fea0003800000 */
[----:B------:R-:W-:Y:S01]  /*01e0*/  ISETP.GE.AND P0, PT, R2, c[0x0][0x1d4], PT ;  /* 0x0000750002007a0c */ /* 0x000fe20003f06270 */
[----:B------:R-:W-:-:S12]  /*01f0*/  UMOV UR4, 0x4 ;  /* 0x0000000400047882 */ /* 0x000fd80000000000 */
[----:B------:R-:W-:Y:S05]  /*0200*/  @!P0 BRA `(.L_x_5) ;  /* 0x00000a3000008947 */ /* 0x000fea0003800000 */
[----:B------:R-:W-:-:S02]  /*0210*/  IADD3 R2, R2, -c[0x0][0x1d4], RZ ;  /* 0x8000750002027a10 */ /* 0x000fc40007ffe0ff */
.L_x_9:
[----:B------:R-:W-:-:S13]  /*0220*/  ISETP.GE.AND P0, PT, R0, 0x6, PT ;  /* 0x000000060000780c */ /* 0x000fda0003f06270 */
[----:B------:R-:W-:Y:S05]  /*0230*/  @!P0 BRA `(.L_x_10) ;  /* 0x0000004000008947 */ /* 0x000fea0003800000 */
[----:B------:R-:W-:Y:S01]  /*0240*/  ISETP.GE.AND P0, PT, R2, c[0x0][0x1e4], PT ;  /* 0x0000790002007a0c */ /* 0x000fe20003f06270 */
[----:B------:R-:W-:-:S12]  /*0250*/  UMOV UR4, 0x5 ;  /* 0x0000000500047882 */ /* 0x000fd80000000000 */
[----:B------:R-:W-:Y:S05]  /*0260*/  @!P0 BRA `(.L_x_5) ;  /* 0x000009d000008947 */ /* 0x000fea0003800000 */
[----:B------:R-:W-:-:S02]  /*0270*/  IADD3 R2, R2, -c[0x0][0x1e4], RZ ;  /* 0x8000790002027a10 */ /* 0x000fc40007ffe0ff */
.L_x_10:
[----:B------:R-:W-:-:S13]  /*0280*/  ISETP.GE.AND P0, PT, R0, 0x7, PT ;  /* 0x000000070000780c */ /* 0x000fda0003f06270 */
[----:B------:R-:W-:Y:S05]  /*0290*/  @!P0 BRA `(.L_x_11) ;  /* 0x0000004000008947 */ /* 0x000fea0003800000 */
[----:B------:R-:W-:Y:S01]  /*02a0*/  ISETP.GE.AND P0, PT, R2, c[0x0][0x1f4], PT ;  /* 0x00007d0002007a0c */ /* 0x000fe20003f06270 */
[----:B------:R-:W-:-:S12]  /*02b0*/  UMOV UR4, 0x6 ;  /* 0x0000000600047882 */ /* 0x000fd80000000000 */
[----:B------:R-:W-:Y:S05]  /*02c0*/  @!P0 BRA `(.L_x_5) ;  /* 0x0000097000008947 */ /* 0x000fea0003800000 */
[----:B------:R-:W-:-:S02]  /*02d0*/  IADD3 R2, R2, -c[0x0][0x1f4], RZ ;  /* 0x80007d0002027a10 */ /* 0x000fc40007ffe0ff */
.L_x_11:
[----:B------:R-:W-:-:S13]  /*02e0*/  ISETP.GE.AND P0, PT, R0, 0x8, PT ;  /* 0x000000080000780c */ /* 0x000fda0003f06270 */
[----:B------:R-:W-:Y:S05]  /*02f0*/  @!P0 BRA `(.L_x_12) ;  /* 0x0000004000008947 */ /* 0x000fea0003800000 */
[----:B------:R-:W-:Y:S01]  /*0300*/  ISETP.GE.AND P0, PT, R2, c[0x0][0x204], PT ;  /* 0x0000810002007a0c */ /* 0x000fe20003f06270 */
[----:B------:R-:W-:-:S12]  /*0310*/  UMOV UR4, 0x7 ;  /* 0x0000000700047882 */ /* 0x000fd80000000000 */
[----:B------:R-:W-:Y:S05]  /*0320*/  @!P0 BRA `(.L_x_5) ;  /* 0x0000091000008947 */ /* 0x000fea0003800000 */
[----:B------:R-:W-:-:S02]  /*0330*/  IADD3 R2, R2, -c[0x0][0x204], RZ ;  /* 0x8000810002027a10 */ /* 0x000fc40007ffe0ff */
.L_x_12:
[----:B------:R-:W-:-:S13]  /*0340*/  ISETP.GE.AND P0, PT, R0, 0x9, PT ;  /* 0x000000090000780c */ /* 0x000fda0003f06270 */
[----:B------:R-:W-:Y:S05]  /*0350*/  @!P0 BRA `(.L_x_13) ;  /* 0x0000004000008947 */ /* 0x000fea0003800000 */
[----:B------:R-:W-:Y:S01]  /*0360*/  ISETP.GE.AND P0, PT, R2, c[0x0][0x214], PT ;  /* 0x0000850002007a0c */ /* 0x000fe20003f06270 */
[----:B------:R-:W-:-:S12]  /*0370*/  UMOV UR4, 0x8 ;  /* 0x0000000800047882 */ /* 0x000fd80000000000 */
[----:B------:R-:W-:Y:S05]  /*0380*/  @!P0 BRA `(.L_x_5) ;  /* 0x000008b000008947 */ /* 0x000fea0003800000 */
[----:B------:R-:W-:-:S02]  /*0390*/  IADD3 R2, R2, -c[0x0][0x214], RZ ;  /* 0x8000850002027a10 */ /* 0x000fc40007ffe0ff */
.L_x_13:
[----:B------:R-:W-:-:S13]  /*03a0*/  ISETP.GE.AND P0, PT, R0, 0xa, PT ;  /* 0x0000000a0000780c */ /* 0x000fda0003f06270 */
[----:B------:R-:W-:Y:S05]  /*03b0*/  @!P0 BRA `(.L_x_14) ;  /* 0x0000004000008947 */ /* 0x000fea0003800000 */
[----:B------:R-:W-:Y:S01]  /*03c0*/  ISETP.GE.AND P0, PT, R2, c[0x0][0x224], PT ;  /* 0x0000890002007a0c */ /* 0x000fe20003f06270 */
[----:B------:R-:W-:-:S12]  /*03d0*/  UMOV UR4, 0x9 ;  /* 0x0000000900047882 */ /* 0x000fd80000000000 */
[----:B------:R-:W-:Y:S05]  /*03e0*/  @!P0 BRA `(.L_x_5) ;  /* 0x0000085000008947 */ /* 0x000fea0003800000 */
[----:B------:R-:W-:-:S02]  /*03f0*/  IADD3 R2, R2, -c[0x0][0x224], RZ ;  /* 0x8000890002027a10 */ /* 0x000fc40007ffe0ff */
.L_x_14:
[----:B------:R-:W-:-:S13]  /*0400*/  ISETP.GE.AND P0, PT, R0, 0xb, PT ;  /* 0x0000000b0000780c */ /* 0x000fda0003f06270 */
[----:B------:R-:W-:Y:S05]  /*0410*/  @!P0 BRA `(.L_x_15) ;  /* 0x0000004000008947 */ /* 0x000fea0003800000 */
[----:B------:R-:W-:Y:S01]  /*0420*/  ISETP.GE.AND P0, PT, R2, c[0x0][0x234], PT ;  /* 0x00008d0002007a0c */ /* 0x000fe20003f06270 */
[----:B------:R-:W-:-:S12]  /*0430*/  UMOV UR4, 0xa ;  /* 0x0000000a00047882 */ /* 0x000fd80000000000 */
[----:B------:R-:W-:Y:S05]  /*0440*/  @!P0 BRA `(.L_x_5) ;  /* 0x000007f000008947 */ /* 0x000fea0003800000 */
[----:B------:R-:W-:-:S02]  /*0450*/  IADD3 R2, R2, -c[0x0][0x234], RZ ;  /* 0x80008d0002027a10 */ /* 0x000fc40007ffe0ff */
.L_x_15:
[----:B------:R-:W-:-:S13]  /*0460*/  ISETP.GE.AND P0, PT, R0, 0xc, PT ;  /* 0x0000000c0000780c */ /* 0x000fda0003f06270 */
[----:B------:R-:W-:Y:S05]  /*0470*/  @!P0 BRA `(.L_x_16) ;  /* 0x0000004000008947 */ /* 0x000fea0003800000 */
[----:B------:R-:W-:Y:S01]  /*0480*/  ISETP.GE.AND P0, PT, R2, c[0x0][0x244], PT ;  /* 0x0000910002007a0c */ /* 0x000fe20003f06270 */
[----:B------:R-:W-:-:S12]  /*0490*/  UMOV UR4, 0xb ;  /* 0x0000000b00047882 */ /* 0x000fd80000000000 */
[----:B------:R-:W-:Y:S05]  /*04a0*/  @!P0 BRA `(.L_x_5) ;  /* 0x0000079000008947 */ /* 0x000fea0003800000 */
[----:B------:R-:W-:-:S02]  /*04b0*/  IADD3 R2, R2, -c[0x0][0x244], RZ ;  /* 0x8000910002027a10 */ /* 0x000fc40007ffe0ff */
.L_x_16:
[----:B------:R-:W-:-:S13]  /*04c0*/  ISETP.GE.AND P0, PT, R0, 0xd, PT ;  /* 0x0000000d0000780c */ /* 0x000fda0003f06270 */
[----:B------:R-:W-:Y:S05]  /*04d0*/  @!P0 BRA `(.L_x_17) ;  /* 0x0000004000008947 */ /* 0x000fea0003800000 */
[----:B------:R-:W-:Y:S01]  /*04e0*/  ISETP.GE.AND P0, PT, R2, c[0x0][0x254], PT ;  /* 0x0000950002007a0c */ /* 0x000fe20003f06270 */
[----:B------:R-:W-:-:S12]  /*04f0*/  UMOV UR4, 0xc ;  /* 0x0000000c00047882 */ /* 0x000fd80000000000 */
[----:B------:R-:W-:Y:S05]  /*0500*/  @!P0 BRA `(.L_x_5) ;  /* 0x0000073000008947 */ /* 0x000fea0003800000 */
[----:B------:R-:W-:-:S02]  /*0510*/  IADD3 R2, R2, -c[0x0][0x254], RZ ;  /* 0x8000950002027a10 */ /* 0x000fc40007ffe0ff */
.L_x_17:
[----:B------:R-:W-:-:S13]  /*0520*/  ISETP.GE.AND P0, PT, R0, 0xe, PT ;  /* 0x0000000e0000780c */ /* 0x000fda0003f06270 */
[----:B------:R-:W-:Y:S05]  /*0530*/  @!P0 BRA `(.L_x_18) ;  /* 0x0000004000008947 */ /* 0x000fea0003800000 */
[----:B------:R-:W-:Y:S01]  /*0540*/  ISETP.GE.AND P0, PT, R2, c[0x0][0x264], PT ;  /* 0x0000990002007a0c */ /* 0x000fe20003f06270 */
[----:B------:R-:W-:-:S12]  /*0550*/  UMOV UR4, 0xd ;  /* 0x0000000d00047882 */ /* 0x000fd80000000000 */
[----:B------:R-:W-:Y:S05]  /*0560*/  @!P0 BRA `(.L_x_5) ;  /* 0x000006d000008947 */ /* 0x000fea0003800000 */
[----:B------:R-:W-:-:S02]  /*0570*/  IADD3 R2, R2, -c[0x0][0x264], RZ ;  /* 0x8000990002027a10 */ /* 0x000fc40007ffe0ff */
.L_x_18:
[----:B------:R-:W-:-:S13]  /*0580*/  ISETP.GE.AND P0, PT, R0, 0xf, PT ;  /* 0x0000000f0000780c */ /* 0x000fda0003f06270 */
[----:B------:R-:W-:Y:S05]  /*0590*/  @!P0 BRA `(.L_x_19) ;  /* 0x0000004000008947 */ /* 0x000fea0003800000 */
[----:B------:R-:W-:Y:S01]  /*05a0*/  ISETP.GE.AND P0, PT, R2, c[0x0][0x274], PT ;  /* 0x00009d0002007a0c */ /* 0x000fe20003f06270 */
[----:B------:R-:W-:-:S12]  /*05b0*/  UMOV UR4, 0xe ;  /* 0x0000000e00047882 */ /* 0x000fd80000000000 */
[----:B------:R-:W-:Y:S05]  /*05c0*/  @!P0 BRA `(.L_x_5) ;  /* 0x0000067000008947 */ /* 0x000fea0003800000 */
[----:B------:R-:W-:-:S02]  /*05d0*/  IADD3 R2, R2, -c[0x0][0x274], RZ ;  /* 0x80009d0002027a10 */ /* 0x000fc40007ffe0ff */
.L_x_19:
[----:B------:R-:W-:-:S13]  /*05e0*/  ISETP.GE.AND P0, PT, R0, 0x10, PT ;  /* 0x000000100000780c */ /* 0x000fda0003f06270 */
[----:B------:R-:W-:Y:S05]  /*05f0*/  @!P0 BRA `(.L_x_20) ;  /* 0x0000004000008947 */ /* 0x000fea0003800000 */
[----:B------:R-:W-:Y:S01]  /*0600*/  ISETP.GE.AND P0, PT, R2, c[0x0][0x284], PT ;  /* 0x0000a10002007a0c */ /* 0x000fe20003f06270 */
[----:B------:R-:W-:-:S12]  /*0610*/  UMOV UR4, 0xf ;  /* 0x0000000f00047882 */ /* 0x000fd80000000000 */
[----:B------:R-:W-:Y:S05]  /*0620*/  @!P0 BRA `(.L_x_5) ;  /* 0x0000061000008947 */ /* 0x000fea0003800000 */
[----:B------:R-:W-:-:S02]  /*0630*/  IADD3 R2, R2, -c[0x0][0x284], RZ ;  /* 0x8000a10002027a10 */ /* 0x000fc40007ffe0ff */
.L_x_20:
[----:B------:R-:W-:-:S13]  /*0640*/  ISETP.GE.AND P0, PT, R0, 0x11, PT ;  /* 0x000000110000780c */ /* 0x000fda0003f06270 */
[----:B------:R-:W-:Y:S05]  /*0650*/  @!P0 BRA `(.L_x_21) ;  /* 0x0000004000008947 */ /* 0x000fea0003800000 */
[----:B------:R-:W-:Y:S01]  /*0660*/  ISETP.GE.AND P0, PT, R2, c[0x0][0x294], PT ;  /* 0x0000a50002007a0c */ /* 0x000fe20003f06270 */
[----:B------:R-:W-:-:S12]  /*0670*/  UMOV UR4, 0x10 ;  /* 0x0000001000047882 */ /* 0x000fd80000000000 */
[----:B------:R-:W-:Y:S05]  /*0680*/  @!P0 BRA `(.L_x_5) ;  /* 0x000005b000008947 */ /* 0x000fea0003800000 */
[----:B------:R-:W-:-:S02]  /*0690*/  IADD3 R2, R2, -c[0x0][0x294], RZ ;  /* 0x8000a50002027a10 */ /* 0x000fc40007ffe0ff */
.L_x_21:
[----:B------:R-:W-:-:S13]  /*06a0*/  ISETP.GE.AND P0, PT, R0, 0x12, PT ;  /* 0x000000120000780c */ /* 0x000fda0003f06270 */
[----:B------:R-:W-:Y:S05]  /*06b0*/  @!P0 BRA `(.L_x_22) ;  /* 0x0000004000008947 */ /* 0x000fea0003800000 */
[----:B------:R-:W-:Y:S01]  /*06c0*/  ISETP.GE.AND P0, PT, R2, c[0x0][0x2a4], PT ;  /* 0x0000a90002007a0c */ /* 0x000fe20003f06270 */
[----:B------:R-:W-:-:S12]  /*06d0*/  UMOV UR4, 0x11 ;  /* 0x0000001100047882 */ /* 0x000fd80000000000 */
[----:B------:R-:W-:Y:S05]  /*06e0*/  @!P0 BRA `(.L_x_5) ;  /* 0x0000055000008947 */ /* 0x000fea0003800000 */
[----:B------:R-:W-:-:S02]  /*06f0*/  IADD3 R2, R2, -c[0x0][0x2a4], RZ ;  /* 0x8000a90002027a10 */ /* 0x000fc40007ffe0ff */
.L_x_22:
[----:B------:R-:W-:-:S13]  /*0700*/  ISETP.GE.AND P0, PT, R0, 0x13, PT ;  /* 0x000000130000780c */ /* 0x000fda0003f06270 */
[----:B------:R-:W-:Y:S05]  /*0710*/  @!P0 BRA `(.L_x_23) ;  /* 0x0000004000008947 */ /* 0x000fea0003800000 */
[----:B------:R-:W-:Y:S01]  /*0720*/  ISETP.GE.AND P0, PT, R2, c[0x0][0x2b4], PT ;  /* 0x0000ad0002007a0c */ /* 0x000fe20003f06270 */
[----:B------:R-:W-:-:S12]  /*0730*/  UMOV UR4, 0x12 ;  /* 0x0000001200047882 */ /* 0x000fd80000000000 */
[----:B------:R-:W-:Y:S05]  /*0740*/  @!P0 BRA `(.L_x_5) ;  /* 0x000004f000008947 */ /* 0x000fea0003800000 */
[----:B------:R-:W-:-:S02]  /*0750*/  IADD3 R2, R2, -c[0x0][0x2b4], RZ ;  /* 0x8000ad0002027a10 */ /* 0x000fc40007ffe0ff */
.L_x_23:
[----:B------:R-:W-:-:S13]  /*0760*/  ISETP.GE.AND P0, PT, R0, 0x14, PT ;  /* 0x000000140000780c */ /* 0x000fda0003f06270 */
[----:B------:R-:W-:Y:S05]  /*0770*/  @!P0 BRA `(.L_x_24) ;  /* 0x0000004000008947 */ /* 0x000fea0003800000 */
[----:B------:R-:W-:Y:S01]  /*0780*/  ISETP.GE.AND P0, PT, R2, c[0x0][0x2c4], PT ;  /* 0x0000b10002007a0c */ /* 0x000fe20003f06270 */
[----:B------:R-:W-:-:S12]  /*0790*/  UMOV UR4, 0x13 ;  /* 0x0000001300047882 */ /* 0x000fd80000000000 */
[----:B------:R-:W-:Y:S05]  /*07a0*/  @!P0 BRA `(.L_x_5) ;  /* 0x0000049000008947 */ /* 0x000fea0003800000 */
[----:B------:R-:W-:-:S02]  /*07b0*/  IADD3 R2, R2, -c[0x0][0x2c4], RZ ;  /* 0x8000b10002027a10 */ /* 0x000fc40007ffe0ff */
.L_x_24:
[----:B------:R-:W-:-:S13]  /*07c0*/  ISETP.GE.AND P0, PT, R0, 0x15, PT ;  /* 0x000000150000780c */ /* 0x000fda0003f06270 */
[----:B------:R-:W-:Y:S05]  /*07d0*/  @!P0 BRA `(.L_x_25) ;  /* 0x0000004000008947 */ /* 0x000fea0003800000 */
[----:B------:R-:W-:Y:S01]  /*07e0*/  ISETP.GE.AND P0, PT, R2, c[0x0][0x2d4], PT ;  /* 0x0000b50002007a0c */ /* 0x000fe20003f06270 */
[----:B------:R-:W-:-:S12]  /*07f0*/  UMOV UR4, 0x14 ;  /* 0x0000001400047882 */ /* 0x000fd80000000000 */
[----:B------:R-:W-:Y:S05]  /*0800*/  @!P0 BRA `(.L_x_5) ;  /* 0x0000043000008947 */ /* 0x000fea0003800000 */
[----:B------:R-:W-:-:S02]  /*0810*/  IADD3 R2, R2, -c[0x0][0x2d4], RZ ;  /* 0x8000b50002027a10 */ /* 0x000fc40007ffe0ff */
.L_x_25:
[----:B------:R-:W-:-:S13]  /*0820*/  ISETP.GE.AND P0, PT, R0, 0x16, PT ;  /* 0x000000160000780c */ /* 0x000fda0003f06270 */
[----:B------:R-:W-:Y:S05]  /*0830*/  @!P0 BRA `(.L_x_26) ;  /* 0x0000004000008947 */ /* 0x000fea0003800000 */
[----:B------:R-:W-:Y:S01]  /*0840*/  ISETP.GE.AND P0, PT, R2, c[0x0][0x2e4], PT ;  /* 0x0000b90002007a0c */ /* 0x000fe20003f06270 */
[----:B------:R-:W-:-:S12]  /*0850*/  UMOV UR4, 0x15 ;  /* 0x0000001500047882 */ /* 0x000fd80000000000 */
[----:B------:R-:W-:Y:S05]  /*0860*/  @!P0 BRA `(.L_x_5) ;  /* 0x000003d000008947 */ /* 0x000fea0003800000 */
[----:B------:R-:W-:-:S02]  /*0870*/  IADD3 R2, R2, -c[0x0][0x2e4], RZ ;  /* 0x8000b90002027a10 */ /* 0x000fc40007ffe0ff */
.L_x_26:
[----:B------:R-:W-:-:S13]  /*0880*/  ISETP.GE.AND P0, PT, R0, 0x17, PT ;  /* 0x000000170000780c */ /* 0x000fda0003f06270 */
[----:B------:R-:W-:Y:S05]  /*0890*/  @!P0 BRA `(.L_x_27) ;  /* 0x0000004000008947 */ /* 0x000fea0003800000 */
[----:B------:R-:W-:Y:S01]  /*08a0*/  ISETP.GE.AND P0, PT, R2, c[0x0][0x2f4], PT ;  /* 0x0000bd0002007a0c */ /* 0x000fe20003f06270 */
[----:B------:R-:W-:-:S12]  /*08b0*/  UMOV UR4, 0x16 ;  /* 0x0000001600047882 */ /* 0x000fd80000000000 */
[----:B------:R-:W-:Y:S05]  /*08c0*/  @!P0 BRA `(.L_x_5) ;  /* 0x0000037000008947 */ /* 0x000fea0003800000 */
[----:B------:R-:W-:-:S02]  /*08d0*/  IADD3 R2, R2, -c[0x0][0x2f4], RZ ;  /* 0x8000bd0002027a10 */ /* 0x000fc40007ffe0ff */
.L_x_27:
[----:B------:R-:W-:-:S13]  /*08e0*/  ISETP.GE.AND P0, PT, R0, 0x18, PT ;  /* 0x000000180000780c */ /* 0x000fda0003f06270 */
[----:B------:R-:W-:Y:S05]  /*08f0*/  @!P0 BRA `(.L_x_28) ;  /* 0x0000004000008947 */ /* 0x000fea0003800000 */
[----:B------:R-:W-:Y:S01]  /*0900*/  ISETP.GE.AND P0, PT, R2, c[0x0][0x304], PT ;  /* 0x0000c10002007a0c */ /* 0x000fe20003f06270 */
[----:B------:R-:W-:-:S12]  /*0910*/  UMOV UR4, 0x17 ;  /* 0x0000001700047882 */ /* 0x000fd80000000000 */
[----:B------:R-:W-:Y:S05]  /*0920*/  @!P0 BRA `(.L_x_5) ;  /* 0x0000031000008947 */ /* 0x000fea0003800000 */
[----:B------:R-:W-:-:S02]  /*0930*/  IADD3 R2, R2, -c[0x0][0x304], RZ ;  /* 0x8000c10002027a10 */ /* 0x000fc40007ffe0ff */
.L_x_28:
[----:B------:R-:W-:-:S13]  /*0940*/  ISETP.GE.AND P0, PT, R0, 0x19, PT ;  /* 0x000000190000780c */ /* 0x000fda0003f06270 */
[----:B------:R-:W-:Y:S05]  /*0950*/  @!P0 BRA `(.L_x_29) ;  /* 0x0000004000008947 */ /* 0x000fea0003800000 */
[----:B------:R-:W-:Y:S01]  /*0960*/  ISETP.GE.AND P0, PT, R2, c[0x0][0x314], PT ;  /* 0x0000c50002007a0c */ /* 0x000fe20003f06270 */
[----:B------:R-:W-:-:S12]  /*0970*/  UMOV UR4, 0x18 ;  /* 0x0000001800047882 */ /* 0x000fd80000000000 */
[----:B------:R-:W-:Y:S05]  /*0980*/  @!P0 BRA `(.L_x_5) ;  /* 0x000002b000008947 */ /* 0x000fea0003800000 */
[----:B------:R-:W-:-:S02]  /*0990*/  IADD3 R2, R2, -c[0x0][0x314], RZ ;  /* 0x8000c50002027a10 */ /* 0x000fc40007ffe0ff */
.L_x_29:
[----:B------:R-:W-:-:S13]  /*09a0*/  ISETP.GE.AND P0, PT, R0, 0x1a, PT ;  /* 0x0000001a0000780c */ /* 0x000fda0003f06270 */
[----:B------:R-:W-:Y:S05]  /*09b0*/  @!P0 BRA `(.L_x_30) ;  /* 0x0000004000008947 */ /* 0x000fea0003800000 */
[----:B------:R-:W-:Y:S01]  /*09c0*/  ISETP.GE.AND P0, PT, R2, c[0x0][0x324], PT ;  /* 0x0000c90002007a0c */ /* 0x000fe20003f06270 */
[----:B------:R-:W-:-:S12]  /*09d0*/  UMOV UR4, 0x19 ;  /* 0x0000001900047882 */ /* 0x000fd80000000000 */
[----:B------:R-:W-:Y:S05]  /*09e0*/  @!P0 BRA `(.L_x_5) ;  /* 0x0000025000008947 */ /* 0x000fea0003800000 */
[----:B------:R-:W-:-:S02]  /*09f0*/  IADD3 R2, R2, -c[0x0][0x324], RZ ;  /* 0x8000c90002027a10 */ /* 0x000fc40007ffe0ff */
.L_x_30:
[----:B------:R-:W-:-:S13]  /*0a00*/  ISETP.GE.AND P0, PT, R0, 0x1b, PT ;  /* 0x0000001b0000780c */ /* 0x000fda0003f06270 */
[----:B------:R-:W-:Y:S05]  /*0a10*/  @!P0 BRA `(.L_x_31) ;  /* 0x0000004000008947 */ /* 0x000fea0003800000 */
[----:B------:R-:W-:Y:S01]  /*0a20*/  ISETP.GE.AND P0, PT, R2, c[0x0][0x334], PT ;  /* 0x0000cd0002007a0c */ /* 0x000fe20003f06270 */
[----:B------:R-:W-:-:S12]  /*0a30*/  UMOV UR4, 0x1a ;  /* 0x0000001a00047882 */ /* 0x000fd80000000000 */
[----:B------:R-:W-:Y:S05]  /*0a40*/  @!P0 BRA `(.L_x_5) ;  /* 0x000001f000008947 */ /* 0x000fea0003800000 */
[----:B------:R-:W-:-:S02]  /*0a50*/  IADD3 R2, R2, -c[0x0][0x334], RZ ;  /* 0x8000cd0002027a10 */ /* 0x000fc40007ffe0ff */
.L_x_31:
[----:B------:R-:W-:-:S13]  /*0a60*/  ISETP.GE.AND P0, PT, R0, 0x1c, PT ;  /* 0x0000001c0000780c */ /* 0x000fda0003f06270 */
[----:B------:R-:W-:Y:S05]  /*0a70*/  @!P0 BRA `(.L_x_32) ;  /* 0x0000004000008947 */ /* 0x000fea0003800000 */
[----:B------:R-:W-:Y:S01]  /*0a80*/  ISETP.GE.AND P0, PT, R2, c[0x0][0x344], PT ;  /* 0x0000d10002007a0c */ /* 0x000fe20003f06270 */
[----:B------:R-:W-:-:S12]  /*0a90*/  UMOV UR4, 0x1b ;  /* 0x0000001b00047882 */ /* 0x000fd80000000000 */
[----:B------:R-:W-:Y:S05]  /*0aa0*/  @!P0 BRA `(.L_x_5) ;  /* 0x0000019000008947 */ /* 0x000fea0003800000 */
[----:B------:R-:W-:-:S02]  /*0ab0*/  IADD3 R2, R2, -c[0x0][0x344], RZ ;  /* 0x8000d10002027a10 */ /* 0x000fc40007ffe0ff */
.L_x_32:
[----:B------:R-:W-:-:S13]  /*0ac0*/  ISETP.GE.AND P0, PT, R0, 0x1d, PT ;  /* 0x0000001d0000780c */ /* 0x000fda0003f06270 */
[----:B------:R-:W-:Y:S05]  /*0ad0*/  @!P0 BRA `(.L_x_33) ;  /* 0x0000004000008947 */ /* 0x000fea0003800000 */
[----:B------:R-:W-:Y:S01]  /*0ae0*/  ISETP.GE.AND P0, PT, R2, c[0x0][0x354], PT ;  /* 0x0000d50002007a0c */ /* 0x000fe20003f06270 */
[----:B------:R-:W-:-:S12]  /*0af0*/  UMOV UR4, 0x1c ;  /* 0x0000001c00047882 */ /* 0x000fd80000000000 */
[----:B------:R-:W-:Y:S05]  /*0b00*/  @!P0 BRA `(.L_x_5) ;  /* 0x0000013000008947 */ /* 0x000fea0003800000 */
[----:B------:R-:W-:-:S02]  /*0b10*/  IADD3 R2, R2, -c[0x0][0x354], RZ ;  /* 0x8000d50002027a10 */ /* 0x000fc40007ffe0ff */
.L_x_33:
[----:B------:R-:W-:-:S13]  /*0b20*/  ISETP.GE.AND P0, PT, R0, 0x1e, PT ;  /* 0x0000001e0000780c */ /* 0x000fda0003f06270 */
[----:B------:R-:W-:Y:S05]  /*0b30*/  @!P0 BRA `(.L_x_34) ;  /* 0x0000004000008947 */ /* 0x000fea0003800000 */
[----:B------:R-:W-:Y:S01]  /*0b40*/  ISETP.GE.AND P0, PT, R2, c[0x0][0x364], PT ;  /* 0x0000d90002007a0c */ /* 0x000fe20003f06270 */
[----:B------:R-:W-:-:S12]  /*0b50*/  UMOV UR4, 0x1d ;  /* 0x0000001d00047882 */ /* 0x000fd80000000000 */
[----:B------:R-:W-:Y:S05]  /*0b60*/  @!P0 BRA `(.L_x_5) ;  /* 0x000000d000008947 */ /* 0x000fea0003800000 */
[----:B------:R-:W-:-:S02]  /*0b70*/  IADD3 R2, R2, -c[0x0][0x364], RZ ;  /* 0x8000d90002027a10 */ /* 0x000fc40007ffe0ff */
.L_x_34:
[----:B------:R-:W-:-:S13]  /*0b80*/  ISETP.GE.AND P0, PT, R0, 0x1f, PT ;  /* 0x0000001f0000780c */ /* 0x000fda0003f06270 */
[----:B------:R-:W-:Y:S05]  /*0b90*/  @!P0 BRA `(.L_x_35) ;  /* 0x0000004000008947 */ /* 0x000fea0003800000 */
[----:B------:R-:W-:Y:S01]  /*0ba0*/  ISETP.GE.AND P0, PT, R2, c[0x0][0x374], PT ;  /* 0x0000dd0002007a0c */ /* 0x000fe20003f06270 */
[----:B------:R-:W-:-:S12]  /*0bb0*/  UMOV UR4, 0x1e ;  /* 0x0000001e00047882 */ /* 0x000fd80000000000 */
[----:B------:R-:W-:Y:S05]  /*0bc0*/  @!P0 BRA `(.L_x_5) ;  /* 0x0000007000008947 */ /* 0x000fea0003800000 */
[----:B------:R-:W-:-:S04]  /*0bd0*/  IADD3 R2, R2, -c[0x0][0x374], RZ ;  /* 0x8000dd0002027a10 */ /* 0x000fc80007ffe0ff */
.L_x_35:
[----:B------:R-:W-:Y:S01]  /*0be0*/  ISETP.GE.AND P0, PT, R2, c[0x0][0x384], PT ;  /* 0x0000e10002007a0c */ /* 0x000fe20003f06270 */
[----:B------:R-:W-:Y:S02]  /*0bf0*/  IMAD.MOV.U32 R25, RZ, RZ, RZ ;  /* 0x000000ffff197224 */ /* 0x000fe400078e00ff */
[----:B------:R-:W-:Y:S01]  /*0c00*/  IMAD.MOV.U32 R27, RZ, RZ, RZ ;  /* 0x000000ffff1b7224 */ /* 0x000fe200078e00ff */
[----:B------:R-:W-:-:S13]  /*0c10*/  ISETP.LT.OR P0, PT, R0, 0x20, P0 ;  /* 0x000000200000780c */ /* 0x000fda0000701670 */
[----:B------:R-:W-:Y:S05]  /*0c20*/  @P0 BRA `(.L_x_36) ;  /* 0x0000007000000947 */ /* 0x000fea0003800000 */
[----:B------:R-:W-:-:S02]  /*0c30*/  UMOV UR4, 0x1f ;  /* 0x0000001f00047882 */ /* 0x000fc40000000000 */
.L_x_5:
[----:B------:R-:W-:-:S12]  /*0c40*/  USHF.L.U32 UR4, UR4, 0x4, URZ ;  /* 0x0000000404047899 */ /* 0x000fd8000800063f */
[----:B------:R-:W-:Y:S02]  /*0c50*/  ULDC UR5, c[0x0][UR4+0x190] ;  /* 0x0000640004057abb */ /* 0x000fe40008000800 */
[----:B------:R-:W-:Y:S01]  /*0c60*/  IMAD.WIDE R2, R2, UR5, RZ ;  /* 0x0000000502027c25 */ /* 0x000fe2000f8e02ff */
[----:B------:R-:W-:-:S04]  /*0c70*/  ULDC.64 UR4, c[0x0][UR4+0x188] ;  /* 0x0000620004047abb */ /* 0x000fc80008000a00 */
[----:B------:R-:W-:-:S04]  /*0c80*/  LEA R25, P0, R2, UR4, 0x1 ;  /* 0x0000000402197c11 */ /* 0x000fc8000f8008ff */
[----:B------:R-:W-:-:S02]  /*0c90*/  LEA.HI.X R27, R2, UR5, R3, 0x1, P0 ;  /* 0x00000005021b7c11 */ /* 0x000fc400080f0c03 */
.L_x_36:
[----:B------:R-:W-:Y:S01]  /*0ca0*/  ULDC.U16 UR4, c[0x0][0x174] ;  /* 0x00005d0000047ab9 */ /* 0x000fe20000000400 */
[----:B------:R-:W0:Y:S01]  /*0cb0*/  S2R R136, SR_TID.X ;  /* 0x0000000000887919 */ /* 0x000e220000002100 */
[----:B------:R-:W-:Y:S01]  /*0cc0*/  UPRMT UR4, UR4, 0x9910, URZ ;  /* 0x0000991004047896 */ /* 0x000fe2000800003f */
[----:B------:R-:W1:Y:S01]  /*0cd0*/  LDC.U16 R24, c[0x0][0x168] ;  /* 0x00005a00ff187b82 */ /* 0x000e620000000400 */
[----:B------:R-:W-:Y:S01]  /*0ce0*/  ULDC UR5, c[0x0][0x164] ;  /* 0x0000590000057ab9 */ /* 0x000fe20000000800 */
[----:B------:R-:W-:Y:S01]  /*0cf0*/  BSSY B0, `(.L_x_37) ;  /* 0x0000039000007945 */ /* 0x000fe20003800000 */
[----:B------:R-:W-:Y:S02]  /*0d00*/  UISETP.NE.AND UP0, UPT, UR4, 0x1, UPT ;  /* 0x000000010400788c */ /* 0x000fe4000bf05270 */
[----:B------:R-:W-:Y:S02]  /*0d10*/  UPRMT UR7, UR5, 0x9910, URZ ;  /* 0x0000991005077896 */ /* 0x000fe4000800003f */
[----:B------:R-:W-:-:S02]  /*0d20*/  UPRMT UR6, UR5, 0xbb32, URZ ;  /* 0x0000bb3205067896 */ /* 0x000fc4000800003f */
[----:B------:R-:W-:-:S03]  /*0d30*/  ULDC.64 UR8, c[0x0][0x118] ;  /* 0x0000460000087ab9 */ /* 0x000fc60000000a00 */
[----:B------:R-:W-:Y:S02]  /*0d40*/  UMOV UR4, UR7 ;  /* 0x0000000700047c82 */ /* 0x000fe40008000000 */
[----:B------:R-:W-:Y:S02]  /*0d50*/  UIADD3 UR5, UR4, 0x16, URZ ;  /* 0x0000001604057890 */ /* 0x000fe4000fffe03f */
[----:B------:R-:W-:-:S03]  /*0d60*/  @UP0 UIADD3 UR5, UR4, 0xa, URZ ;  /* 0x0000000a04050890 */ /* 0x000fc6000fffe03f */
[----:B------:R-:W-:Y:S02]  /*0d70*/  UMOV UR4, UR6 ;  /* 0x0000000600047c82 */ /* 0x000fe40008000000 */
[----:B------:R-:W-:Y:S01]  /*0d80*/  UIMAD UR4, UR4, UR5, URZ ;  /* 0x00000005040472a4 */ /* 0x000fe2000f8e023f */
[----:B0-----:R-:W-:-:S03]  /*0d90*/  IMAD.SHL.U32 R0, R136, 0x10, RZ ;  /* 0x0000001088007824 */ /* 0x001fc600078e00ff */
[----:B------:R-:W-:-:S06]  /*0da0*/  USHF.L.U32 UR4, UR4, 0x1, URZ ;  /* 0x0000000104047899 */ /* 0x000fcc000800063f */
[----:B------:R-:W-:-:S13]  /*0db0*/  ISETP.GE.AND P0, PT, R0, UR4, PT ;  /* 0x0000000400007c0c */ /* 0x000fda000bf06270 */
[----:B-1----:R-:W-:Y:S05]  /*0dc0*/  @P0 BRA `(.L_x_38) ;  /* 0x000002b000000947 */ /* 0x002fea0003800000 */
.L_x_39:
[----:B------:R-:W-:Y:S01]  /*0dd0*/  IMAD.MOV.U32 R29, RZ, RZ, c[0x0][0x0] ;  /* 0x00000000ff1d7624 */ /* 0x000fe200078e00ff */
[----:B------:R-:W-:-:S03]  /*0de0*/  ISETP.GE.AND P3, PT, R0, UR4, PT ;  /* 0x0000000400007c0c */ /* 0x000fc6000bf66270 */
[----:B0-----:R-:W-:-:S04]  /*0df0*/  IMAD R26, R29, 0x10, R0 ;  /* 0x000000101d1a7824 */ /* 0x001fc800078e0200 */
[----:B------:R-:W-:Y:S01]  /*0e00*/  IMAD R28, R29, 0x10, R26 ;  /* 0x000000101d1c7824 */ /* 0x000fe200078e021a */
[----:B------:R-:W-:-:S03]  /*0e10*/  ISETP.GE.AND P2, PT, R26, UR4, PT ;  /* 0x000000041a007c0c */ /* 0x000fc6000bf46270 */
[----:B------:R-:W-:Y:S01]  /*0e20*/  IMAD R30, R29, 0x10, R28 ;  /* 0x000000101d1e7824 */ /* 0x000fe200078e021c */
[----:B------:R-:W-:Y:S02]  /*0e30*/  ISETP.GE.AND P1, PT, R28, UR4, PT ;  /* 0x000000041c007c0c */ /* 0x000fe4000bf26270 */
[----:B------:R-:W-:Y:S02]  /*0e40*/  @!P3 IADD3 R2, P4, R0, R25, RZ ;  /* 0x000000190002b210 */ /* 0x000fe40007f9e0ff */
[----:B------:R-:W-:Y:S02]  /*0e50*/  ISETP.GE.AND P0, PT, R30, UR4, PT ;  /* 0x000000041e007c0c */ /* 0x000fe4000bf06270 */
[----:B------:R-:W-:-:S03]  /*0e60*/  @!P3 LEA.HI.X.SX32 R3, R0, R27, 0x1, P4 ;  /* 0x0000001b0003b211 */ /* 0x000fc600020f0eff */
[C---:B------:R-:W-:Y:S02]  /*0e70*/  @!P2 IADD3 R4, P4, R26.reuse, R25, RZ ;  /* 0x000000191a04a210 */ /* 0x040fe40007f9e0ff */
[----:B------:R-:W2:Y:S02]  /*0e80*/  @!P3 LDG.E.128 R12, [R2.64] ;  /* 0x00000008020cb981 */ /* 0x000ea4000c1e1d00 */
[----:B------:R-:W-:Y:S02]  /*0e90*/  @!P2 LEA.HI.X.SX32 R5, R26, R27, 0x1, P4 ;  /* 0x0000001b1a05a211 */ /* 0x000fe400020f0eff */
[-C--:B------:R-:W-:Y:S02]  /*0ea0*/  @!P1 IADD3 R6, P5, R28, R25.reuse, RZ ;  /* 0x000000191c069210 */ /* 0x080fe40007fbe0ff */
[----:B------:R-:W-:Y:S01]  /*0eb0*/  @!P0 IADD3 R8, P4, R30, R25, RZ ;  /* 0x000000191e088210 */ /* 0x000fe20007f9e0ff */
[----:B------:R-:W3:Y:S01]  /*0ec0*/  @!P2 LDG.E.128 R16, [R4.64] ;  /* 0x000000080410a981 */ /* 0x000ee2000c1e1d00 */
[----:B------:R-:W-:-:S02]  /*0ed0*/  @!P1 LEA.HI.X.SX32 R7, R28, R27, 0x1, P5 ;  /* 0x0000001b1c079211 */ /* 0x000fc400028f0eff */
[----:B------:R-:W-:-:S03]  /*0ee0*/  @!P0 LEA.HI.X.SX32 R9, R30, R27, 0x1, P4 ;  /* 0x0000001b1e098211 */ /* 0x000fc600020f0eff */
[----:B------:R-:W4:Y:S04]  /*0ef0*/  @!P1 LDG.E.128 R20, [R6.64] ;  /* 0x0000000806149981 */ /* 0x000f28000c1e1d00 */
[----:B------:R-:W5:Y:S01]  /*0f00*/  @!P0 LDG.E.128 R8, [R8.64] ;  /* 0x0000000808088981 */ /* 0x000f62000c1e1d00 */
[----:B--2---:R-:W-:Y:S02]  /*0f10*/  @!P3 HMNMX2.XORSIGN R12, |R12|, 32, 32, PT ;  /* 0x500050000c0cb840 */ /* 0x004fe40003840200 */
[----:B------:R-:W-:Y:S02]  /*0f20*/  @!P3 HMNMX2.XORSIGN R13, |R13|, 32, 32, PT ;  /* 0x500050000d0db840 */ /* 0x000fe40003840200 */
[----:B------:R-:W-:Y:S02]  /*0f30*/  @!P3 HMNMX2.XORSIGN R14, |R14|, 32, 32, PT ;  /* 0x500050000e0eb840 */ /* 0x000fe40003840200 */
[----:B------:R-:W-:-:S02]  /*0f40*/  @!P3 HMNMX2.XORSIGN R15, |R15|, 32, 32, PT ;  /* 0x500050000f0fb840 */ /* 0x000fc40003840200 */
[----:B---3--:R-:W-:Y:S02]  /*0f50*/  @!P2 HMNMX2.XORSIGN R16, |R16|, 32, 32, PT ;  /* 0x500050001010a840 */ /* 0x008fe40003840200 */
[----:B------:R-:W-:Y:S02]  /*0f60*/  @!P2 HMNMX2.XORSIGN R17, |R17|, 32, 32, PT ;  /* 0x500050001111a840 */ /* 0x000fe40003840200 */
[----:B------:R-:W-:Y:S02]  /*0f70*/  @!P2 HMNMX2.XORSIGN R18, |R18|, 32, 32, PT ;  /* 0x500050001212a840 */ /* 0x000fe40003840200 */
[----:B------:R-:W-:Y:S01]  /*0f80*/  @!P2 HMNMX2.XORSIGN R19, |R19|, 32, 32, PT ;  /* 0x500050001313a840 */ /* 0x000fe20003840200 */
[----:B------:R0:W-:Y:S01]  /*0f90*/  @!P3 STS.128 [R0], R12 ;  /* 0x0000000c0000b388 */ /* 0x0001e20000000c00 */
[----:B----4-:R-:W-:Y:S02]  /*0fa0*/  @!P1 HMNMX2.XORSIGN R20, |R20|, 32, 32, PT ;  /* 0x5000500014149840 */ /* 0x010fe40003840200 */
[----:B------:R-:W-:-:S02]  /*0fb0*/  @!P1 HMNMX2.XORSIGN R21, |R21|, 32, 32, PT ;  /* 0x5000500015159840 */ /* 0x000fc40003840200 */
[----:B------:R-:W-:Y:S02]  /*0fc0*/  @!P1 HMNMX2.XORSIGN R22, |R22|, 32, 32, PT ;  /* 0x5000500016169840 */ /* 0x000fe40003840200 */
[----:B------:R-:W-:Y:S02]  /*0fd0*/  @!P1 HMNMX2.XORSIGN R23, |R23|, 32, 32, PT ;  /* 0x5000500017179840 */ /* 0x000fe40003840200 */
[----:B-----5:R-:W-:Y:S02]  /*0fe0*/  @!P0 HMNMX2.XORSIGN R8, |R8|, 32, 32, PT ;  /* 0x5000500008088840 */ /* 0x020fe40003840200 */
[----:B------:R-:W-:Y:S02]  /*0ff0*/  @!P0 HMNMX2.XORSIGN R9, |R9|, 32, 32, PT ;  /* 0x5000500009098840 */ /* 0x000fe40003840200 */
[----:B------:R-:W-:Y:S02]  /*1000*/  @!P0 HMNMX2.XORSIGN R10, |R10|, 32, 32, PT ;  /* 0x500050000a0a8840 */ /* 0x000fe40003840200 */
[----:B------:R-:W-:Y:S01]  /*1010*/  @!P0 HMNMX2.XORSIGN R11, |R11|, 32, 32, PT ;  /* 0x500050000b0b8840 */ /* 0x000fe20003840200 */
[----:B0-----:R-:W-:Y:S01]  /*1020*/  IMAD R0, R29, 0x10, R30 ;  /* 0x000000101d007824 */ /* 0x001fe200078e021e */
[----:B------:R0:W-:Y:S04]  /*1030*/  @!P2 STS.128 [R26], R16 ;  /* 0x000000101a00a388 */ /* 0x0001e80000000c00 */
[----:B------:R0:W-:Y:S04]  /*1040*/  @!P1 STS.128 [R28], R20 ;  /* 0x000000141c009388 */ /* 0x0001e80000000c00 */
[----:B------:R0:W-:Y:S01]  /*1050*/  @!P0 STS.128 [R30], R8 ;  /* 0x000000081e008388 */ /* 0x0001e20000000c00 */
[----:B------:R-:W-:-:S13]  /*1060*/  ISETP.GE.AND P0, PT, R0, UR4, PT ;  /* 0x0000000400007c0c */ /* 0x000fda000bf06270 */
[----:B------:R-:W-:Y:S05]  /*1070*/  @!P0 BRA `(.L_x_39) ;  /* 0xfffffd5000008947 */ /* 0x000fea000383ffff */
.L_x_38:
[----:B------:R-:W-:Y:S05]  /*1080*/  BSYNC B0 ;  /* 0x0000000000007941 */ /* 0x000fea0003800000 */
.L_x_37:
[----:B------:R-:W-:Y:S01]  /*1090*/  PRMT R0, R24, 0x9910, RZ ;  /* 0x0000991018007816 */ /* 0x000fe200000000ff */
[----:B------:R-:W-:Y:S01]  /*10a0*/  IMAD.MOV R2, RZ, RZ, -R136 ;  /* 0x000000ffff027224 */ /* 0x000fe200078e0a88 */
[----:B------:R-:W-:Y:S01]  /*10b0*/  ULDC.U16 UR4, c[0x0][0x166] ;  /* 0x0000598000047ab9 */ /* 0x000fe20000000400 */
[----:B------:R-:W-:Y:S06]  /*10c0*/  BAR.SYNC 0x0 ;  /* 0x0000000000007b1d */ /* 0x000fec0000000000 */
[----:B------:R-:W-:Y:S02]  /*10d0*/  ISETP.GE.AND P0, PT, R0, 0x1, PT ;  /* 0x000000010000780c */ /* 0x000fe40003f06270 */
[----:B------:R-:W-:-:S04]  /*10e0*/  PRMT R2, R2, 0x7710, RZ ;  /* 0x0000771002027816 */ /* 0x000fc800000000ff */
[----:B------:R-:W-:-:S07]  /*10f0*/  IADD3 R2, R2, UR4, RZ ;  /* 0x0000000402027c10 */ /* 0x000fce000fffe0ff */
[----:B------:R-:W-:Y:S05]  /*1100*/  @!P0 BRA `(.L_x_40) ;  /* 0x00007ab000008947 */ /* 0x000fea0003800000 */
[----:B------:R-:W-:Y:S01]  /*1110*/  HSET2.BF.LE.AND R3, R2.H0_H0, c[0x0] [0x788], PT ;  /* 0x0001e20002037633 */ /* 0x000fe20003803880 */
[----:B------:R-:W-:Y:S01]  /*1120*/  HADD2 R4, R136.H0_H0, c[0x0] [0x788] ;  /* 0x0001e20088047630 */ /* 0x000fe20000000800 */
[----:B------:R-:W-:Y:S01]  /*1130*/  HSET2.BF.LE.AND R5, R2.H0_H0, c[0x0] [0x790], PT ;  /* 0x0001e40002057633 */ /* 0x000fe20003803880 */
[----:B------:R-:W-:Y:S01]  /*1140*/  HADD2 R6, R136.H0_H0, c[0x0] [0x790] ;  /* 0x0001e40088067630 */ /* 0x000fe20000000800 */
[----:B------:R-:W-:Y:S01]  /*1150*/  HSET2.BF.LE.AND R7, R2.H0_H0, c[0x0] [0x798], PT ;  /* 0x0001e60002077633 */ /* 0x000fe20003803880 */
[----:B0-----:R-:W-:Y:S01]  /*1160*/  HADD2 R8, R136.H0_H0, c[0x0] [0x798] ;  /* 0x0001e60088087630 */ /* 0x001fe20000000800 */
[----:B------:R-:W0:Y:S01]  /*1170*/  LDC.U16 R11, c[0x0][0x164] ;  /* 0x00005900ff0b7b82 */ /* 0x000e220000000400 */
[----:B------:R-:W-:Y:S01]  /*1180*/  HFMA2 R76, -R3, c[0x0] [0x164].H1_H1, R4 ;  /* 0x30005900034c7a31 */ /* 0x000fe20000000104 */
[C---:B------:R-:W-:Y:S01]  /*1190*/  HSET2.BF.LE.AND R3, R2.reuse.H0_H0, c[0x0] [0x7a0], PT ;  /* 0x0001e80002037633 */ /* 0x040fe20003803880 */
[----:B------:R-:W-:Y:S01]  /*11a0*/  HFMA2 R78, -R5, c[0x0] [0x164].H1_H1, R6 ;  /* 0x30005900054e7a31 */ /* 0x000fe20000000106 */
[C---:B------:R-:W-:Y:S01]  /*11b0*/  HSET2.BF.LE.AND R5, R2.reuse.H0_H0, c[0x0] [0x7a8], PT ;  /* 0x0001ea0002057633 */ /* 0x040fe20003803880 */
[----:B------:R-:W-:Y:S01]  /*11c0*/  HFMA2 R80, -R7, c[0x0] [0x164].H1_H1, R8 ;  /* 0x3000590007507a31 */ /* 0x000fe20000000108 */
[----:B------:R-:W-:Y:S01]  /*11d0*/  HSET2.BF.LE.AND R7, R2.H0_H0, c[0x0] [0x7b0], PT ;  /* 0x0001ec0002077633 */ /* 0x000fe20003803880 */
[----:B------:R-:W-:Y:S01]  /*11e0*/  HADD2 R4, R136.H0_H0, c[0x0] [0x7a0] ;  /* 0x0001e80088047630 */ /* 0x000fe20000000800 */
[----:B------:R-:W-:Y:S01]  /*11f0*/  HSET2.BF.LE.AND R9, R2.H0_H0, c[0x0] [0x7b8], PT ;  /* 0x0001ee0002097633 */ /* 0x000fe20003803880 */
[C---:B------:R-:W-:Y:S01]  /*1200*/  HADD2 R6, R136.reuse.H0_H0, c[0x0] [0x7a8] ;  /* 0x0001ea0088067630 */ /* 0x040fe20000000800 */
[----:B------:R-:W-:Y:S01]  /*1210*/  LEA R77, R76, c[0x0][0x78c], 0x1 ;  /* 0x0001e3004c4d7a11 */ /* 0x000fe200078e08ff */
[----:B------:R-:W-:Y:S01]  /*1220*/  HADD2 R8, R136.H0_H0, c[0x0] [0x7b0] ;  /* 0x0001ec0088087630 */ /* 0x000fe20000000800 */
[----:B------:R-:W-:Y:S01]  /*1230*/  LEA R79, R78, c[0x0][0x794], 0x1 ;  /* 0x0001e5004e4f7a11 */ /* 0x000fe200078e08ff */
[----:B------:R-:W-:Y:S01]  /*1240*/  HFMA2 R82, -R3, c[0x0] [0x164].H1_H1, R4 ;  /* 0x3000590003527a31 */ /* 0x000fe20000000104 */
[C---:B------:R-:W-:Y:S01]  /*1250*/  HSET2.BF.LE.AND R3, R2.reuse.H0_H0, c[0x0] [0x7c0], PT ;  /* 0x0001f00002037633 */ /* 0x040fe20003803880 */
[----:B------:R-:W-:Y:S01]  /*1260*/  HFMA2 R84, -R5, c[0x0] [0x164].H1_H1, R6 ;  /* 0x3000590005547a31 */ /* 0x000fe20000000106 */
[C---:B------:R-:W-:Y:S01]  /*1270*/  HSET2.BF.LE.AND R5, R2.reuse.H0_H0, c[0x0] [0x7c8], PT ;  /* 0x0001f20002057633 */ /* 0x040fe20003803880 */
[----:B------:R-:W-:Y:S01]  /*1280*/  HFMA2 R86, -R7, c[0x0] [0x164].H1_H1, R8 ;  /* 0x3000590007567a31 */ /* 0x000fe20000000108 */
[----:B------:R-:W-:Y:S01]  /*1290*/  HSET2.BF.LE.AND R7, R2.H0_H0, c[0x0] [0x7d0], PT ;  /* 0x0001f40002077633 */ /* 0x000fe20003803880 */
[C---:B------:R-:W-:Y:S01]  /*12a0*/  HADD2 R10, R136.reuse.H0_H0, c[0x0] [0x7b8] ;  /* 0x0001ee00880a7630 */ /* 0x040fe20000000800 */
[----:B------:R-:W-:Y:S01]  /*12b0*/  LEA R81, R80, c[0x0][0x79c], 0x1 ;  /* 0x0001e70050517a11 */ /* 0x000fe200078e08ff */
[C---:B------:R-:W-:Y:S01]  /*12c0*/  HADD2 R4, R136.reuse.H0_H0, c[0x0] [0x7c0] ;  /* 0x0001f00088047630 */ /* 0x040fe20000000800 */
[----:B------:R-:W-:Y:S01]  /*12d0*/  LEA R83, R82, c[0x0][0x7a4], 0x1 ;  /* 0x0001e90052537a11 */ /* 0x000fe200078e08ff */
        /* <DEDUP_REMOVED lines=37> */
[----:B0-----:R-:W-:Y:S01]  /*1530*/  PRMT R9, R11, 0x9910, RZ ;  /* 0x000099100b097816 */ /* 0x001fe200000000ff */
[----:B------:R-:W-:Y:S01]  /*1540*/  HFMA2 R106, -R3, c[0x0] [0x164].H1_H1, R4 ;  /* 0x30005900036a7a31 */ /* 0x000fe20000000104 */
[----:B------:R-:W-:Y:S01]  /*1550*/  PRMT R76, R77, 0x5410, RZ ;  /* 0x000054104d4c7816 */ /* 0x000fe200000000ff */
[----:B------:R-:W-:Y:S01]  /*1560*/  HFMA2 R108, -R5, c[0x0] [0x164].H1_H1, R6 ;  /* 0x30005900056c7a31 */ /* 0x000fe20000000106 */
[----:B------:R-:W-:Y:S01]  /*1570*/  LEA R105, R104, c[0x0][0x7fc], 0x1 ;  /* 0x0001ff0068697a11 */ /* 0x000fe200078e08ff */
[----:B------:R-:W-:Y:S01]  /*1580*/  HFMA2 R110, -R7, c[0x0] [0x164].H1_H1, R8 ;  /* 0x30005900076e7a31 */ /* 0x000fe20000000108 */
[----:B------:R-:W-:Y:S01]  /*1590*/  LEA R107, R106, c[0x0][0x804], 0x1 ;  /* 0x000201006a6b7a11 */ /* 0x000fe200078e08ff */
[----:B------:R-:W-:Y:S01]  /*15a0*/  IMAD.MOV.U32 R3, RZ, RZ, RZ ;  /* 0x000000ffff037224 */ /* 0x000fe200078e00ff */
[----:B------:R-:W-:Y:S01]  /*15b0*/  LEA R109, R108, c[0x0][0x80c], 0x1 ;  /* 0x000203006c6d7a11 */ /* 0x000fe200078e08ff */
[----:B------:R-:W-:Y:S01]  /*15c0*/  CS2R R4, SRZ ;  /* 0x0000000000047805 */ /* 0x000fe2000001ff00 */
[----:B------:R-:W-:Y:S01]  /*15d0*/  LEA R111, R110, c[0x0][0x814], 0x1 ;  /* 0x000205006e6f7a11 */ /* 0x000fe200078e08ff */
[----:B------:R-:W-:Y:S01]  /*15e0*/  CS2R R6, SRZ ;  /* 0x0000000000067805 */ /* 0x000fe2000001ff00 */
[----:B------:R-:W-:Y:S01]  /*15f0*/  ISETP.NE.AND P0, PT, R9, 0x4, PT ;  /* 0x000000040900780c */ /* 0x000fe20003f05270 */
[----:B------:R-:W-:Y:S01]  /*1600*/  CS2R R10, SRZ ;  /* 0x00000000000a7805 */ /* 0x000fe2000001ff00 */
[----:B------:R-:W-:Y:S01]  /*1610*/  PRMT R78, R79, 0x5410, RZ ;  /* 0x000054104f4e7816 */ /* 0x000fe200000000ff */
        /* <DEDUP_REMOVED lines=58> */
[----:B------:R-:W-:Y:S01]  /*19c0*/  SHF.R.U32.HI R77, RZ, 0x10, R77 ;  /* 0x00000010ff4d7819 */ /* 0x000fe2000001164d */
[----:B------:R-:W-:Y:S01]  /*19d0*/  UMOV UR4, URZ ;  /* 0x0000003f00047c82 */ /* 0x000fe20008000000 */
[----:B------:R-:W-:-:S02]  /*19e0*/  SHF.R.U32.HI R79, RZ, 0x10, R79 ;  /* 0x00000010ff4f7819 */ /* 0x000fc4000001164f */
[----:B------:R-:W-:Y:S02]  /*19f0*/  SHF.R.U32.HI R81, RZ, 0x10, R81 ;  /* 0x00000010ff517819 */ /* 0x000fe40000011651 */
[----:B------:R-:W-:Y:S02]  /*1a00*/  SHF.R.U32.HI R83, RZ, 0x10, R83 ;  /* 0x00000010ff537819 */ /* 0x000fe40000011653 */
[----:B------:R-:W-:Y:S02]  /*1a10*/  SHF.R.U32.HI R85, RZ, 0x10, R85 ;  /* 0x00000010ff557819 */ /* 0x000fe40000011655 */
[----:B------:R-:W-:Y:S02]  /*1a20*/  SHF.R.U32.HI R87, RZ, 0x10, R87 ;  /* 0x00000010ff577819 */ /* 0x000fe40000011657 */
[----:B------:R-:W-:Y:S02]  /*1a30*/  SHF.R.U32.HI R89, RZ, 0x10, R89 ;  /* 0x00000010ff597819 */ /* 0x000fe40000011659 */
        /* <DEDUP_REMOVED lines=10> */
[----:B------:R-:W-:-:S02]  /*1ae0*/  SHF.R.U32.HI R111, RZ, 0x10, R111 ;  /* 0x00000010ff6f7819 */ /* 0x000fc4000001166f */
.L_x_42:
[----:B------:R-:W-:Y:S04]  /*1af0*/  LDS.U16 R130, [R76] ;  /* 0x000000004c827984 */ /* 0x000fe80000000400 */
[----:B------:R-:W0:Y:S04]  /*1b00*/  LDS.U16 R131, [R77] ;  /* 0x000000004d837984 */ /* 0x000e280000000400 */
[----:B------:R-:W-:Y:S04]  /*1b10*/  LDS.U16 R132, [R78] ;  /* 0x000000004e847984 */ /* 0x000fe80000000400 */
[----:B------:R-:W1:Y:S04]  /*1b20*/  LDS.U16 R133, [R79] ;  /* 0x000000004f857984 */ /* 0x000e680000000400 */
[----:B------:R-:W-:Y:S04]  /*1b30*/  LDS.U16 R134, [R80] ;  /* 0x0000000050867984 */ /* 0x000fe80000000400 */
[----:B------:R-:W2:Y:S04]  /*1b40*/  LDS.U16 R135, [R81] ;  /* 0x0000000051877984 */ /* 0x000ea80000000400 */
[----:B------:R-:W-:Y:S04]  /*1b50*/  LDS.U16 R137, [R82] ;  /* 0x0000000052897984 */ /* 0x000fe80000000400 */
[----:B------:R-:W3:Y:S01]  /*1b60*/  LDS.U16 R138, [R83] ;  /* 0x00000000538a7984 */ /* 0x000ee20000000400 */
[----:B0-----:R-:W-:-:S05]  /*1b70*/  PRMT R131, R130, 0x5410, R131 ;  /* 0x0000541082837816 */ /* 0x001fca0000000083 */
[----:B------:R-:W-:Y:S01]  /*1b80*/  HADD2 R130, R131, -R116 ;  /* 0x8000007483827230 */ /* 0x000fe20000000000 */
[----:B-1----:R-:W-:-:S05]  /*1b90*/  PRMT R133, R132, 0x5410, R133 ;  /* 0x0000541084857816 */ /* 0x002fca0000000085 */
[----:B------:R-:W-:Y:S01]  /*1ba0*/  HADD2 R131, R133, -R120 ;  /* 0x8000007885837230 */ /* 0x000fe20000000000 */
[----:B--2---:R-:W-:-:S04]  /*1bb0*/  PRMT R132, R134, 0x5410, R135 ;  /* 0x0000541086847816 */ /* 0x004fc80000000087 */
[----:B------:R-:W-:Y:S01]  /*1bc0*/  HMNMX2.XORSIGN R116, |R131|, |R130|, PT ;  /* 0x4000008283747240 */ /* 0x000fe20003840200 */
[----:B------:R-:W-:Y:S01]  /*1bd0*/  HADD2 R132, R132, -R125 ;  /* 0x8000007d84847230 */ /* 0x000fe20000000000 */
[----:B---3--:R-:W-:-:S05]  /*1be0*/  PRMT R137, R137, 0x5410, R138 ;  /* 0x0000541089897816 */ /* 0x008fca000000008a */
[----:B------:R-:W-:-:S05]  /*1bf0*/  HADD2 R133, R137, -R128 ;  /* 0x8000008089857230 */ /* 0x000fca0000000000 */
[----:B------:R-:W-:-:S04]  /*1c00*/  HMNMX2.XORSIGN R120, |R133|, |R132|, PT ;  /* 0x4000008485787240 */ /* 0x000fc80003840200 */
[----:B------:R-:W-:-:S05]  /*1c10*/  HMNMX2.XORSIGN R125, |R116|, |R120|, PT ;  /* 0x40000078747d7240 */ /* 0x000fca0003840200 */
[----:B------:R-:W-:-:S05]  /*1c20*/  PRMT R125, R125, 0x5432, R125 ;  /* 0x000054327d7d7816 */ /* 0x000fca000000007d */
[C---:B------:R-:W-:Y:S02]  /*1c30*/  HMNMX2.XORSIGN R120, |R125|.reuse, |R120|, PT ;  /* 0x400000787d787240 */ /* 0x040fe40003840200 */
[----:B------:R-:W-:Y:S02]  /*1c40*/  HMNMX2.XORSIGN R125, |R125|, |R116|, PT ;  /* 0x400000747d7d7240 */ /* 0x000fe40003840200 */
[C---:B------:R-:W-:Y:S02]  /*1c50*/  HMNMX2.XORSIGN R128, |R120|.reuse, |R131|, PT ;  /* 0x4000008378807240 */ /* 0x040fe40003840200 */
[----:B------:R-:W-:-:S03]  /*1c60*/  HMNMX2.XORSIGN R120, |R120|, |R130|, PT ;  /* 0x4000008278787240 */ /* 0x000fc60003840200 */
[----:B------:R-:W-:Y:S01]  /*1c70*/  HMUL2 R116, R128, c[0x0] [0x16c] ;  /* 0x00005b0080747a32 */ /* 0x000fe20000000000 */
[C---:B------:R-:W-:Y:S01]  /*1c80*/  HMNMX2.XORSIGN R128, |R125|.reuse, |R133|, PT ;  /* 0x400000857d807240 */ /* 0x040fe20003840200 */
[----:B------:R-:W-:Y:S02]  /*1c90*/  HMUL2 R120, R120, c[0x0] [0x16c] ;  /* 0x00005b0078787a32 */ /* 0x000fe40000000000 */
[----:B------:R-:W-:Y:S01]  /*1ca0*/  HADD2 R134, R116, R130 ;  /* 0x0000008274867230 */ /* 0x000fe20000000000 */
[----:B------:R-:W-:Y:S01]  /*1cb0*/  HMNMX2.XORSIGN R130, |R125|, |R132|, PT ;  /* 0x400000847d827240 */ /* 0x000fe20003840200 */
[----:B------:R-:W-:Y:S02]  /*1cc0*/  HMUL2 R125, R128, c[0x0] [0x16c] ;  /* 0x00005b00807d7a32 */ /* 0x000fe40000000000 */
[----:B------:R-:W-:Y:S01]  /*1cd0*/  HADD2 R131, R120, R131 ;  /* 0x0000008378837230 */ /* 0x000fe20000000000 */
[----:B------:R-:W-:Y:S01]  /*1ce0*/  PRMT R135, R134, 0x7610, R135 ;  /* 0x0000761086877816 */ /* 0x000fe20000000087 */
[----:B------:R-:W-:Y:S01]  /*1cf0*/  HMUL2 R128, R130, c[0x0] [0x16c] ;  /* 0x00005b0082807a32 */ /* 0x000fe20000000000 */
[----:B------:R-:W-:Y:S01]  /*1d00*/  SHF.R.U32.HI R134, RZ, 0x10, R134 ;  /* 0x00000010ff867819 */ /* 0x000fe20000011686 */
[----:B------:R-:W-:Y:S01]  /*1d10*/  HADD2 R132, R125, R132 ;  /* 0x000000847d847230 */ /* 0x000fe20000000000 */
[----:B------:R-:W-:Y:S01]  /*1d20*/  SHF.R.U32.HI R130, RZ, 0x10, R131 ;  /* 0x00000010ff827819 */ /* 0x000fe20000011683 */
[----:B------:R-:W-:Y:S01]  /*1d30*/  HADD2 R133, R128, R133 ;  /* 0x0000008580857230 */ /* 0x000fe20000000000 */
[----:B------:R-:W-:Y:S02]  /*1d40*/  STS.U16 [R76], R135 ;  /* 0x000000874c007388 */ /* 0x000fe40000000400 */
[----:B------:R-:W-:-:S02]  /*1d50*/  PRMT R137, R132, 0x7610, R137 ;  /* 0x0000761084897816 */ /* 0x000fc40000000089 */
[----:B------:R-:W-:Y:S01]  /*1d60*/  SHF.R.U32.HI R132, RZ, 0x10, R132 ;  /* 0x00000010ff847819 */ /* 0x000fe20000011684 */
[----:B------:R-:W-:Y:S01]  /*1d70*/  STS.U16 [R77], R134 ;  /* 0x000000864d007388 */ /* 0x000fe20000000400 */
[----:B------:R-:W-:Y:S02]  /*1d80*/  PRMT R139, R133, 0x7610, R139 ;  /* 0x00007610858b7816 */ /* 0x000fe4000000008b */
[----:B------:R-:W-:Y:S01]  /*1d90*/  SHF.R.U32.HI R138, RZ, 0x10, R133 ;  /* 0x00000010ff8a7819 */ /* 0x000fe20000011685 */
[----:B------:R-:W-:Y:S04]  /*1da0*/  STS.U16 [R78], R131 ;  /* 0x000000834e007388 */ /* 0x000fe80000000400 */
[----:B------:R-:W-:Y:S04]  /*1db0*/  STS.U16 [R79], R130 ;  /* 0x000000824f007388 */ /* 0x000fe80000000400 */
[----:B------:R-:W-:Y:S04]  /*1dc0*/  STS.U16 [R80], R137 ;  /* 0x0000008950007388 */ /* 0x000fe80000000400 */
[----:B------:R-:W-:Y:S04]  /*1dd0*/  STS.U16 [R81], R132 ;  /* 0x0000008451007388 */ /* 0x000fe80000000400 */
[----:B------:R-:W-:Y:S04]  /*1de0*/  STS.U16 [R82], R139 ;  /* 0x0000008b52007388 */ /* 0x000fe80000000400 */
[----:B------:R-:W-:Y:S04]  /*1df0*/  STS.U16 [R83], R138 ;  /* 0x0000008a53007388 */ /* 0x000fe80000000400 */
[----:B------:R-:W-:Y:S06]  /*1e00*/  BAR.SYNC 0x0 ;  /* 0x0000000000007b1d */ /* 0x000fec0000000000 */
[----:B------:R-:W-:Y:S04]  /*1e10*/  LDS.U16 R131, [R84] ;  /* 0x0000000054837984 */ /* 0x000fe80000000400 */
[----:B------:R-:W0:Y:S04]  /*1e20*/  LDS.U16 R134, [R85] ;  /* 0x0000000055867984 */ /* 0x000e280000000400 */
[----:B------:R-:W-:Y:S04]  /*1e30*/  LDS.U16 R133, [R86] ;  /* 0x0000000056857984 */ /* 0x000fe80000000400 */
[----:B------:R-:W1:Y:S04]  /*1e40*/  LDS.U16 R140, [R87] ;  /* 0x00000000578c7984 */ /* 0x000e680000000400 */
[----:B------:R-:W-:Y:S04]  /*1e50*/  LDS.U16 R135, [R88] ;  /* 0x0000000058877984 */ /* 0x000fe80000000400 */
[----:B------:R-:W2:Y:S04]  /*1e60*/  LDS.U16 R130, [R89] ;  /* 0x0000000059827984 */ /* 0x000ea80000000400 */
[----:B------:R-:W-:Y:S04]  /*1e70*/  LDS.U16 R137, [R90] ;  /* 0x000000005a897984 */ /* 0x000fe80000000400 */
[----:B------:R-:W3:Y:S04]  /*1e80*/  LDS.U16 R132, [R91] ;  /* 0x000000005b847984 */ /* 0x000ee80000000400 */
[----:B------:R-:W-:Y:S04]  /*1e90*/  LDS.U16 R139, [R92] ;  /* 0x000000005c8b7984 */ /* 0x000fe80000000400 */
[----:B------:R-:W4:Y:S01]  /*1ea0*/  LDS.U16 R138, [R93] ;  /* 0x000000005d8a7984 */ /* 0x000f220000000400 */
[----:B0-----:R-:W-:-:S02]  /*1eb0*/  PRMT R134, R131, 0x5410, R134 ;  /* 0x0000541083867816 */ /* 0x001fc40000000086 */
[----:B-1----:R-:W-:-:S05]  /*1ec0*/  PRMT R131, R133, 0x5410, R140 ;  /* 0x0000541085837816 */ /* 0x002fca000000008c */
[----:B------:R-:W-:Y:S01]  /*1ed0*/  HADD2 R131, R131, -R124 ;  /* 0x8000007c83837230 */ /* 0x000fe20000000000 */
[----:B--2---:R-:W-:Y:S01]  /*1ee0*/  PRMT R140, R135, 0x5410, R130 ;  /* 0x00005410878c7816 */ /* 0x004fe20000000082 */
[----:B------:R-:W-:-:S05]  /*1ef0*/  HADD2 R130, R134, -R119 ;  /* 0x8000007786827230 */ /* 0x000fca0000000000 */
[----:B------:R-:W-:Y:S02]  /*1f00*/  HMNMX2.XORSIGN R124, |R131|, |R130|, PT ;  /* 0x40000082837c7240 */ /* 0x000fe40003840200 */
[----:B---3--:R-:W-:Y:S01]  /*1f10*/  PRMT R142, R137, 0x5410, R132 ;  /* 0x00005410898e7816 */ /* 0x008fe20000000084 */
[----:B------:R-:W-:-:S04]  /*1f20*/  HADD2 R132, R140, -R127 ;  /* 0x8000007f8c847230 */ /* 0x000fc80000000000 */
[----:B------:R-:W-:Y:S01]  /*1f30*/  HADD2 R133, R142, -R129 ;  /* 0x800000818e857230 */ /* 0x000fe20000000000 */
[----:B----4-:R-:W-:-:S04]  /*1f40*/  PRMT R134, R139, 0x5410, R138 ;  /* 0x000054108b867816 */ /* 0x010fc8000000008a */
[----:B------:R-:W-:Y:S01]  /*1f50*/  HMNMX2.XORSIGN R119, |R132|, |R133|, PT ;  /* 0x4000008584777240 */ /* 0x000fe20003840200 */
[----:B------:R-:W-:-:S03]  /*1f60*/  HADD2 R134, R134, -R115 ;  /* 0x8000007386867230 */ /* 0x000fc60000000000 */
[----:B------:R-:W-:-:S04]  /*1f70*/  HMNMX2.XORSIGN R115, |R124|, |R119|, PT ;  /* 0x400000777c737240 */ /* 0x000fc80003840200 */
[----:B------:R-:W-:-:S05]  /*1f80*/  HMNMX2.XORSIGN R127, |R115|, |R134|, PT ;  /* 0x40000086737f7240 */ /* 0x000fca0003840200 */
[----:B------:R-:W-:-:S05]  /*1f90*/  PRMT R135, R127, 0x5432, R127 ;  /* 0x000054327f877816 */ /* 0x000fca000000007f */
[C---:B------:R-:W-:Y:S02]  /*1fa0*/  HMNMX2.XORSIGN R127, |R135|.reuse, |R134|, PT ;  /* 0x40000086877f7240 */ /* 0x040fe40003840200 */
[----:B------:R-:W-:Y:S02]  /*1fb0*/  HMNMX2.XORSIGN R115, |R135|, |R115|, PT ;  /* 0x4000007387737240 */ /* 0x000fe40003840200 */
[C---:B------:R-:W-:Y:S02]  /*1fc0*/  HMNMX2.XORSIGN R129, |R127|.reuse, |R119|, PT ;  /* 0x400000777f817240 */ /* 0x040fe40003840200 */
[----:B------:R-:W-:Y:S01]  /*1fd0*/  HMNMX2.XORSIGN R127, |R127|, |R124|, PT ;  /* 0x4000007c7f7f7240 */ /* 0x000fe20003840200 */
[----:B------:R-:W-:Y:S01]  /*1fe0*/  HMUL2 R115, R115, c[0x0] [0x16c] ;  /* 0x00005b0073737a32 */ /* 0x000fe20000000000 */
[C---:B------:R-:W-:Y:S02]  /*1ff0*/  HMNMX2.XORSIGN R119, |R129|.reuse, |R131|, PT ;  /* 0x4000008381777240 */ /* 0x040fe40003840200 */
[----:B------:R-:W-:Y:S01]  /*2000*/  HMNMX2.XORSIGN R124, |R129|, |R130|, PT ;  /* 0x40000082817c7240 */ /* 0x000fe20003840200 */
[----:B------:R-:W-:-:S02]  /*2010*/  HADD2 R134, R115, R134 ;  /* 0x0000008673867230 */ /* 0x000fc40000000000 */
[----:B------:R-:W-:Y:S02]  /*2020*/  HMUL2 R119, R119, c[0x0] [0x16c] ;  /* 0x00005b0077777a32 */ /* 0x000fe40000000000 */
[----:B------:R-:W-:Y:S01]  /*2030*/  HMUL2 R124, R124, c[0x0] [0x16c] ;  /* 0x00005b007c7c7a32 */ /* 0x000fe20000000000 */
[----:B------:R-:W-:Y:S01]  /*2040*/  PRMT R141, R134, 0x7610, R141 ;  /* 0x00007610868d7816 */ /* 0x000fe2000000008d */
[----:B------:R-:W-:Y:S01]  /*2050*/  HADD2 R129, R119, R130 ;  /* 0x0000008277817230 */ /* 0x000fe20000000000 */
[----:B------:R-:W-:Y:S01]  /*2060*/  HMNMX2.XORSIGN R130, |R127|, |R133|, PT ;  /* 0x400000857f827240 */ /* 0x000fe20003840200 */
[----:B------:R-:W-:Y:S01]  /*2070*/  HADD2 R131, R124, R131 ;  /* 0x000000837c837230 */ /* 0x000fe20000000000 */
[----:B------:R-:W-:Y:S02]  /*2080*/  SHF.R.U32.HI R134, RZ, 0x10, R134 ;  /* 0x00000010ff867819 */ /* 0x000fe40000011686 */
[----:B------:R-:W-:Y:S02]  /*2090*/  PRMT R135, R129, 0x7610, R135 ;  /* 0x0000761081877816 */ /* 0x000fe40000000087 */
[----:B------:R-:W-:-:S02]  /*20a0*/  SHF.R.U32.HI R138, RZ, 0x10, R129 ;  /* 0x00000010ff8a7819 */ /* 0x000fc40000011681 */
[----:B------:R-:W-:Y:S01]  /*20b0*/  HMNMX2.XORSIGN R129, |R127|, |R132|, PT ;  /* 0x400000847f817240 */ /* 0x000fe20003840200 */
[----:B------:R-:W-:Y:S01]  /*20c0*/  HMUL2 R127, R130, c[0x0] [0x16c] ;  /* 0x00005b00827f7a32 */ /* 0x000fe20000000000 */
[----:B------:R-:W-:Y:S01]  /*20d0*/  PRMT R137, R131, 0x7610, R137 ;  /* 0x0000761083897816 */ /* 0x000fe20000000089 */
[----:B------:R-:W-:Y:S01]  /*20e0*/  STS.U16 [R84], R135 ;  /* 0x0000008754007388 */ /* 0x000fe20000000400 */
[----:B------:R-:W-:Y:S01]  /*20f0*/  SHF.R.U32.HI R130, RZ, 0x10, R131 ;  /* 0x00000010ff827819 */ /* 0x000fe20000011683 */
[----:B------:R-:W-:Y:S02]  /*2100*/  HMUL2 R129, R129, c[0x0] [0x16c] ;  /* 0x00005b0081817a32 */ /* 0x000fe40000000000 */
[----:B------:R-:W-:Y:S01]  /*2110*/  HADD2 R132, R127, R132 ;  /* 0x000000847f847230 */ /* 0x000fe20000000000 */
[----:B------:R0:W-:Y:S01]  /*2120*/  STS.U16 [R85], R138 ;  /* 0x0000008a55007388 */ /* 0x0001e20000000400 */
[----:B------:R-:W-:-:S03]  /*2130*/  HADD2 R133, R129, R133 ;  /* 0x0000008581857230 */ /* 0x000fc60000000000 */
[----:B------:R-:W-:Y:S01]  /*2140*/  PRMT R131, R132, 0x7610, R131 ;  /* 0x0000761084837816 */ /* 0x000fe20000000083 */
[----:B------:R-:W-:Y:S01]  /*2150*/  STS.U16 [R86], R137 ;  /* 0x0000008956007388 */ /* 0x000fe20000000400 */
[----:B------:R-:W-:Y:S02]  /*2160*/  SHF.R.U32.HI R132, RZ, 0x10, R132 ;  /* 0x00000010ff847819 */ /* 0x000fe40000011684 */
[----:B------:R-:W-:Y:S01]  /*2170*/  PRMT R139, R133, 0x7610, R139 ;  /* 0x00007610858b7816 */ /* 0x000fe2000000008b */
[----:B------:R-:W-:Y:S01]  /*2180*/  STS.U16 [R87], R130 ;  /* 0x0000008257007388 */ /* 0x000fe20000000400 */
[----:B0-----:R-:W-:-:S03]  /*2190*/  SHF.R.U32.HI R138, RZ, 0x10, R133 ;  /* 0x00000010ff8a7819 */ /* 0x001fc60000011685 */
        /* <DEDUP_REMOVED lines=82> */
[----:B------:R-:W-:-:S04]  /*26c0*/  HMNMX2.XORSIGN R133, |R135|, |R73|, PT ;  /* 0x4000004987857240 */ /* 0x000fc80003840200 */
[C---:B------:R-:W-:Y:S02]  /*26d0*/  HMNMX2.XORSIGN R134, |R133|.reuse, |R113|, PT ;  /* 0x4000007185867240 */ /* 0x040fe40003840200 */
[----:B------:R-:W-:Y:S02]  /*26e0*/  HMNMX2.XORSIGN R133, |R133|, |R117|, PT ;  /* 0x4000007585857240 */ /* 0x000fe40003840200 */
[C---:B------:R-:W-:Y:S02]  /*26f0*/  HMNMX2.XORSIGN R113, |R134|.reuse, |R131|, PT ;  /* 0x4000008386717240 */ /* 0x040fe40003840200 */
[----:B------:R-:W-:-:S03]  /*2700*/  HMNMX2.XORSIGN R117, |R134|, |R130|, PT ;  /* 0x4000008286757240 */ /* 0x000fc60003840200 */
[----:B------:R-:W-:Y:S02]  /*2710*/  HMUL2 R113, R113, c[0x0] [0x16c] ;  /* 0x00005b0071717a32 */ /* 0x000fe40000000000 */
[----:B------:R-:W-:Y:S02]  /*2720*/  HMUL2 R117, R117, c[0x0] [0x16c] ;  /* 0x00005b0075757a32 */ /* 0x000fe40000000000 */
[----:B------:R-:W-:Y:S01]  /*2730*/  HADD2 R134, R113, R130 ;  /* 0x0000008271867230 */ /* 0x000fe20000000000 */
[----:B------:R-:W-:Y:S01]  /*2740*/  HMNMX2.XORSIGN R130, |R135|, |R122|, PT ;  /* 0x4000007a87827240 */ /* 0x000fe20003840200 */
[----:B------:R-:W-:Y:S01]  /*2750*/  HADD2 R131, R117, R131 ;  /* 0x0000008375837230 */ /* 0x000fe20000000000 */
[C---:B------:R-:W-:Y:S02]  /*2760*/  HMNMX2.XORSIGN R122, |R133|.reuse, |R121|, PT ;  /* 0x40000079857a7240 */ /* 0x040fe40003840200 */
[----:B------:R-:W-:Y:S01]  /*2770*/  HMNMX2.XORSIGN R133, |R133|, |R132|, PT ;  /* 0x4000008485857240 */ /* 0x000fe20003840200 */
[----:B------:R-:W-:Y:S01]  /*2780*/  HMUL2 R130, R130, c[0x0] [0x16c] ;  /* 0x00005b0082827a32 */ /* 0x000fe20000000000 */
[----:B------:R-:W-:Y:S01]  /*2790*/  PRMT R135, R134, 0x7610, R135 ;  /* 0x0000761086877816 */ /* 0x000fe20000000087 */
[----:B------:R-:W-:Y:S01]  /*27a0*/  HMUL2 R122, R122, c[0x0] [0x16c] ;  /* 0x00005b007a7a7a32 */ /* 0x000fe20000000000 */
[----:B------:R-:W-:Y:S01]  /*27b0*/  SHF.R.U32.HI R134, RZ, 0x10, R134 ;  /* 0x00000010ff867819 */ /* 0x000fe20000011686 */
[----:B------:R-:W-:Y:S01]  /*27c0*/  HMUL2 R133, R133, c[0x0] [0x16c] ;  /* 0x00005b0085857a32 */ /* 0x000fe20000000000 */
[----:B------:R-:W-:Y:S01]  /*27d0*/  PRMT R137, R131, 0x7610, R137 ;  /* 0x0000761083897816 */ /* 0x000fe20000000089 */
[----:B------:R-:W-:Y:S01]  /*27e0*/  HADD2 R132, R122, R132 ;  /* 0x000000847a847230 */ /* 0x000fe20000000000 */
[--C-:B------:R-:W-:Y:S01]  /*27f0*/  SHF.R.U32.HI R138, RZ, 0x10, R131.reuse ;  /* 0x00000010ff8a7819 */ /* 0x100fe20000011683 */
[----:B------:R-:W-:Y:S01]  /*2800*/  HADD2 R121, R133, R121 ;  /* 0x0000007985797230 */ /* 0x000fe20000000000 */
[----:B------:R0:W-:Y:S01]  /*2810*/  STS.U16 [R102], R135 ;  /* 0x0000008766007388 */ /* 0x0001e20000000400 */
[----:B------:R-:W-:Y:S01]  /*2820*/  HADD2 R73, R130, R73 ;  /* 0x0000004982497230 */ /* 0x000fe20000000000 */
[----:B------:R-:W-:-:S02]  /*2830*/  PRMT R131, R132, 0x7610, R131 ;  /* 0x0000761084837816 */ /* 0x000fc40000000083 */
[----:B------:R-:W-:Y:S01]  /*2840*/  SHF.R.U32.HI R132, RZ, 0x10, R132 ;  /* 0x00000010ff847819 */ /* 0x000fe20000011684 */
[----:B------:R1:W-:Y:S01]  /*2850*/  STS.U16 [R103], R134 ;  /* 0x0000008667007388 */ /* 0x0003e20000000400 */
[----:B------:R-:W-:-:S03]  /*2860*/  SHF.R.U32.HI R140, RZ, 0x10, R73 ;  /* 0x00000010ff8c7819 */ /* 0x000fc60000011649 */
[----:B------:R-:W-:Y:S01]  /*2870*/  STS.U16 [R104], R137 ;  /* 0x0000008968007388 */ /* 0x000fe20000000400 */
[----:B0-----:R-:W-:-:S03]  /*2880*/  PRMT R135, R121, 0x7610, R135 ;  /* 0x0000761079877816 */ /* 0x001fc60000000087 */
[----:B------:R-:W-:Y:S01]  /*2890*/  STS.U16 [R105], R138 ;  /* 0x0000008a69007388 */ /* 0x000fe20000000400 */
[--C-:B-1----:R-:W-:Y:S02]  /*28a0*/  SHF.R.U32.HI R134, RZ, 0x10, R121.reuse ;  /* 0x00000010ff867819 */ /* 0x102fe40000011679 */
[----:B------:R-:W-:Y:S01]  /*28b0*/  PRMT R121, R73, 0x7610, R121 ;  /* 0x0000761049797816 */ /* 0x000fe20000000079 */
[----:B------:R-:W-:Y:S01]  /*28c0*/  STS.U16 [R106], R131 ;  /* 0x000000836a007388 */ /* 0x000fe20000000400 */
[----:B------:R-:W-:-:S03]  /*28d0*/  IMAD.MOV.U32 R73, RZ, RZ, R130 ;  /* 0x000000ffff497224 */ /* 0x000fc600078e0082 */
[----:B------:R-:W-:Y:S04]  /*28e0*/  STS.U16 [R107], R132 ;  /* 0x000000846b007388 */ /* 0x000fe80000000400 */
[----:B------:R-:W-:Y:S04]  /*28f0*/  STS.U16 [R108], R135 ;  /* 0x000000876c007388 */ /* 0x000fe80000000400 */
[----:B------:R-:W-:Y:S04]  /*2900*/  STS.U16 [R109], R134 ;  /* 0x000000866d007388 */ /* 0x000fe80000000400 */
[----:B------:R0:W-:Y:S04]  /*2910*/  STS.U16 [R110], R121 ;  /* 0x000000796e007388 */ /* 0x0001e80000000400 */
[----:B------:R-:W-:Y:S01]  /*2920*/  STS.U16 [R111], R140 ;  /* 0x0000008c6f007388 */ /* 0x000fe20000000400 */
[----:B0-----:R-:W-:-:S03]  /*2930*/  IMAD.MOV.U32 R121, RZ, RZ, R133 ;  /* 0x000000ffff797224 */ /* 0x001fc600078e0085 */
[----:B------:R-:W-:Y:S06]  /*2940*/  BAR.SYNC 0x0 ;  /* 0x0000000000007b1d */ /* 0x000fec0000000000 */
[----:B------:R-:W-:Y:S05]  /*2950*/  @!P0 BRA `(.L_x_41) ;  /* 0x0000622000008947 */ /* 0x000fea0003800000 */
[----:B------:R-:W-:Y:S01]  /*2960*/  HSET2.BF.LE.AND R132, R2.H0_H0, c[0x0] [0x820], PT ;  /* 0x0002080002847633 */ /* 0x000fe20003803880 */
[----:B------:R-:W-:Y:S01]  /*2970*/  HADD2 R133, R136.H0_H0, c[0x0] [0x820] ;  /* 0x0002080088857630 */ /* 0x000fe20000000800 */
[----:B------:R-:W-:Y:S01]  /*2980*/  HSET2.BF.LE.AND R130, R2.H0_H0, c[0x0] [0x818], PT ;  /* 0x0002060002827633 */ /* 0x000fe20003803880 */
[----:B------:R-:W-:Y:S02]  /*2990*/  HADD2 R131, R136.H0_H0, c[0x0] [0x818] ;  /* 0x0002060088837630 */ /* 0x000fe40000000800 */
[----:B------:R-:W-:-:S02]  /*29a0*/  HFMA2 R132, -R132, c[0x0] [0x164].H1_H1, R133 ;  /* 0x3000590084847a31 */ /* 0x000fc40000000185 */
[----:B------:R-:W-:-:S03]  /*29b0*/  HFMA2 R130, -R130, c[0x0] [0x164].H1_H1, R131 ;  /* 0x3000590082827a31 */ /* 0x000fc60000000183 */
[----:B------:R-:W-:Y:S02]  /*29c0*/  LEA R133, R132, c[0x0][0x824], 0x1 ;  /* 0x0002090084857a11 */ /* 0x000fe400078e08ff */
[----:B------:R-:W-:Y:S02]  /*29d0*/  LEA R130, R130, c[0x0][0x81c], 0x1 ;  /* 0x0002070082827a11 */ /* 0x000fe400078e08ff */
[----:B------:R-:W-:Y:S02]  /*29e0*/  SHF.R.U32.HI R134, RZ, 0x10, R133 ;  /* 0x00000010ff867819 */ /* 0x000fe40000011685 */
[----:B------:R-:W-:Y:S02]  /*29f0*/  PRMT R131, R130, 0x5410, RZ ;  /* 0x0000541082837816 */ /* 0x000fe400000000ff */
[----:B------:R-:W-:Y:S02]  /*2a00*/  SHF.R.U32.HI R132, RZ, 0x10, R130 ;  /* 0x00000010ff847819 */ /* 0x000fe40000011682 */
[----:B------:R-:W-:Y:S01]  /*2a10*/  PRMT R133, R133, 0x5410, RZ ;  /* 0x0000541085857816 */ /* 0x000fe200000000ff */
[----:B------:R-:W-:Y:S04]  /*2a20*/  LDS.U16 R134, [R134] ;  /* 0x0000000086867984 */ /* 0x000fe80000000400 */
[----:B------:R-:W-:Y:S04]  /*2a30*/  LDS.U16 R130, [R131] ;  /* 0x0000000083827984 */ /* 0x000fe80000000400 */
[----:B------:R-:W0:Y:S04]  /*2a40*/  LDS.U16 R135, [R132] ;  /* 0x0000000084877984 */ /* 0x000e280000000400 */
[----:B------:R-:W1:Y:S01]  /*2a50*/  LDS.U16 R137, [R133] ;  /* 0x0000000085897984 */ /* 0x000e620000000400 */
[----:B0-----:R-:W-:-:S02]  /*2a60*/  PRMT R135, R130, 0x5410, R135 ;  /* 0x0000541082877816 */ /* 0x001fc40000000087 */
[----:B-1----:R-:W-:-:S03]  /*2a70*/  PRMT R134, R137, 0x5410, R134 ;  /* 0x0000541089867816 */ /* 0x002fc60000000086 */
[----:B------:R-:W-:Y:S02]  /*2a80*/  HADD2 R72, R135, -R72 ;  /* 0x8000004887487230 */ /* 0x000fe40000000000 */
[----:B------:R-:W-:-:S05]  /*2a90*/  HADD2 R71, R134, -R71 ;  /* 0x8000004786477230 */ /* 0x000fca0000000000 */
[----:B------:R-:W-:-:S04]  /*2aa0*/  HMNMX2.XORSIGN R130, |R71|, |R72|, PT ;  /* 0x4000004847827240 */ /* 0x000fc80003840200 */
[----:B------:R-:W-:Y:S02]  /*2ab0*/  HMNMX2.XORSIGN R135, |R130|.H1_H1, |R72|.H0_H0, PT ;  /* 0x6000004882877240 */ /* 0x000fe40003840e00 */
[----:B------:R-:W-:-:S03]  /*2ac0*/  PRMT R130, R130, 0x5432, R130 ;  /* 0x0000543282827816 */ /* 0x000fc60000000082 */
[----:B------:R-:W-:Y:S02]  /*2ad0*/  PRMT R135, R135, 0x5410, RZ ;  /* 0x0000541087877816 */ /* 0x000fe400000000ff */
[----:B------:R-:W-:-:S03]  /*2ae0*/  HMNMX2.XORSIGN R130, |R130|, |R71|, PT ;  /* 0x4000004782827240 */ /* 0x000fc60003840200 */
[----:B------:R-:W-:Y:S02]  /*2af0*/  HMUL2 R135, R135, c[0x0] [0x16c] ;  /* 0x00005b0087877a32 */ /* 0x000fe40000000000 */
[----:B------:R-:W-:Y:S02]  /*2b00*/  HMUL2 R134, R130, c[0x0] [0x16c] ;  /* 0x00005b0082867a32 */ /* 0x000fe40000000000 */
[----:B------:R-:W0:Y:S01]  /*2b10*/  LDC.U16 R130, c[0x0][0x164] ;  /* 0x00005900ff827b82 */ /* 0x000e220000000400 */
[----:B------:R-:W-:Y:S02]  /*2b20*/  HADD2 R71, R135.H0_H0, R71.H0_H0 ;  /* 0x2000004787477230 */ /* 0x000fe40000000800 */
[----:B------:R-:W-:-:S05]  /*2b30*/  HADD2 R72, R134, R72 ;  /* 0x0000004886487230 */ /* 0x000fca0000000000 */
[----:B------:R-:W-:Y:S02]  /*2b40*/  PRMT R138, R72, 0x7610, R138 ;  /* 0x00007610488a7816 */ /* 0x000fe4000000008a */
[----:B------:R-:W-:Y:S01]  /*2b50*/  SHF.R.U32.HI R137, RZ, 0x10, R72 ;  /* 0x00000010ff897819 */ /* 0x000fe20000011648 */
[----:B------:R-:W-:Y:S02]  /*2b60*/  IMAD.MOV.U32 R72, RZ, RZ, R134 ;  /* 0x000000ffff487224 */ /* 0x000fe400078e0086 */
[----:B------:R-:W-:Y:S04]  /*2b70*/  STS.U16 [R131], R138 ;  /* 0x0000008a83007388 */ /* 0x000fe80000000400 */
[----:B------:R-:W-:Y:S04]  /*2b80*/  STS.U16 [R132], R137 ;  /* 0x0000008984007388 */ /* 0x000fe80000000400 */
[----:B------:R-:W-:Y:S01]  /*2b90*/  STS.U16 [R133], R71 ;  /* 0x0000004785007388 */ /* 0x000fe20000000400 */
[----:B0-----:R-:W-:-:S03]  /*2ba0*/  PRMT R130, R130, 0x9910, RZ ;  /* 0x0000991082827816 */ /* 0x001fc600000000ff */
[----:B------:R-:W-:Y:S06]  /*2bb0*/  BAR.SYNC 0x0 ;  /* 0x0000000000007b1d */ /* 0x000fec0000000000 */
[----:B------:R-:W-:Y:S01]  /*2bc0*/  ISETP.NE.AND P1, PT, R130, 0x5, PT ;  /* 0x000000058200780c */ /* 0x000fe20003f25270 */
[----:B------:R-:W-:-:S12]  /*2bd0*/  IMAD.MOV.U32 R71, RZ, RZ, R135 ;  /* 0x000000ffff477224 */ /* 0x000fd800078e0087 */
[----:B------:R-:W-:Y:S05]  /*2be0*/  @!P1 BRA `(.L_x_41) ;  /* 0x00005f9000009947 */ /* 0x000fea0003800000 */
[----:B------:R-:W-:Y:S01]  /*2bf0*/  HSET2.BF.LE.AND R131, R2.H0_H0, c[0x0] [0x828], PT ;  /* 0x00020a0002837633 */ /* 0x000fe20003803880 */
[----:B------:R-:W-:Y:S01]  /*2c00*/  HADD2 R132, R136.H0_H0, c[0x0] [0x828] ;  /* 0x00020a0088847630 */ /* 0x000fe20000000800 */
[----:B------:R-:W-:Y:S01]  /*2c10*/  HSET2.BF.LE.AND R133, R2.H0_H0, c[0x0] [0x830], PT ;  /* 0x00020c0002857633 */ /* 0x000fe20003803880 */
[----:B------:R-:W-:Y:S01]  /*2c20*/  HADD2 R134, R136.H0_H0, c[0x0] [0x830] ;  /* 0x00020c0088867630 */ /* 0x000fe20000000800 */
[----:B------:R-:W-:Y:S01]  /*2c30*/  HSET2.BF.LE.AND R135, R2.H0_H0, c[0x0] [0x838], PT ;  /* 0x00020e0002877633 */ /* 0x000fe20003803880 */
[----:B------:R-:W-:Y:S01]  /*2c40*/  HADD2 R137, R136.H0_H0, c[0x0] [0x838] ;  /* 0x00020e0088897630 */ /* 0x000fe20000000800 */
[----:B------:R-:W-:Y:S01]  /*2c50*/  ISETP.NE.AND P1, PT, R130, 0x6, PT ;  /* 0x000000068200780c */ /* 0x000fe20003f25270 */
[----:B------:R-:W-:Y:S02]  /*2c60*/  HFMA2 R131, -R131, c[0x0] [0x164].H1_H1, R132 ;  /* 0x3000590083837a31 */ /* 0x000fe40000000184 */
[----:B------:R-:W-:Y:S02]  /*2c70*/  HFMA2 R133, -R133, c[0x0] [0x164].H1_H1, R134 ;  /* 0x3000590085857a31 */ /* 0x000fe40000000186 */
[----:B------:R-:W-:Y:S01]  /*2c80*/  HFMA2 R135, -R135, c[0x0] [0x164].H1_H1, R137 ;  /* 0x3000590087877a31 */ /* 0x000fe20000000189 */
[----:B------:R-:W-:-:S02]  /*2c90*/  LEA R132, R131, c[0x0][0x82c], 0x1 ;  /* 0x00020b0083847a11 */ /* 0x000fc400078e08ff */
[----:B------:R-:W-:Y:S02]  /*2ca0*/  LEA R134, R133, c[0x0][0x834], 0x1 ;  /* 0x00020d0085867a11 */ /* 0x000fe400078e08ff */
[----:B------:R-:W-:Y:S02]  /*2cb0*/  LEA R137, R135, c[0x0][0x83c], 0x1 ;  /* 0x00020f0087897a11 */ /* 0x000fe400078e08ff */
[----:B------:R-:W-:Y:S02]  /*2cc0*/  PRMT R131, R132, 0x5410, RZ ;  /* 0x0000541084837816 */ /* 0x000fe400000000ff */
[----:B------:R-:W-:Y:S02]  /*2cd0*/  PRMT R133, R134, 0x5410, RZ ;  /* 0x0000541086857816 */ /* 0x000fe400000000ff */
[----:B------:R-:W-:Y:S01]  /*2ce0*/  SHF.R.U32.HI R132, RZ, 0x10, R132 ;  /* 0x00000010ff847819 */ /* 0x000fe20000011684 */
[----:B------:R-:W-:Y:S01]  /*2cf0*/  LDS.U16 R138, [R131] ;  /* 0x00000000838a7984 */ /* 0x000fe20000000400 */
[----:B------:R-:W-:-:S02]  /*2d00*/  SHF.R.U32.HI R134, RZ, 0x10, R134 ;  /* 0x00000010ff867819 */ /* 0x000fc40000011686 */
[----:B------:R-:W-:Y:S01]  /*2d10*/  PRMT R135, R137, 0x5410, RZ ;  /* 0x0000541089877816 */ /* 0x000fe200000000ff */
[----:B------:R-:W0:Y:S01]  /*2d20*/  LDS.U16 R139, [R132] ;  /* 0x00000000848b7984 */ /* 0x000e220000000400 */
[----:B------:R-:W-:-:S03]  /*2d30*/  SHF.R.U32.HI R137, RZ, 0x10, R137 ;  /* 0x00000010ff897819 */ /* 0x000fc60000011689 */
[----:B------:R-:W-:Y:S04]  /*2d40*/  LDS.U16 R140, [R133] ;  /* 0x00000000858c7984 */ /* 0x000fe80000000400 */
[----:B------:R-:W1:Y:S04]  /*2d50*/  LDS.U16 R141, [R134] ;  /* 0x00000000868d7984 */ /* 0x000e680000000400 */
[----:B------:R-:W-:Y:S04]  /*2d60*/  LDS.U16 R137, [R137] ;  /* 0x0000000089897984 */ /* 0x000fe80000000400 */
[----:B------:R-:W2:Y:S01]  /*2d70*/  LDS.U16 R142, [R135] ;  /* 0x00000000878e7984 */ /* 0x000ea20000000400 */
[----:B0-----:R-:W-:-:S05]  /*2d80*/  PRMT R138, R138, 0x5410, R139 ;  /* 0x000054108a8a7816 */ /* 0x001fca000000008b */
[----:B------:R-:W-:Y:S01]  /*2d90*/  HADD2 R67, R138, -R67 ;  /* 0x800000438a437230 */ /* 0x000fe20000000000 */
[----:B-1----:R-:W-:-:S05]  /*2da0*/  PRMT R141, R140, 0x5410, R141 ;  /* 0x000054108c8d7816 */ /* 0x002fca000000008d */
[----:B------:R-:W-:Y:S01]  /*2db0*/  HADD2 R66, R141, -R66 ;  /* 0x800000428d427230 */ /* 0x000fe20000000000 */
[----:B--2---:R-:W-:-:S04]  /*2dc0*/  PRMT R142, R142, 0x5410, R137 ;  /* 0x000054108e8e7816 */ /* 0x004fc80000000089 */
[----:B------:R-:W-:Y:S01]  /*2dd0*/  HMNMX2.XORSIGN R138, |R66|, |R67|, PT ;  /* 0x40000043428a7240 */ /* 0x000fe20003840200 */
[----:B------:R-:W-:-:S05]  /*2de0*/  HADD2 R65, R142, -R65 ;  /* 0x800000418e417230 */ /* 0x000fca0000000000 */
[----:B------:R-:W-:-:S04]  /*2df0*/  HMNMX2.XORSIGN R139, |R138|, |R65|, PT ;  /* 0x400000418a8b7240 */ /* 0x000fc80003840200 */
[----:B------:R-:W-:Y:S02]  /*2e00*/  HMNMX2.XORSIGN R138, |R139|.H1_H1, |R138|.H0_H0, PT ;  /* 0x6000008a8b8a7240 */ /* 0x000fe40003840e00 */
[----:B------:R-:W-:-:S03]  /*2e10*/  PRMT R140, R139, 0x5432, R139 ;  /* 0x000054328b8c7816 */ /* 0x000fc6000000008b */
[----:B------:R-:W-:Y:S02]  /*2e20*/  PRMT R138, R138, 0x5410, RZ ;  /* 0x000054108a8a7816 */ /* 0x000fe400000000ff */
[----:B------:R-:W-:-:S03]  /*2e30*/  HMNMX2.XORSIGN R137, |R140|, |R65|, PT ;  /* 0x400000418c897240 */ /* 0x000fc60003840200 */
[----:B------:R-:W-:Y:S01]  /*2e40*/  HMUL2 R138, R138, c[0x0] [0x16c] ;  /* 0x00005b008a8a7a32 */ /* 0x000fe20000000000 */
[C---:B------:R-:W-:Y:S02]  /*2e50*/  HMNMX2.XORSIGN R139, |R137|.reuse, |R66|, PT ;  /* 0x40000042898b7240 */ /* 0x040fe40003840200 */
[----:B------:R-:W-:Y:S01]  /*2e60*/  HMNMX2.XORSIGN R137, |R137|, |R67|, PT ;  /* 0x4000004389897240 */ /* 0x000fe20003840200 */
[----:B------:R-:W-:Y:S02]  /*2e70*/  HADD2 R65, R138.H0_H0, R65.H0_H0 ;  /* 0x200000418a417230 */ /* 0x000fe40000000800 */
[----:B------:R-:W-:Y:S02]  /*2e80*/  HMUL2 R139, R139, c[0x0] [0x16c] ;  /* 0x00005b008b8b7a32 */ /* 0x000fe40000000000 */
[----:B------:R-:W-:Y:S02]  /*2e90*/  HMUL2 R137, R137, c[0x0] [0x16c] ;  /* 0x00005b0089897a32 */ /* 0x000fe40000000000 */
[----:B------:R-:W-:-:S02]  /*2ea0*/  HADD2 R67, R139, R67 ;  /* 0x000000438b437230 */ /* 0x000fc40000000000 */
[----:B------:R-:W-:-:S03]  /*2eb0*/  HADD2 R66, R137, R66 ;  /* 0x0000004289427230 */ /* 0x000fc60000000000 */
[----:B------:R-:W-:Y:S02]  /*2ec0*/  PRMT R140, R67, 0x7610, R140 ;  /* 0x00007610438c7816 */ /* 0x000fe4000000008c */
[----:B------:R-:W-:Y:S02]  /*2ed0*/  SHF.R.U32.HI R67, RZ, 0x10, R67 ;  /* 0x00000010ff437819 */ /* 0x000fe40000011643 */
[----:B------:R-:W-:Y:S01]  /*2ee0*/  PRMT R142, R66, 0x7610, R142 ;  /* 0x00007610428e7816 */ /* 0x000fe2000000008e */
[----:B------:R-:W-:Y:S01]  /*2ef0*/  STS.U16 [R131], R140 ;  /* 0x0000008c83007388 */ /* 0x000fe20000000400 */
[----:B------:R-:W-:Y:S01]  /*2f00*/  SHF.R.U32.HI R141, RZ, 0x10, R66 ;  /* 0x00000010ff8d7819 */ /* 0x000fe20000011642 */
[----:B------:R-:W-:Y:S02]  /*2f10*/  IMAD.MOV.U32 R66, RZ, RZ, R137 ;  /* 0x000000ffff427224 */ /* 0x000fe400078e0089 */
[----:B------:R0:W-:Y:S04]  /*2f20*/  STS.U16 [R132], R67 ;  /* 0x0000004384007388 */ /* 0x0001e80000000400 */
[----:B------:R-:W-:Y:S04]  /*2f30*/  STS.U16 [R133], R142 ;  /* 0x0000008e85007388 */ /* 0x000fe80000000400 */
[----:B------:R-:W-:Y:S01]  /*2f40*/  STS.U16 [R134], R141 ;  /* 0x0000008d86007388 */ /* 0x000fe20000000400 */
[----:B0-----:R-:W-:-:S03]  /*2f50*/  IMAD.MOV.U32 R67, RZ, RZ, R139 ;  /* 0x000000ffff437224 */ /* 0x001fc600078e008b */
[----:B------:R0:W-:Y:S02]  /*2f60*/  STS.U16 [R135], R65 ;  /* 0x0000004187007388 */ /* 0x0001e40000000400 */
[----:B0-----:R-:W-:Y:S02]  /*2f70*/  IMAD.MOV.U32 R65, RZ, RZ, R138 ;  /* 0x000000ffff417224 */ /* 0x001fe400078e008a */
[----:B------:R-:W-:Y:S06]  /*2f80*/  BAR.SYNC 0x0 ;  /* 0x0000000000007b1d */ /* 0x000fec0000000000 */
        /* <DEDUP_REMOVED lines=8> */
[----:B------:R-:W-:-:S02]  /*3010*/  HFMA2 R131, -R131, c[0x0] [0x164].H1_H1, R132 ;  /* 0x3000590083837a31 */ /* 0x000fc40000000184 */
[----:B------:R-:W-:Y:S02]  /*3020*/  HFMA2 R133, -R133, c[0x0] [0x164].H1_H1, R134 ;  /* 0x3000590085857a31 */ /* 0x000fe40000000186 */
[----:B------:R-:W-:Y:S01]  /*3030*/  HFMA2 R135, -R135, c[0x0] [0x164].H1_H1, R137 ;  /* 0x3000590087877a31 */ /* 0x000fe20000000189 */
[----:B------:R-:W-:Y:S02]  /*3040*/  LEA R132, R131, c[0x0][0x844], 0x1 ;  /* 0x0002110083847a11 */ /* 0x000fe400078e08ff */
[----:B------:R-:W-:Y:S02]  /*3050*/  LEA R134, R133, c[0x0][0x84c], 0x1 ;  /* 0x0002130085867a11 */ /* 0x000fe400078e08ff */
[----:B------:R-:W-:Y:S02]  /*3060*/  LEA R137, R135, c[0x0][0x854], 0x1 ;  /* 0x0002150087897a11 */ /* 0x000fe400078e08ff */
[----:B------:R-:W-:Y:S02]  /*3070*/  PRMT R131, R132, 0x5410, RZ ;  /* 0x0000541084837816 */ /* 0x000fe400000000ff */
[----:B------:R-:W-:-:S02]  /*3080*/  PRMT R133, R134, 0x5410, RZ ;  /* 0x0000541086857816 */ /* 0x000fc400000000ff */
[----:B------:R-:W-:Y:S01]  /*3090*/  SHF.R.U32.HI R132, RZ, 0x10, R132 ;  /* 0x00000010ff847819 */ /* 0x000fe20000011684 */
[----:B------:R-:W-:Y:S01]  /*30a0*/  LDS.U16 R138, [R131] ;  /* 0x00000000838a7984 */ /* 0x000fe20000000400 */
[----:B------:R-:W-:Y:S02]  /*30b0*/  SHF.R.U32.HI R134, RZ, 0x10, R134 ;  /* 0x00000010ff867819 */ /* 0x000fe40000011686 */
        /* <DEDUP_REMOVED lines=28> */
[--C-:B------:R-:W-:Y:S02]  /*3280*/  SHF.R.U32.HI R141, RZ, 0x10, R62.reuse ;  /* 0x00000010ff8d7819 */ /* 0x100fe4000001163e */
[----:B------:R-:W-:Y:S01]  /*3290*/  PRMT R62, R61, 0x7610, R62 ;  /* 0x000076103d3e7816 */ /* 0x000fe2000000003e */
[----:B------:R-:W-:Y:S01]  /*32a0*/  STS.U16 [R131], R140 ;  /* 0x0000008c83007388 */ /* 0x000fe20000000400 */
[----:B------:R-:W-:-:S03]  /*32b0*/  SHF.R.U32.HI R61, RZ, 0x10, R61 ;  /* 0x00000010ff3d7819 */ /* 0x000fc6000001163d */
[----:B------:R-:W-:Y:S04]  /*32c0*/  STS.U16 [R132], R141 ;  /* 0x0000008d84007388 */ /* 0x000fe80000000400 */
[----:B------:R0:W-:Y:S04]  /*32d0*/  STS.U16 [R133], R62 ;  /* 0x0000003e85007388 */ /* 0x0001e80000000400 */
[----:B------:R1:W-:Y:S04]  /*32e0*/  STS.U16 [R134], R61 ;  /* 0x0000003d86007388 */ /* 0x0003e80000000400 */
[----:B------:R2:W-:Y:S01]  /*32f0*/  STS.U16 [R135], R60 ;  /* 0x0000003c87007388 */ /* 0x0005e20000000400 */
[----:B0-----:R-:W-:-:S02]  /*3300*/  IMAD.MOV.U32 R62, RZ, RZ, R139 ;  /* 0x000000ffff3e7224 */ /* 0x001fc400078e008b */
[----:B-1----:R-:W-:Y:S02]  /*3310*/  IMAD.MOV.U32 R61, RZ, RZ, R137 ;  /* 0x000000ffff3d7224 */ /* 0x002fe400078e0089 */
[----:B--2---:R-:W-:Y:S01]  /*3320*/  IMAD.MOV.U32 R60, RZ, RZ, R138 ;  /* 0x000000ffff3c7224 */ /* 0x004fe200078e008a */
        /* <DEDUP_REMOVED lines=65> */
[----:B------:R-:W-:-:S03]  /*3740*/  ISETP.NE.AND P1, PT, R130, 0x9, PT ;  /* 0x000000098200780c */ /* 0x000fc60003f25270 */
[----:B------:R-:W-:Y:S02]  /*3750*/  HFMA2 R133, -R133, c[0x0] [0x164].H1_H1, R134 ;  /* 0x3000590085857a31 */ /* 0x000fe40000000186 */
        /* <DEDUP_REMOVED lines=22> */
[----:B------:R-:W-:Y:S02]  /*38c0*/  HADD2 R51, R135.H0_H0, R51.H0_H0 ;  /* 0x2000003387337230 */ /* 0x000fe40000000800 */
[----:B------:R-:W-:-:S05]  /*38d0*/  HADD2 R52, R134, R52 ;  /* 0x0000003486347230 */ /* 0x000fca0000000000 */
[----:B------:R-:W-:Y:S02]  /*38e0*/  PRMT R137, R52, 0x7610, R137 ;  /* 0x0000761034897816 */ /* 0x000fe40000000089 */
[----:B------:R-:W-:-:S03]  /*38f0*/  SHF.R.U32.HI R52, RZ, 0x10, R52 ;  /* 0x00000010ff347819 */ /* 0x000fc60000011634 */
[----:B------:R-:W-:Y:S04]  /*3900*/  STS.U16 [R132], R137 ;  /* 0x0000008984007388 */ /* 0x000fe80000000400 */
[----:B------:R0:W-:Y:S04]  /*3910*/  STS.U16 [R131], R52 ;  /* 0x0000003483007388 */ /* 0x0001e80000000400 */
[----:B------:R1:W-:Y:S01]  /*3920*/  STS.U16 [R133], R51 ;  /* 0x0000003385007388 */ /* 0x0003e20000000400 */
[----:B0-----:R-:W-:Y:S02]  /*3930*/  IMAD.MOV.U32 R52, RZ, RZ, R134 ;  /* 0x000000ffff347224 */ /* 0x001fe400078e0086 */
[----:B-1----:R-:W-:Y:S01]  /*3940*/  IMAD.MOV.U32 R51, RZ, RZ, R135 ;  /* 0x000000ffff337224 */ /* 0x002fe200078e0087 */
[----:B------:R-:W-:Y:S06]  /*3950*/  BAR.SYNC 0x0 ;  /* 0x0000000000007b1d */ /* 0x000fec0000000000 */
[----:B------:R-:W-:Y:S05]  /*3960*/  @!P1 BRA `(.L_x_41) ;  /* 0x0000521000009947 */ /* 0x000fea0003800000 */
[----:B------:R-:W-:Y:S01]  /*3970*/  HSET2.BF.LE.AND R131, R2.H0_H0, c[0x0] [0x880], PT ;  /* 0x0002200002837633 */ /* 0x000fe20003803880 */
[----:B------:R-:W-:Y:S01]  /*3980*/  HADD2 R132, R136.H0_H0, c[0x0] [0x880] ;  /* 0x0002200088847630 */ /* 0x000fe20000000800 */
[----:B------:R-:W-:Y:S01]  /*3990*/  HSET2.BF.LE.AND R133, R2.H0_H0, c[0x0] [0x888], PT ;  /* 0x0002220002857633 */ /* 0x000fe20003803880 */
[----:B------:R-:W-:Y:S01]  /*39a0*/  HADD2 R134, R136.H0_H0, c[0x0] [0x888] ;  /* 0x0002220088867630 */ /* 0x000fe20000000800 */
[----:B------:R-:W-:Y:S01]  /*39b0*/  HSET2.BF.LE.AND R135, R2.H0_H0, c[0x0] [0x890], PT ;  /* 0x0002240002877633 */ /* 0x000fe20003803880 */
[----:B------:R-:W-:Y:S01]  /*39c0*/  HFMA2 R131, -R131, c[0x0] [0x164].H1_H1, R132 ;  /* 0x3000590083837a31 */ /* 0x000fe20000000184 */
[----:B------:R-:W-:Y:S01]  /*39d0*/  ISETP.NE.AND P1, PT, R130, 0xa, PT ;  /* 0x0000000a8200780c */ /* 0x000fe20003f25270 */
[----:B------:R-:W-:-:S02]  /*39e0*/  HFMA2 R133, -R133, c[0x0] [0x164].H1_H1, R134 ;  /* 0x3000590085857a31 */ /* 0x000fc40000000186 */
[----:B------:R-:W-:Y:S01]  /*39f0*/  HADD2 R137, R136.H0_H0, c[0x0] [0x890] ;  /* 0x0002240088897630 */ /* 0x000fe20000000800 */
[----:B------:R-:W-:Y:S02]  /*3a00*/  LEA R132, R131, c[0x0][0x884], 0x1 ;  /* 0x0002210083847a11 */ /* 0x000fe400078e08ff */
[----:B------:R-:W-:Y:S01]  /*3a10*/  LEA R133, R133, c[0x0][0x88c], 0x1 ;  /* 0x0002230085857a11 */ /* 0x000fe200078e08ff */
[----:B------:R-:W-:Y:S01]  /*3a20*/  HFMA2 R135, -R135, c[0x0] [0x164].H1_H1, R137 ;  /* 0x3000590087877a31 */ /* 0x000fe20000000189 */
[----:B------:R-:W-:Y:S02]  /*3a30*/  PRMT R131, R132, 0x5410, RZ ;  /* 0x0000541084837816 */ /* 0x000fe400000000ff */
[----:B------:R-:W-:Y:S02]  /*3a40*/  PRMT R134, R133, 0x5410, RZ ;  /* 0x0000541085867816 */ /* 0x000fe400000000ff */
[----:B------:R-:W-:Y:S01]  /*3a50*/  SHF.R.U32.HI R132, RZ, 0x10, R132 ;  /* 0x00000010ff847819 */ /* 0x000fe20000011684 */
[----:B------:R-:W-:Y:S01]  /*3a60*/  LDS.U16 R137, [R131] ;  /* 0x0000000083897984 */ /* 0x000fe20000000400 */
[----:B------:R-:W-:-:S02]  /*3a70*/  SHF.R.U32.HI R133, RZ, 0x10, R133 ;  /* 0x00000010ff857819 */ /* 0x000fc40000011685 */
[----:B------:R-:W-:Y:S01]  /*3a80*/  LEA R135, R135, c[0x0][0x894], 0x1 ;  /* 0x0002250087877a11 */ /* 0x000fe200078e08ff */
[----:B------:R-:W0:Y:S03]  /*3a90*/  LDS.U16 R138, [R132] ;  /* 0x00000000848a7984 */ /* 0x000e260000000400 */
[----:B------:R-:W-:Y:S01]  /*3aa0*/  PRMT R135, R135, 0x5410, RZ ;  /* 0x0000541087877816 */ /* 0x000fe200000000ff */
[----:B------:R-:W-:Y:S04]  /*3ab0*/  LDS.U16 R139, [R134] ;  /* 0x00000000868b7984 */ /* 0x000fe80000000400 */
[----:B------:R-:W1:Y:S04]  /*3ac0*/  LDS.U16 R140, [R133] ;  /* 0x00000000858c7984 */ /* 0x000e680000000400 */
[----:B------:R-:W2:Y:S01]  /*3ad0*/  LDS.U16 R135, [R135] ;  /* 0x0000000087877984 */ /* 0x000ea20000000400 */
[----:B0-----:R-:W-:-:S05]  /*3ae0*/  PRMT R138, R137, 0x5410, R138 ;  /* 0x00005410898a7816 */ /* 0x001fca000000008a */
[----:B------:R-:W-:Y:S01]  /*3af0*/  HADD2 R47, R138, -R47 ;  /* 0x8000002f8a2f7230 */ /* 0x000fe20000000000 */
[----:B-1----:R-:W-:-:S05]  /*3b00*/  PRMT R139, R139, 0x5410, R140 ;  /* 0x000054108b8b7816 */ /* 0x002fca000000008c */
[----:B------:R-:W-:-:S05]  /*3b10*/  HADD2 R46, R139, -R46 ;  /* 0x8000002e8b2e7230 */ /* 0x000fca0000000000 */
[----:B------:R-:W-:-:S05]  /*3b20*/  HMNMX2.XORSIGN R137, |R46|, |R47|, PT ;  /* 0x4000002f2e897240 */ /* 0x000fca0003840200 */
[----:B------:R-:W-:-:S05]  /*3b30*/  PRMT R138, R137, 0x5432, R137 ;  /* 0x00005432898a7816 */ /* 0x000fca0000000089 */
[----:B--2---:R-:W-:-:S04]  /*3b40*/  HMNMX2.XORSIGN R137, |R138|, |R135|.H0_H0, PT ;  /* 0x600000878a897240 */ /* 0x004fc80003840200 */
[C---:B------:R-:W-:Y:S02]  /*3b50*/  HMNMX2.XORSIGN R138, |R137|.reuse, |R46|, PT ;  /* 0x4000002e898a7240 */ /* 0x040fe40003840200 */
[----:B------:R-:W-:-:S03]  /*3b60*/  HMNMX2.XORSIGN R137, |R137|, |R47|, PT ;  /* 0x4000002f89897240 */ /* 0x000fc60003840200 */
[----:B------:R-:W-:Y:S02]  /*3b70*/  HMUL2 R138, R138, c[0x0] [0x16c] ;  /* 0x00005b008a8a7a32 */ /* 0x000fe40000000000 */
[----:B------:R-:W-:Y:S02]  /*3b80*/  HMUL2 R137, R137, c[0x0] [0x16c] ;  /* 0x00005b0089897a32 */ /* 0x000fe40000000000 */
[----:B------:R-:W-:Y:S02]  /*3b90*/  HADD2 R47, R138, R47 ;  /* 0x0000002f8a2f7230 */ /* 0x000fe40000000000 */
[----:B------:R-:W-:-:S03]  /*3ba0*/  HADD2 R46, R137, R46 ;  /* 0x0000002e892e7230 */ /* 0x000fc60000000000 */
[----:B------:R-:W-:Y:S02]  /*3bb0*/  PRMT R135, R47, 0x7610, R135 ;  /* 0x000076102f877816 */ /* 0x000fe40000000087 */
[----:B------:R-:W-:Y:S02]  /*3bc0*/  SHF.R.U32.HI R47, RZ, 0x10, R47 ;  /* 0x00000010ff2f7819 */ /* 0x000fe4000001162f */
[----:B------:R-:W-:Y:S01]  /*3bd0*/  PRMT R139, R46, 0x7610, R139 ;  /* 0x000076102e8b7816 */ /* 0x000fe2000000008b */
[----:B------:R-:W-:Y:S01]  /*3be0*/  STS.U16 [R131], R135 ;  /* 0x0000008783007388 */ /* 0x000fe20000000400 */
[----:B------:R-:W-:-:S03]  /*3bf0*/  SHF.R.U32.HI R46, RZ, 0x10, R46 ;  /* 0x00000010ff2e7819 */ /* 0x000fc6000001162e */
[----:B------:R0:W-:Y:S04]  /*3c00*/  STS.U16 [R132], R47 ;  /* 0x0000002f84007388 */ /* 0x0001e80000000400 */
[----:B------:R-:W-:Y:S04]  /*3c10*/  STS.U16 [R134], R139 ;  /* 0x0000008b86007388 */ /* 0x000fe80000000400 */
        /* <DEDUP_REMOVED lines=45> */
[----:B------:R-:W-:Y:S01]  /*3ef0*/  SHF.R.U32.HI R42, RZ, 0x10, R41 ;  /* 0x00000010ff2a7819 */ /* 0x000fe20000011629 */
[----:B------:R-:W-:Y:S02]  /*3f00*/  IMAD.MOV.U32 R41, RZ, RZ, R137 ;  /* 0x000000ffff297224 */ /* 0x000fe400078e0089 */
[----:B------:R-:W-:Y:S04]  /*3f10*/  STS.U16 [R132], R135 ;  /* 0x0000008784007388 */ /* 0x000fe80000000400 */
[----:B------:R-:W-:Y:S04]  /*3f20*/  STS.U16 [R134], R140 ;  /* 0x0000008c86007388 */ /* 0x000fe80000000400 */
[----:B------:R0:W-:Y:S02]  /*3f30*/  STS.U16 [R133], R42 ;  /* 0x0000002a85007388 */ /* 0x0001e40000000400 */
[----:B0-----:R-:W-:-:S02]  /*3f40*/  IMAD.MOV.U32 R42, RZ, RZ, R138 ;  /* 0x000000ffff2a7224 */ /* 0x001fc400078e008a */
        /* <DEDUP_REMOVED lines=46> */
[----:B0-----:R-:W-:-:S03]  /*4230*/  IMAD.MOV.U32 R37, RZ, RZ, R138 ;  /* 0x000000ffff257224 */ /* 0x001fc600078e008a */
[----:B------:R-:W-:Y:S06]  /*4240*/  @!P1 BAR.SYNC 0x0 ;  /* 0x0000000000009b1d */ /* 0x000fec0000000000 */
[----:B------:R-:W-:Y:S01]  /*4250*/  ISETP.NE.AND P1, PT, R130, 0xc, PT ;  /* 0x0000000c8200780c */ /* 0x000fe20003f25270 */
[----:B-1----:R-:W-:-:S12]  /*4260*/  IMAD.MOV.U32 R36, RZ, RZ, R137 ;  /* 0x000000ffff247224 */ /* 0x002fd800078e0089 */
        /* <DEDUP_REMOVED lines=267> */
[----:B------:R0:W-:Y:S04]  /*5320*/  STS.U16 [R133], R8 ;  /* 0x0000000885007388 */ /* 0x0001e80000000400 */
[----:B------:R-:W-:Y:S06]  /*5330*/  @!P1 BAR.SYNC 0x0 ;  /* 0x0000000000009b1d */ /* 0x000fec0000000000 */
[----:B------:R-:W-:Y:S01]  /*5340*/  ISETP.NE.AND P1, PT, R130, 0x12, PT ;  /* 0x000000128200780c */ /* 0x000fe20003f25270 */
[----:B0-----:R-:W-:-:S12]  /*5350*/  IMAD.MOV.U32 R8, RZ, RZ, R138 ;  /* 0x000000ffff087224 */ /* 0x001fd800078e008a */
        /* <DEDUP_REMOVED lines=159> */
[C---:B------:R-:W-:Y:S01]  /*5d50*/  HADD2 R132, R136.reuse.H0_H0, c[0x0] [0x988] ;  /* 0x0002620088847630 */ /* 0x040fe20000000800 */
[----:B------:R-:W-:Y:S01]  /*5d60*/  ISETP.NE.AND P1, PT, R130, 0x17, PT ;  /* 0x000000178200780c */ /* 0x000fe20003f25270 */
[----:B------:R-:W-:Y:S02]  /*5d70*/  HADD2 R133, R136.H0_H0, c[0x0] [0x990] ;  /* 0x0002640088857630 */ /* 0x000fe40000000800 */
[----:B------:R-:W-:Y:S01]  /*5d80*/  HFMA2 R131, -R131, c[0x0] [0x164].H1_H1, R132 ;  /* 0x3000590083837a31 */ /* 0x000fe20000000184 */
[----:B------:R-:W-:-:S04]  /*5d90*/  HSET2.BF.LE.AND R132, R2.H0_H0, c[0x0] [0x990], PT ;  /* 0x0002640002847633 */ /* 0x000fc80003803880 */
[----:B------:R-:W-:Y:S01]  /*5da0*/  LEA R131, R131, c[0x0][0x98c], 0x1 ;  /* 0x0002630083837a11 */ /* 0x000fe200078e08ff */
[----:B------:R-:W-:-:S03]  /*5db0*/  HFMA2 R133, -R132, c[0x0] [0x164].H1_H1, R133 ;  /* 0x3000590084857a31 */ /* 0x000fc60000000185 */
[----:B------:R-:W-:Y:S02]  /*5dc0*/  PRMT R132, R131, 0x5410, RZ ;  /* 0x0000541083847816 */ /* 0x000fe400000000ff */
[----:B------:R-:W-:Y:S02]  /*5dd0*/  SHF.R.U32.HI R131, RZ, 0x10, R131 ;  /* 0x00000010ff837819 */ /* 0x000fe40000011683 */
[----:B------:R-:W-:Y:S01]  /*5de0*/  LEA R133, R133, c[0x0][0x994], 0x1 ;  /* 0x0002650085857a11 */ /* 0x000fe200078e08ff */
[----:B------:R-:W-:Y:S03]  /*5df0*/  LDS.U16 R134, [R132] ;  /* 0x0000000084867984 */ /* 0x000fe60000000400 */
[----:B------:R-:W-:Y:S01]  /*5e00*/  PRMT R133, R133, 0x5410, RZ ;  /* 0x0000541085857816 */ /* 0x000fe200000000ff */
[----:B------:R-:W0:Y:S05]  /*5e10*/  LDS.U16 R135, [R131] ;  /* 0x0000000083877984 */ /* 0x000e2a0000000400 */
[----:B------:R-:W1:Y:S01]  /*5e20*/  LDS.U16 R133, [R133] ;  /* 0x0000000085857984 */ /* 0x000e620000000400 */
[----:B0-----:R-:W-:-:S05]  /*5e30*/  PRMT R134, R134, 0x5410, R135 ;  /* 0x0000541086867816 */ /* 0x001fca0000000087 */
[----:B------:R-:W-:-:S05]  /*5e40*/  HADD2 R15, R134, -R15 ;  /* 0x8000000f860f7230 */ /* 0x000fca0000000000 */
[----:B------:R-:W-:-:S05]  /*5e50*/  PRMT R134, R15, 0x5432, R15 ;  /* 0x000054320f867816 */ /* 0x000fca000000000f */
[----:B-1----:R-:W-:-:S05]  /*5e60*/  HMNMX2.XORSIGN R134, |R133|.H0_H0, |R134|, PT ;  /* 0x4000008685867240 */ /* 0x002fca0003840a00 */
[----:B------:R-:W-:-:S04]  /*5e70*/  HMUL2 R134, R134, c[0x0] [0x16c] ;  /* 0x00005b0086867a32 */ /* 0x000fc80000000000 */
[----:B------:R-:W-:-:S05]  /*5e80*/  HADD2 R15, R134, R15 ;  /* 0x0000000f860f7230 */ /* 0x000fca0000000000 */
[----:B------:R-:W-:Y:S02]  /*5e90*/  PRMT R135, R15, 0x7610, R135 ;  /* 0x000076100f877816 */ /* 0x000fe40000000087 */
[----:B------:R-:W-:Y:S01]  /*5ea0*/  SHF.R.U32.HI R138, RZ, 0x10, R15 ;  /* 0x00000010ff8a7819 */ /* 0x000fe2000001160f */
[----:B------:R-:W-:Y:S02]  /*5eb0*/  IMAD.MOV.U32 R15, RZ, RZ, R134 ;  /* 0x000000ffff0f7224 */ /* 0x000fe400078e0086 */
[----:B------:R0:W-:Y:S04]  /*5ec0*/  STS.U16 [R132], R135 ;  /* 0x0000008784007388 */ /* 0x0001e80000000400 */
[----:B------:R0:W-:Y:S04]  /*5ed0*/  STS.U16 [R131], R138 ;  /* 0x0000008a83007388 */ /* 0x0001e80000000400 */
[----:B------:R-:W-:Y:S06]  /*5ee0*/  @!P1 BAR.SYNC 0x0 ;  /* 0x0000000000009b1d */ /* 0x000fec0000000000 */
[----:B------:R-:W-:-:S13]  /*5ef0*/  ISETP.NE.AND P1, PT, R130, 0x17, PT ;  /* 0x000000178200780c */ /* 0x000fda0003f25270 */
[----:B------:R-:W-:Y:S05]  /*5f00*/  @!P1 BRA `(.L_x_41) ;  /* 0x00002c7000009947 */ /* 0x000fea0003800000 */
[----:B0-----:R-:W-:Y:S01]  /*5f10*/  HSET2.BF.LE.AND R131, R2.H0_H0, c[0x0] [0x998], PT ;  /* 0x0002660002837633 */ /* 0x001fe20003803880 */
        /* <DEDUP_REMOVED lines=72> */
[----:B------:R1:W-:Y:S04]  /*63a0*/  STS.U16 [R133], R21 ;  /* 0x0000001585007388 */ /* 0x0003e80000000400 */
[----:B------:R-:W-:Y:S06]  /*63b0*/  @!P1 BAR.SYNC 0x0 ;  /* 0x0000000000009b1d */ /* 0x000fec0000000000 */
[----:B------:R-:W-:Y:S01]  /*63c0*/  ISETP.NE.AND P1, PT, R130, 0x19, PT ;  /* 0x000000198200780c */ /* 0x000fe20003f25270 */
[----:B0-----:R-:W-:-:S02]  /*63d0*/  IMAD.MOV.U32 R20, RZ, RZ, R134 ;  /* 0x000000ffff147224 */ /* 0x001fc400078e0086 */
[----:B-1----:R-:W-:-:S10]  /*63e0*/  IMAD.MOV.U32 R21, RZ, RZ, R135 ;  /* 0x000000ffff157224 */ /* 0x002fd400078e0087 */
        /* <DEDUP_REMOVED lines=23> */
[----:B------:R-:W-:-:S03]  /*6560*/  SHF.R.U32.HI R24, RZ, 0x10, R24 ;  /* 0x00000010ff187819 */ /* 0x000fc60000011618 */
[----:B------:R-:W-:Y:S04]  /*6570*/  STS.U16 [R132], R135 ;  /* 0x0000008784007388 */ /* 0x000fe80000000400 */
        /* <DEDUP_REMOVED lines=145> */
[----:B------:R-:W-:Y:S04]  /*6e90*/  STS.U16 [R132], R135 ;  /* 0x0000008784007388 */ /* 0x000fe80000000400 */
[----:B------:R-:W-:Y:S04]  /*6ea0*/  STS.U16 [R131], R138 ;  /* 0x0000008a83007388 */ /* 0x000fe80000000400 */
        /* <DEDUP_REMOVED lines=427> */
[----:B------:R-:W-:-:S04]  /*8960*/  HADD2 R131, R136.H0_H0, c[0x0] [0xac8] ;  /* 0x0002b20088837630 */ /* 0x000fc80000000800 */
[----:B------:R-:W-:Y:S02]  /*8970*/  HFMA2 R132, -R132, c[0x0] [0x164].H1_H1, R133 ;  /* 0x3000590084847a31 */ /* 0x000fe40000000185 */
[----:B------:R-:W-:-:S03]  /*8980*/  HFMA2 R130, -R130, c[0x0] [0x164].H1_H1, R131 ;  /* 0x3000590082827a31 */ /* 0x000fc60000000183 */
[----:B------:R-:W-:Y:S02]  /*8990*/  LEA R132, R132, c[0x0][0xad4], 0x1 ;  /* 0x0002b50084847a11 */ /* 0x000fe400078e08ff */
[----:B------:R-:W-:Y:S02]  /*89a0*/  LEA R130, R130, c[0x0][0xacc], 0x1 ;  /* 0x0002b30082827a11 */ /* 0x000fe400078e08ff */
[----:B------:R-:W-:Y:S02]  /*89b0*/  SHF.R.U32.HI R133, RZ, 0x10, R132 ;  /* 0x00000010ff857819 */ /* 0x000fe40000011684 */
[----:B------:R-:W-:Y:S02]  /*89c0*/  PRMT R131, R130, 0x5410, RZ ;  /* 0x0000541082837816 */ /* 0x000fe400000000ff */
[----:B------:R-:W-:Y:S01]  /*89d0*/  SHF.R.U32.HI R130, RZ, 0x10, R130 ;  /* 0x00000010ff827819 */ /* 0x000fe20000011682 */
[----:B------:R-:W-:Y:S01]  /*89e0*/  LDS.U16 R138, [R133] ;  /* 0x00000000858a7984 */ /* 0x000fe20000000400 */
[----:B------:R-:W-:-:S03]  /*89f0*/  PRMT R132, R132, 0x5410, RZ ;  /* 0x0000541084847816 */ /* 0x000fc600000000ff */
[----:B------:R-:W-:Y:S04]  /*8a00*/  LDS.U16 R134, [R131] ;  /* 0x0000000083867984 */ /* 0x000fe80000000400 */
[----:B------:R-:W0:Y:S04]  /*8a10*/  LDS.U16 R135, [R130] ;  /* 0x0000000082877984 */ /* 0x000e280000000400 */
[----:B------:R-:W1:Y:S01]  /*8a20*/  LDS.U16 R137, [R132] ;  /* 0x0000000084897984 */ /* 0x000e620000000400 */
[----:B0-----:R-:W-:Y:S02]  /*8a30*/  PRMT R135, R134, 0x5410, R135 ;  /* 0x0000541086877816 */ /* 0x001fe40000000087 */
        /* <DEDUP_REMOVED lines=20> */
.L_x_41:
[----:B0-----:R-:W-:-:S06]  /*8b80*/  UIADD3 UR4, UR4, 0x1, URZ ;  /* 0x0000000104047890 */ /* 0x001fcc000fffe03f */
[----:B------:R-:W-:-:S13]  /*8b90*/  ISETP.LE.AND P1, PT, R0, UR4, PT ;  /* 0x0000000400007c0c */ /* 0x000fda000bf23270 */
[----:B------:R-:W-:Y:S01]  /*8ba0*/  @P1 CALL.REL.NOINC `(.L_x_40) ;  /* 0x0000001000001944 */ /* 0x000fe20003c00000 */
[----:B------:R-:W-:Y:S05]  /*8bb0*/  BRA `(.L_x_42) ;  /* 0xffff8f3000007947 */ /* 0x000fea000383ffff */
.L_x_40:
[----:B------:R-:W-:Y:S01]  /*8bc0*/  ULDC.U16 UR4, c[0x0][0x16a] ;  /* 0x00005a8000047ab9 */ /* 0x000fe20000000400 */
[----:B------:R-:W1:Y:S01]  /*8bd0*/  S2R R5, SR_TID.X ;  /* 0x0000000000057919 */ /* 0x000e620000002100 */
[----:B------:R-:W-:Y:S02]  /*8be0*/  ULDC.U16 UR5, c[0x0][0x166] ;  /* 0x0000598000057ab9 */ /* 0x000fe40000000400 */
[----:B------:R-:W-:Y:S02]  /*8bf0*/  UPRMT UR4, UR4, 0x9910, URZ ;  /* 0x0000991004047896 */ /* 0x000fe4000800003f */
[----:B------:R-:W-:-:S04]  /*8c00*/  UPRMT UR5, UR5, 0x9910, URZ ;  /* 0x0000991005057896 */ /* 0x000fc8000800003f */
[----:B------:R-:W-:-:S04]  /*8c10*/  UIMAD UR4, UR5, UR4, URZ ;  /* 0x00000004050472a4 */ /* 0x000fc8000f8e023f */
[----:B------:R-:W-:-:S04]  /*8c20*/  UIADD3 UR5, UR4, 0x3ff, URZ ;  /* 0x000003ff04057890 */ /* 0x000fc8000fffe03f */
[----:B------:R-:W-:-:S04]  /*8c30*/  USHF.R.S32.HI UR6, URZ, 0x1f, UR5 ;  /* 0x0000001f3f067899 */ /* 0x000fc80008011405 */
[----:B------:R-:W-:Y:S01]  /*8c40*/  ULEA.HI UR6, UR6, UR5, URZ, 0xa ;  /* 0x0000000506067291 */ /* 0x000fe2000f8f503f */
[----:B-1----:R-:W-:-:S03]  /*8c50*/  SHF.R.U32.HI R0, RZ, 0x5, R5 ;  /* 0x00000005ff007819 */ /* 0x002fc60000011605 */
[----:B------:R-:W-:-:S06]  /*8c60*/  USHF.R.S32.HI UR6, URZ, 0xa, UR6 ;  /* 0x0000000a3f067899 */ /* 0x000fcc0008011406 */
[----:B------:R-:W-:-:S13]  /*8c70*/  ISETP.GE.AND P0, PT, R0, UR6, PT ;  /* 0x0000000600007c0c */ /* 0x000fda000bf06270 */
[----:B------:R-:W-:Y:S05]  /*8c80*/  @P0 EXIT ;  /* 0x000000000000094d */ /* 0x000fea0003800000 */
[----:B------:R-:W1:Y:S01]  /*8c90*/  S2R R7, SR_CTAID.X ;  /* 0x0000000000077919 */ /* 0x000e620000002500 */
[----:B------:R-:W-:Y:S01]  /*8ca0*/  LOP3.LUT R5, R5, 0x1f, RZ, 0xc0, !PT ;  /* 0x0000001f05057812 */ /* 0x000fe200078ec0ff */
[----:B------:R-:W-:Y:S01]  /*8cb0*/  UIADD3 UR5, UR4, 0x1f, URZ ;  /* 0x0000001f04057890 */ /* 0x000fe2000fffe03f */
[----:B0-----:R-:W-:-:S03]  /*8cc0*/  IMAD.MOV.U32 R9, RZ, RZ, RZ ;  /* 0x000000ffff097224 */ /* 0x001fc600078e00ff */
[--C-:B------:R-:W-:Y:S01]  /*8cd0*/  IMAD R0, R0, 0x400, R5.reuse ;  /* 0x0000040000007824 */ /* 0x100fe200078e0205 */
[----:B------:R-:W-:Y:S01]  /*8ce0*/  USHF.R.S32.HI UR6, URZ, 0x1f, UR5 ;  /* 0x0000001f3f067899 */ /* 0x000fe20008011405 */
[----:B------:R-:W-:-:S03]  /*8cf0*/  IMAD.MOV.U32 R8, RZ, RZ, R5 ;  /* 0x000000ffff087224 */ /* 0x000fc600078e0005 */
[----:B------:R-:W-:Y:S01]  /*8d00*/  ULEA.HI UR6, UR6, UR5, URZ, 0x5 ;  /* 0x0000000506067291 */ /* 0x000fe2000f8f283f */
[----:B------:R-:W-:-:S03]  /*8d10*/  IADD3 R15, R0, 0xe0, RZ ;  /* 0x000000e0000f7810 */ /* 0x000fc60007ffe0ff */
[----:B------:R-:W-:Y:S01]  /*8d20*/  USHF.R.S32.HI UR6, URZ, 0x5, UR6 ;  /* 0x000000053f067899 */ /* 0x000fe20008011406 */
[----:B-1----:R-:W-:Y:S02]  /*8d30*/  SHF.R.U32.HI R2, RZ, 0x1b, R7 ;  /* 0x0000001bff027819 */ /* 0x002fe40000011607 */
[----:B------:R-:W-:-:S03]  /*8d40*/  LOP3.LUT R7, R7, 0x3ffffff, RZ, 0xc0, !PT ;  /* 0x03ffffff07077812 */ /* 0x000fc600078ec0ff */
[----:B------:R-:W-:-:S04]  /*8d50*/  IMAD.SHL.U32 R4, R2, 0x10, RZ ;  /* 0x0000001002047824 */ /* 0x000fc800078e00ff */
[----:B------:R0:W1:Y:S08]  /*8d60*/  LDC R6, c[0x0][R4+0x390] ;  /* 0x0000e40004067b82 */ /* 0x0000700000000800 */
[----:B------:R0:W2:Y:S02]  /*8d70*/  LDC.64 R2, c[0x0][R4+0x388] ;  /* 0x0000e20004027b82 */ /* 0x0000a40000000a00 */
[----:B0-----:R-:W-:-:S02]  /*8d80*/  LEA R4, R0, 0x100, 0x1 ;  /* 0x0000010000047811 */ /* 0x001fc400078e08ff */
[----:B------:R-:W-:Y:S01]  /*8d90*/  IADD3 R0, R0, 0x40, RZ ;  /* 0x0000004000007810 */ /* 0x000fe20007ffe0ff */
[----:B-1----:R-:W-:Y:S02]  /*8da0*/  IMAD R6, R6, R7, RZ ;  /* 0x0000000706067224 */ /* 0x002fe400078e02ff */
[----:B------:R-:W-:-:S02]  /*8db0*/  IMAD.MOV.U32 R7, RZ, RZ, RZ ;  /* 0x000000ffff077224 */ /* 0x000fc400078e00ff */
.L_x_43:
[C---:B------:R-:W-:Y:S02]  /*8dc0*/  IADD3 R10, R15.reuse, -0xe0, RZ ;  /* 0xffffff200f0a7810 */ /* 0x040fe40007ffe0ff */
[----:B------:R-:W-:Y:S02]  /*8dd0*/  ISETP.GE.AND P1, PT, R0, UR4, PT ;  /* 0x0000000400007c0c */ /* 0x000fe4000bf26270 */
[----:B------:R-:W-:Y:S02]  /*8de0*/  ISETP.GE.AND P3, PT, R10, UR4, PT ;  /* 0x000000040a007c0c */ /* 0x000fe4000bf66270 */
[C---:B------:R-:W-:Y:S02]  /*8df0*/  IADD3 R10, R15.reuse, -0xc0, RZ ;  /* 0xffffff400f0a7810 */ /* 0x040fe40007ffe0ff */
[----:B------:R-:W-:-:S02]  /*8e00*/  IADD3 R12, R15, -0x80, RZ ;  /* 0xffffff800f0c7810 */ /* 0x000fc40007ffe0ff */
[----:B------:R-:W-:Y:S02]  /*8e10*/  ISETP.GE.AND P4, PT, R10, UR4, PT ;  /* 0x000000040a007c0c */ /* 0x000fe4000bf86270 */
[----:B------:R-:W-:Y:S02]  /*8e20*/  ISETP.GE.AND P2, PT, R12, UR4, PT ;  /* 0x000000040c007c0c */ /* 0x000fe4000bf46270 */
[----:B------:R-:W-:Y:S01]  /*8e30*/  IADD3 R0, R0, 0x100, RZ ;  /* 0x0000010000007810 */ /* 0x000fe20007ffe0ff */
[----:B------:R-:W0:Y:S01]  /*8e40*/  @!P1 LDS.U16 R11, [R4+-0x80] ;  /* 0xffff8000040b9984 */ /* 0x000e220000000400 */
[----:B------:R-:W-:Y:S02]  /*8e50*/  @P1 HSETP2.LT.AND P5, PT, RZ.H0_H0, 1, 1, PT ;  /* 0x3c003c00ff001434 */ /* 0x000fe40003fa1800 */
[----:B------:R-:W-:Y:S01]  /*8e60*/  @P3 HSETP2.LT.AND P0, PT, RZ.H0_H0, 1, 1, PT ;  /* 0x3c003c00ff003434 */ /* 0x000fe20003f01800 */
[----:B------:R-:W1:Y:S04]  /*8e70*/  @!P3 LDS.U16 R13, [R4+-0x100] ;  /* 0xffff0000040db984 */ /* 0x000e680000000400 */
[----:B------:R-:W3:Y:S01]  /*8e80*/  @!P4 LDS.U16 R10, [R4+-0xc0] ;  /* 0xffff4000040ac984 */ /* 0x000ee20000000400 */
[----:B------:R-:W-:-:S03]  /*8e90*/  @P4 HSETP2.LT.AND P6, PT, RZ.H0_H0, 1, 1, PT ;  /* 0x3c003c00ff004434 */ /* 0x000fc60003fc1800 */
[----:B------:R-:W4:Y:S01]  /*8ea0*/  @!P2 LDS.U16 R12, [R4+-0x40] ;  /* 0xffffc000040ca984 */ /* 0x000f220000000400 */
[----:B0-----:R-:W-:Y:S02]  /*8eb0*/  @!P1 HSETP2.GT.AND P5, PT, R11.H0_H0, RZ.H0_H0, PT ;  /* 0x200000ff0b009234 */ /* 0x001fe40003fa4800 */
[C---:B------:R-:W-:Y:S02]  /*8ec0*/  ISETP.GE.AND P1, PT, R15.reuse, UR4, PT ;  /* 0x000000040f007c0c */ /* 0x040fe4000bf26270 */
[----:B-1----:R-:W-:Y:S02]  /*8ed0*/  @!P3 HSETP2.GT.AND P0, PT, R13.H0_H0, RZ.H0_H0, PT ;  /* 0x200000ff0d00b234 */ /* 0x002fe40003f04800 */
[----:B------:R-:W-:Y:S02]  /*8ee0*/  IADD3 R13, R15, -0x60, RZ ;  /* 0xffffffa00f0d7810 */ /* 0x000fe40007ffe0ff */
[----:B---3--:R-:W-:Y:S02]  /*8ef0*/  @!P4 HSETP2.GT.AND P6, PT, R10.H0_H0, RZ.H0_H0, PT ;  /* 0x200000ff0a00c234 */ /* 0x008fe40003fc4800 */
[----:B------:R-:W-:-:S02]  /*8f00*/  ISETP.GE.AND P4, PT, R13, UR4, PT ;  /* 0x000000040d007c0c */ /* 0x000fc4000bf86270 */
[C---:B------:R-:W-:Y:S02]  /*8f10*/  ISETP.NE.AND P3, PT, R8.reuse, RZ, PT ;  /* 0x000000ff0800720c */ /* 0x040fe40003f65270 */
[----:B------:R-:W-:Y:S02]  /*8f20*/  IADD3 R13, R15, -0x40, RZ ;  /* 0xffffffc00f0d7810 */ /* 0x000fe40007ffe0ff */
[----:B------:R-:W-:Y:S02]  /*8f30*/  IADD3 R8, R8, -0x8, RZ ;  /* 0xfffffff808087810 */ /* 0x000fe40007ffe0ff */
[----:B------:R-:W-:-:S04]  /*8f40*/  VOTE.ANY R10, PT, !P0 ;  /* 0x00000000000a7806 */ /* 0x000fc800040e0100 */
[----:B------:R-:W-:Y:S01]  /*8f50*/  SEL R14, R10, R9, !P3 ;  /* 0x000000090a0e7207 */ /* 0x000fe20005800000 */
[----:B------:R-:W0:Y:S01]  /*8f60*/  @!P4 LDS.U16 R17, [R4] ;  /* 0x000000000411c984 */ /* 0x000e220000000400 */
[----:B------:R-:W-:Y:S02]  /*8f70*/  ISETP.GE.AND P3, PT, R13, UR4, PT ;  /* 0x000000040d007c0c */ /* 0x000fe4000bf66270 */
[----:B------:R-:W-:Y:S02]  /*8f80*/  IADD3 R9, R15, -0x20, RZ ;  /* 0xffffffe00f097810 */ /* 0x000fe40007ffe0ff */
[----:B------:R-:W-:Y:S02]  /*8f90*/  IADD3 R10, R7, 0x1, RZ ;  /* 0x00000001070a7810 */ /* 0x000fe40007ffe0ff */
[----:B------:R-:W-:Y:S02]  /*8fa0*/  ISETP.GE.AND P0, PT, R9, UR4, PT ;  /* 0x0000000409007c0c */ /* 0x000fe4000bf06270 */
[----:B------:R-:W-:-:S02]  /*8fb0*/  VOTE.ANY R9, PT, !P6 ;  /* 0x0000000000097806 */ /* 0x000fc400070e0100 */
[----:B------:R-:W-:Y:S02]  /*8fc0*/  ISETP.NE.AND P6, PT, R5, R10, PT ;  /* 0x0000000a0500720c */ /* 0x000fe40003fc5270 */
[----:B------:R-:W-:Y:S01]  /*8fd0*/  IADD3 R10, R7, 0x2, RZ ;  /* 0x00000002070a7810 */ /* 0x000fe20007ffe0ff */
[----:B------:R-:W1:Y:S01]  /*8fe0*/  @!P3 LDS.U16 R11, [R4+0x40] ;  /* 0x00004000040bb984 */ /* 0x000e620000000400 */
[----:B------:R-:W-:Y:S02]  /*8ff0*/  SEL R16, R9, R14, !P6 ;  /* 0x0000000e09107207 */ /* 0x000fe40007000000 */
[----:B------:R-:W-:Y:S01]  /*9000*/  VOTE.ANY R9, PT, !P5 ;  /* 0x0000000000097806 */ /* 0x000fe200068e0100 */
[----:B------:R-:W-:Y:S01]  /*9010*/  @!P1 LDS.U16 R14, [R4+0xc0] ;  /* 0x0000c000040e9984 */ /* 0x000fe20000000400 */
[----:B------:R-:W-:Y:S02]  /*9020*/  @P2 HSETP2.LT.AND P6, PT, RZ.H0_H0, 1, 1, PT ;  /* 0x3c003c00ff002434 */ /* 0x000fe40003fc1800 */
[----:B----4-:R-:W-:Y:S01]  /*9030*/  @!P2 HSETP2.GT.AND P6, PT, R12.H0_H0, RZ.H0_H0, PT ;  /* 0x200000ff0c00a234 */ /* 0x010fe20003fc4800 */
[----:B------:R3:W4:Y:S01]  /*9040*/  @!P0 LDS.U16 R13, [R4+0x80] ;  /* 0x00008000040d8984 */ /* 0x0007220000000400 */
[----:B------:R-:W-:-:S02]  /*9050*/  ISETP.NE.AND P2, PT, R5, R10, PT ;  /* 0x0000000a0500720c */ /* 0x000fc40003f45270 */
[----:B------:R-:W-:Y:S02]  /*9060*/  IADD3 R10, R7, 0x3, RZ ;  /* 0x00000003070a7810 */ /* 0x000fe40007ffe0ff */
[----:B------:R-:W-:Y:S02]  /*9070*/  SEL R16, R9, R16, !P2 ;  /* 0x0000001009107207 */ /* 0x000fe40005000000 */
[----:B------:R-:W-:Y:S02]  /*9080*/  ISETP.NE.AND P5, PT, R5, R10, PT ;  /* 0x0000000a0500720c */ /* 0x000fe40003fa5270 */
[----:B------:R-:W-:Y:S02]  /*9090*/  @P4 HSETP2.LT.AND P2, PT, RZ.H0_H0, 1, 1, PT ;  /* 0x3c003c00ff004434 */ /* 0x000fe40003f41800 */
[----:B------:R-:W-:Y:S02]  /*90a0*/  IADD3 R10, R7, 0x4, RZ ;  /* 0x00000004070a7810 */ /* 0x000fe40007ffe0ff */
[----:B------:R-:W-:-:S02]  /*90b0*/  VOTE.ANY R9, PT, !P6 ;  /* 0x0000000000097806 */ /* 0x000fc400070e0100 */
[----:B------:R-:W-:Y:S02]  /*90c0*/  @P3 HSETP2.LT.AND P6, PT, RZ.H0_H0, 1, 1, PT ;  /* 0x3c003c00ff003434 */ /* 0x000fe40003fc1800 */
[----:B------:R-:W-:Y:S02]  /*90d0*/  SEL R16, R9, R16, !P5 ;  /* 0x0000001009107207 */ /* 0x000fe40006800000 */
[----:B0-----:R-:W-:Y:S02]  /*90e0*/  @!P4 HSETP2.GT.AND P2, PT, R17.H0_H0, RZ.H0_H0, PT ;  /* 0x200000ff1100c234 */ /* 0x001fe40003f44800 */
[----:B------:R-:W-:Y:S02]  /*90f0*/  @P0 HSETP2.LT.AND P5, PT, RZ.H0_H0, 1, 1, PT ;  /* 0x3c003c00ff000434 */ /* 0x000fe40003fa1800 */
[----:B------:R-:W-:Y:S02]  /*9100*/  @P1 HSETP2.LT.AND P4, PT, RZ.H0_H0, 1, 1, PT ;  /* 0x3c003c00ff001434 */ /* 0x000fe40003f81800 */
[----:B------:R-:W-:-:S02]  /*9110*/  IADD3 R15, R15, 0x100, RZ ;  /* 0x000001000f0f7810 */ /* 0x000fc40007ffe0ff */
[----:B---3--:R-:W-:Y:S02]  /*9120*/  IADD3 R4, R4, 0x200, RZ ;  /* 0x0000020004047810 */ /* 0x008fe40007ffe0ff */
[----:B-1----:R-:W-:Y:S02]  /*9130*/  @!P3 HSETP2.GT.AND P6, PT, R11.H0_H0, RZ.H0_H0, PT ;  /* 0x200000ff0b00b234 */ /* 0x002fe40003fc4800 */
[----:B------:R-:W-:Y:S02]  /*9140*/  ISETP.NE.AND P3, PT, R5, R10, PT ;  /* 0x0000000a0500720c */ /* 0x000fe40003f65270 */
[----:B------:R-:W-:Y:S02]  /*9150*/  IADD3 R10, R7, 0x5, RZ ;  /* 0x00000005070a7810 */ /* 0x000fe40007ffe0ff */
[----:B------:R-:W-:Y:S02]  /*9160*/  VOTE.ANY R9, PT, !P2 ;  /* 0x0000000000097806 */ /* 0x000fe400050e0100 */
[----:B----4-:R-:W-:-:S02]  /*9170*/  @!P0 HSETP2.GT.AND P5, PT, R13.H0_H0, RZ.H0_H0, PT ;  /* 0x200000ff0d008234 */ /* 0x010fc40003fa4800 */
[----:B------:R-:W-:Y:S02]  /*9180*/  ISETP.NE.AND P0, PT, R5, R10, PT ;  /* 0x0000000a0500720c */ /* 0x000fe40003f05270 */
[----:B------:R-:W-:Y:S02]  /*9190*/  SEL R16, R9, R16, !P3 ;  /* 0x0000001009107207 */ /* 0x000fe40005800000 */
[----:B------:R-:W-:Y:S02]  /*91a0*/  IADD3 R10, R7, 0x6, RZ ;  /* 0x00000006070a7810 */ /* 0x000fe40007ffe0ff */
[----:B------:R-:W-:Y:S02]  /*91b0*/  VOTE.ANY R9, PT, !P6 ;  /* 0x0000000000097806 */ /* 0x000fe400070e0100 */
[----:B------:R-:W-:Y:S02]  /*91c0*/  @!P1 HSETP2.GT.AND P4, PT, R14.H0_H0, RZ.H0_H0, PT ;  /* 0x200000ff0e009234 */ /* 0x000fe40003f84800 */
[----:B------:R-:W-:-:S02]  /*91d0*/  ISETP.NE.AND P1, PT, R5, R10, PT ;  /* 0x0000000a0500720c */ /* 0x000fc40003f25270 */
[----:B------:R-:W-:Y:S02]  /*91e0*/  SEL R16, R9, R16, !P0 ;  /* 0x0000001009107207 */ /* 0x000fe40004000000 */
[C---:B------:R-:W-:Y:S02]  /*91f0*/  IADD3 R10, R7.reuse, 0x7, RZ ;  /* 0x00000007070a7810 */ /* 0x040fe40007ffe0ff */
[----:B------:R-:W-:Y:S02]  /*9200*/  VOTE.ANY R9, PT, !P5 ;  /* 0x0000000000097806 */ /* 0x000fe400068e0100 */
[----:B------:R-:W-:Y:S02]  /*9210*/  IADD3 R7, R7, 0x8, RZ ;  /* 0x0000000807077810 */ /* 0x000fe40007ffe0ff */
[----:B------:R-:W-:Y:S02]  /*9220*/  SEL R16, R9, R16, !P1 ;  /* 0x0000001009107207 */ /* 0x000fe40004800000 */
[----:B------:R-:W-:-:S02]  /*9230*/  ISETP.NE.AND P1, PT, R7, 0x20, PT ;  /* 0x000000200700780c */ /* 0x000fc40003f25270 */
[----:B------:R-:W-:Y:S02]  /*9240*/  ISETP.NE.AND P0, PT, R5, R10, PT ;  /* 0x0000000a0500720c */ /* 0x000fe40003f05270 */
[----:B------:R-:W-:-:S04]  /*9250*/  VOTE.ANY R9, PT, !P4 ;  /* 0x0000000000097806 */ /* 0x000fc800060e0100 */
[----:B------:R-:W-:-:S05]  /*9260*/  SEL R9, R9, R16, !P0 ;  /* 0x0000001009097207 */ /* 0x000fca0004000000 */
[----:B------:R-:W-:Y:S05]  /*9270*/  @P1 BRA `(.L_x_43) ;  /* 0xfffffb4000001947 */ /* 0x000fea000383ffff */
[----:B------:R-:W0:Y:S02]  /*9280*/  S2R R7, SR_TID.X ;  /* 0x0000000000077919 */ /* 0x000e240000002100 */
[----:B0-----:R-:W-:-:S13]  /*9290*/  ISETP.GE.AND P0, PT, R7, UR6, PT ;  /* 0x0000000607007c0c */ /* 0x001fda000bf06270 */
[----:B------:R-:W-:Y:S05]  /*92a0*/  @P0 EXIT ;  /* 0x000000000000094d */ /* 0x000fea0003800000 */
[----:B------:R-:W-:Y:S02]  /*92b0*/  SHF.R.S32.HI R5, RZ, 0x1f, R7 ;  /* 0x0000001fff057819 */ /* 0x000fe40000011407 */
[----:B------:R-:W-:-:S04]  /*92c0*/  IADD3 R7, P0, R6, R7, RZ ;  /* 0x0000000706077210 */ /* 0x000fc80007f1e0ff */
[----:B------:R-:W-:Y:S02]  /*92d0*/  LEA.HI.X.SX32 R5, R6, R5, 0x1, P0 ;  /* 0x0000000506057211 */ /* 0x000fe400000f0eff */
[----:B--2---:R-:W-:-:S04]  /*92e0*/  LEA R2, P0, R7, R2, 0x2 ;  /* 0x0000000207027211 */ /* 0x004fc800078010ff */
[----:B------:R-:W-:-:S05]  /*92f0*/  LEA.HI.X R3, R7, R3, R5, 0x2, P0 ;  /* 0x0000000307037211 */ /* 0x000fca00000f1405 */
[----:B------:R-:W-:Y:S01]  /*9300*/  STG.E [R2.64], R9 ;  /* 0x0000000902007986 */ /* 0x000fe2000c101908 */
[----:B------:R-:W-:Y:S05]  /*9310*/  EXIT ;  /* 0x000000000000794d */ /* 0x000fea0003800000 */
.L_x_44:
[----:B------:R-:W-:-:S00]  /*9320*/  BRA `(.L_x_44) ;  /* 0xfffffff000007947 */ /* 0x000fc0000383ffff */
[----:B------:R-:W-:-:S00]  /*9330*/  NOP ;  /* 0x0000000000007918 */ /* 0x000fc00000000000 */
        /* <DEDUP_REMOVED lines=12> */
.L_x_166:


//--------------------- .text.ldpc2_BG1_reg_index_fp_desc_dyn_row_dep_sm86_tb --------------------------
	.section	.text.ldpc2_BG1_reg_index_fp_desc_dyn_row_dep_sm86_tb,"ax",@progbits
	.sectionflags	@"SHF_BARRIERS=1"
	.sectioninfo	@"SHI_REGISTERS=168"
	.align	128
        .global         ldpc2_BG1_reg_index_fp_desc_dyn_row_dep_sm86_tb
        .type           ldpc2_BG1_reg_index_fp_desc_dyn_row_dep_sm86_tb,@function
        .size           ldpc2_BG1_reg_index_fp_desc_dyn_row_dep_sm86_tb,(.L_x_164 - ldpc2_BG1_reg_index_fp_desc_dyn_row_dep_sm86_tb)
        .other          ldpc2_BG1_reg_index_fp_desc_dyn_row_dep_sm86_tb,@"STO_CUDA_ENTRY STV_DEFAULT"
ldpc2_BG1_reg_index_fp_desc_dyn_row_dep_sm86_tb:
.text.ldpc2_BG1_reg_index_fp_desc_dyn_row_dep_sm86_tb:
.L_x_1:
[----:B------:R-:W-:-:S03]  /*0000*/  IMAD.MOV.U32 R1, RZ, RZ, c[0x0][0x28] ;  /* 0x00000a00ff017624 */ /* 0x000fc600078e00ff */
[----:B------:R-:W0:Y:S01]  /*0010*/  S2UR UR4, SR_CTAID.X ;  /* 0x00000000000479c3 */ /* 0x000e220000002500 */
[----:B------:R-:W-:Y:S01]  /*0020*/  IMAD.MOV.U32 R0, RZ, RZ, c[0x0][0x180] ;  /* 0x00006000ff007624 */ /* 0x000fe200078e00ff */
[----:B------:R-:W-:-:S04]  /*0030*/  IADD3 R1, R1, -0x38, RZ ;  /* 0xffffffc801017810 */ /* 0x000fc80007ffe0ff */
[----:B------:R-:W-:Y:S01]  /*0040*/  ISETP.GE.AND P0, PT, R0, 0x1, PT ;  /* 0x000000010000780c */ /* 0x000fe20003f06270 */
[----:B0-----:R-:W-:-:S12]  /*0050*/  IMAD.U32 R2, RZ, RZ, UR4 ;  /* 0x00000004ff027e24 */ /* 0x001fd8000f8e00ff */
[----:B------:R-:W-:Y:S05]  /*0060*/  @!P0 BRA `(.L_x_45) ;  /* 0x0000004000008947 */ /* 0x000fea0003800000 */
[----:B------:R-:W-:Y:S01]  /*0070*/  ISETP.GE.AND P0, PT, R2, c[0x0][0x194], PT ;  /* 0x0000650002007a0c */ /* 0x000fe20003f06270 */
[----:B------:R-:W-:-:S12]  /*0080*/  UMOV UR4, URZ ;  /* 0x0000003f00047c82 */ /* 0x000fd80008000000 */
[----:B------:R-:W-:Y:S05]  /*0090*/  @!P0 BRA `(.L_x_46) ;  /* 0x00000bb000008947 */ /* 0x000fea0003800000 */
[----:B------:R-:W-:-:S02]  /*00a0*/  IADD3 R2, R2, -c[0x0][0x194], RZ ;  /* 0x8000650002027a10 */ /* 0x000fc40007ffe0ff */
.L_x_45:
[----:B------:R-:W-:-:S13]  /*00b0*/  ISETP.GE.AND P0, PT, R0, 0x2, PT ;  /* 0x000000020000780c */ /* 0x000fda0003f06270 */
[----:B------:R-:W-:Y:S05]  /*00c0*/  @!P0 BRA `(.L_x_47) ;  /* 0x0000004000008947 */ /* 0x000fea0003800000 */
[----:B------:R-:W-:Y:S01]  /*00d0*/  ISETP.GE.AND P0, PT, R2, c[0x0][0x1a4], PT ;  /* 0x0000690002007a0c */ /* 0x000fe20003f06270 */
[----:B------:R-:W-:-:S12]  /*00e0*/  UMOV UR4, 0x1 ;  /* 0x0000000100047882 */ /* 0x000fd80000000000 */
[----:B------:R-:W-:Y:S05]  /*00f0*/  @!P0 BRA `(.L_x_46) ;  /* 0x00000b5000008947 */ /* 0x000fea0003800000 */
[----:B------:R-:W-:-:S02]  /*0100*/  IADD3 R2, R2, -c[0x0][0x1a4], RZ ;  /* 0x8000690002027a10 */ /* 0x000fc40007ffe0ff */
.L_x_47:
[----:B------:R-:W-:-:S13]  /*0110*/  ISETP.GE.AND P0, PT, R0, 0x3, PT ;  /* 0x000000030000780c */ /* 0x000fda0003f06270 */
[----:B------:R-:W-:Y:S05]  /*0120*/  @!P0 BRA `(.L_x_48) ;  /* 0x0000004000008947 */ /* 0x000fea0003800000 */
[----:B------:R-:W-:Y:S01]  /*0130*/  ISETP.GE.AND P0, PT, R2, c[0x0][0x1b4], PT ;  /* 0x00006d0002007a0c */ /* 0x000fe20003f06270 */
[----:B------:R-:W-:-:S12]  /*0140*/  UMOV UR4, 0x2 ;  /* 0x0000000200047882 */ /* 0x000fd80000000000 */
[----:B------:R-:W-:Y:S05]  /*0150*/  @!P0 BRA `(.L_x_46) ;  /* 0x00000af000008947 */ /* 0x000fea0003800000 */
[----:B------:R-:W-:-:S02]  /*0160*/  IADD3 R2, R2, -c[0x0][0x1b4], RZ ;  /* 0x80006d0002027a10 */ /* 0x000fc40007ffe0ff */
.L_x_48:
[----:B------:R-:W-:-:S13]  /*0170*/  ISETP.GE.AND P0, PT, R0, 0x4, PT ;  /* 0x000000040000780c */ /* 0x000fda0003f06270 */
[----:B------:R-:W-:Y:S05]  /*0180*/  @!P0 BRA `(.L_x_49) ;  /* 0x0000004000008947 */ /* 0x000fea0003800000 */
[----:B------:R-:W-:Y:S01]  /*0190*/  ISETP.GE.AND P0, PT, R2, c[0x0][0x1c4], PT ;  /* 0x0000710002007a0c */ /* 0x000fe20003f06270 */
[----:B------:R-:W-:-:S12]  /*01a0*/  UMOV UR4, 0x3 ;  /* 0x0000000300047882 */ /* 0x000fd80000000000 */
[----:B------:R-:W-:Y:S05]  /*01b0*/  @!P0 BRA `(.L_x_46) ;  /* 0x00000a9000008947 */ /* 0x000fea0003800000 */
[----:B------:R-:W-:-:S02]  /*01c0*/  IADD3 R2, R2, -c[0x0][0x1c4], RZ ;  /* 0x8000710002027a10 */ /* 0x000fc40007ffe0ff */
.L_x_49:
[----:B------:R-:W-:-:S13]  /*01d0*/  ISETP.GE.AND P0, PT, R0, 0x5, PT ;  /* 0x000000050000780c */ /* 0x000fda0003f06270 */
[----:B------:R-:W-:Y:S05]  /*01e0*/  @!P0 BRA `(.L_x_50) ;  /* 0x0000004000008947 */ /* 0x000fea0003800000 */
[----:B------:R-:W-:Y:S01]  /*01f0*/  ISETP.GE.AND P0, PT, R2, c[0x0][0x1d4], PT ;  /* 0x0000750002007a0c */ /* 0x000fe20003f06270 */
[----:B------:R-:W-:-:S12]  /*0200*/  UMOV UR4, 0x4 ;  /* 0x0000000400047882 */ /* 0x000fd80000000000 */
[----:B------:R-:W-:Y:S05]  /*0210*/  @!P0 BRA `(.L_x_46) ;  /* 0x00000a3000008947 */ /* 0x000fea0003800000 */
[----:B------:R-:W-:-:S02]  /*0220*/  IADD3 R2, R2, -c[0x0][0x1d4], RZ ;  /* 0x8000750002027a10 */ /* 0x000fc40007ffe0ff */
.L_x_50:
[----:B------:R-:W-:-:S13]  /*0230*/  ISETP.GE.AND P0, PT, R0, 0x6, PT ;  /* 0x000000060000780c */ /* 0x000fda0003f06270 */
[----:B------:R-:W-:Y:S05]  /*0240*/  @!P0 BRA `(.L_x_51) ;  /* 0x0000004000008947 */ /* 0x000fea0003800000 */
[----:B------:R-:W-:Y:S01]  /*0250*/  ISETP.GE.AND P0, PT, R2, c[0x0][0x1e4], PT ;  /* 0x0000790002007a0c */ /* 0x000fe20003f06270 */
[----:B------:R-:W-:-:S12]  /*0260*/  UMOV UR4, 0x5 ;  /* 0x0000000500047882 */ /* 0x000fd80000000000 */
[----:B------:R-:W-:Y:S05]  /*0270*/  @!P0 BRA `(.L_x_46) ;  /* 0x000009d000008947 */ /* 0x000fea0003800000 */
[----:B------:R-:W-:-:S02]  /*0280*/  IADD3 R2, R2, -c[0x0][0x1e4], RZ ;  /* 0x8000790002027a10 */ /* 0x000fc40007ffe0ff */
.L_x_51:
[----:B------:R-:W-:-:S13]  /*0290*/  ISETP.GE.AND P0, PT, R0, 0x7, PT ;  /* 0x000000070000780c */ /* 0x000fda0003f06270 */
[----:B------:R-:W-:Y:S05]  /*02a0*/  @!P0 BRA `(.L_x_52) ;  /* 0x0000004000008947 */ /* 0x000fea0003800000 */
[----:B------:R-:W-:Y:S01]  /*02b0*/  ISETP.GE.AND P0, PT, R2, c[0x0][0x1f4], PT ;  /* 0x00007d0002007a0c */ /* 0x000fe20003f06270 */
[----:B------:R-:W-:-:S12]  /*02c0*/  UMOV UR4, 0x6 ;  /* 0x0000000600047882 */ /* 0x000fd80000000000 */
[----:B------:R-:W-:Y:S05]  /*02d0*/  @!P0 BRA `(.L_x_46) ;  /* 0x0000097000008947 */ /* 0x000fea0003800000 */
[----:B------:R-:W-:-:S02]  /*02e0*/  IADD3 R2, R2, -c[0x0][0x1f4], RZ ;  /* 0x80007d0002027a10 */ /* 0x000fc40007ffe0ff */
.L_x_52:
[----:B------:R-:W-:-:S13]  /*02f0*/  ISETP.GE.AND P0, PT, R0, 0x8, PT ;  /* 0x000000080000780c */ /* 0x000fda0003f06270 */
[----:B------:R-:W-:Y:S05]  /*0300*/  @!P0 BRA `(.L_x_53) ;  /* 0x0000004000008947 */ /* 0x000fea0003800000 */
[----:B------:R-:W-:Y:S01]  /*0310*/  ISETP.GE.AND P0, PT, R2, c[0x0][0x204], PT ;  /* 0x0000810002007a0c */ /* 0x000fe20003f06270 */
[----:B------:R-:W-:-:S12]  /*0320*/  UMOV UR4, 0x7 ;  /* 0x0000000700047882 */ /* 0x000fd80000000000 */
[----:B------:R-:W-:Y:S05]  /*0330*/  @!P0 BRA `(.L_x_46) ;  /* 0x0000091000008947 */ /* 0x000fea0003800000 */
[----:B------:R-:W-:-:S02]  /*0340*/  IADD3 R2, R2, -c[0x0][0x204], RZ ;  /* 0x8000810002027a10 */ /* 0x000fc40007ffe0ff */
.L_x_53:
[----:B------:R-:W-:-:S13]  /*0350*/  ISETP.GE.AND P0, PT, R0, 0x9, PT ;  /* 0x000000090000780c */ /* 0x000fda0003f06270 */
[----:B------:R-:W-:Y:S05]  /*0360*/  @!P0 BRA `(.L_x_54) ;  /* 0x0000004000008947 */ /* 0x000fea0003800000 */
[----:B------:R-:W-:Y:S01]  /*0370*/  ISETP.GE.AND P0, PT, R2, c[0x0][0x214], PT ;  /* 0x0000850002007a0c */ /* 0x000fe20003f06270 */
[----:B------:R-:W-:-:S12]  /*0380*/  UMOV UR4, 0x8 ;  /* 0x0000000800047882 */ /* 0x000fd80000000000 */
[----:B------:R-:W-:Y:S05]  /*0390*/  @!P0 BRA `(.L_x_46) ;  /* 0x000008b000008947 */ /* 0x000fea0003800000 */
[----:B------:R-:W-:-:S02]  /*03a0*/  IADD3 R2, R2, -c[0x0][0x214], RZ ;  /* 0x8000850002027a10 */ /* 0x000fc40007ffe0ff */
.L_x_54:
[----:B------:R-:W-:-:S13]  /*03b0*/  ISETP.GE.AND P0, PT, R0, 0xa, PT ;  /* 0x0000000a0000780c */ /* 0x000fda0003f06270 */
[----:B------:R-:W-:Y:S05]  /*03c0*/  @!P0 BRA `(.L_x_55) ;  /* 0x0000004000008947 */ /* 0x000fea0003800000 */
[----:B------:R-:W-:Y:S01]  /*03d0*/  ISETP.GE.AND P0, PT, R2, c[0x0][0x224], PT ;  /* 0x0000890002007a0c */ /* 0x000fe20003f06270 */
[----:B------:R-:W-:-:S12]  /*03e0*/  UMOV UR4, 0x9 ;  /* 0x0000000900047882 */ /* 0x000fd80000000000 */
[----:B------:R-:W-:Y:S05]  /*03f0*/  @!P0 BRA `(.L_x_46) ;  /* 0x0000085000008947 */ /* 0x000fea0003800000 */
[----:B------:R-:W-:-:S02]  /*0400*/  IADD3 R2, R2, -c[0x0][0x224], RZ ;  /* 0x8000890002027a10 */ /* 0x000fc40007ffe0ff */
.L_x_55:
[----:B------:R-:W-:-:S13]  /*0410*/  ISETP.GE.AND P0, PT, R0, 0xb, PT ;  /* 0x0000000b0000780c */ /* 0x000fda0003f06270 */
[----:B------:R-:W-:Y:S05]  /*0420*/  @!P0 BRA `(.L_x_56) ;  /* 0x0000004000008947 */ /* 0x000fea0003800000 */
[----:B------:R-:W-:Y:S01]  /*0430*/  ISETP.GE.AND P0, PT, R2, c[0x0][0x234], PT ;  /* 0x00008d0002007a0c */ /* 0x000fe20003f06270 */
[----:B------:R-:W-:-:S12]  /*0440*/  UMOV UR4, 0xa ;  /* 0x0000000a00047882 */ /* 0x000fd80000000000 */
[----:B------:R-:W-:Y:S05]  /*0450*/  @!P0 BRA `(.L_x_46) ;  /* 0x000007f000008947 */ /* 0x000fea0003800000 */
[----:B------:R-:W-:-:S02]  /*0460*/  IADD3 R2, R2, -c[0x0][0x234], RZ ;  /* 0x80008d0002027a10 */ /* 0x000fc40007ffe0ff */
.L_x_56:
[----:B------:R-:W-:-:S13]  /*0470*/  ISETP.GE.AND P0, PT, R0, 0xc, PT ;  /* 0x0000000c0000780c */ /* 0x000fda0003f06270 */
[----:B------:R-:W-:Y:S05]  /*0480*/  @!P0 BRA `(.L_x_57) ;  /* 0x0000004000008947 */ /* 0x000fea0003800000 */
[----:B------:R-:W-:Y:S01]  /*0490*/  ISETP.GE.AND P0, PT, R2, c[0x0][0x244], PT ;  /* 0x0000910002007a0c */ /* 0x000fe20003f06270 */
[----:B------:R-:W-:-:S12]  /*04a0*/  UMOV UR4, 0xb ;  /* 0x0000000b00047882 */ /* 0x000fd80000000000 */
[----:B------:R-:W-:Y:S05]  /*04b0*/  @!P0 BRA `(.L_x_46) ;  /* 0x0000079000008947 */ /* 0x000fea0003800000 */
[----:B------:R-:W-:-:S02]  /*04c0*/  IADD3 R2, R2, -c[0x0][0x244], RZ ;  /* 0x8000910002027a10 */ /* 0x000fc40007ffe0ff */
.L_x_57:
[----:B------:R-:W-:-:S13]  /*04d0*/  ISETP.GE.AND P0, PT, R0, 0xd, PT ;  /* 0x0000000d0000780c */ /* 0x000fda0003f06270 */
[----:B------:R-:W-:Y:S05]  /*04e0*/  @!P0 BRA `(.L_x_58) ;  /* 0x0000004000008947 */ /* 0x000fea0003800000 */
[----:B------:R-:W-:Y:S01]  /*04f0*/  ISETP.GE.AND P0, PT, R2, c[0x0][0x254], PT ;  /* 0x0000950002007a0c */ /* 0x000fe20003f06270 */
[----:B------:R-:W-:-:S12]  /*0500*/  UMOV UR4, 0xc ;  /* 0x0000000c00047882 */ /* 0x000fd80000000000 */
[----:B------:R-:W-:Y:S05]  /*0510*/  @!P0 BRA `(.L_x_46) ;  /* 0x0000073000008947 */ /* 0x000fea0003800000 */
[----:B------:R-:W-:-:S02]  /*0520*/  IADD3 R2, R2, -c[0x0][0x254], RZ ;  /* 0x8000950002027a10 */ /* 0x000fc40007ffe0ff */
.L_x_58:
[----:B------:R-:W-:-:S13]  /*0530*/  ISETP.GE.AND P0, PT, R0, 0xe, PT ;  /* 0x0000000e0000780c */ /* 0x000fda0003f06270 */
[----:B------:R-:W-:Y:S05]  /*0540*/  @!P0 BRA `(.L_x_59) ;  /* 0x0000004000008947 */ /* 0x000fea0003800000 */
[----:B------:R-:W-:Y:S01]  /*0550*/  ISETP.GE.AND P0, PT, R2, c[0x0][0x264], PT ;  /* 0x0000990002007a0c */ /* 0x000fe20003f06270 */
[----:B------:R-:W-:-:S12]  /*0560*/  UMOV UR4, 0xd ;  /* 0x0000000d00047882 */ /* 0x000fd80000000000 */
[----:B------:R-:W-:Y:S05]  /*0570*/  @!P0 BRA `(.L_x_46) ;  /* 0x000006d000008947 */ /* 0x000fea0003800000 */
[----:B------:R-:W-:-:S02]  /*0580*/  IADD3 R2, R2, -c[0x0][0x264], RZ ;  /* 0x8000990002027a10 */ /* 0x000fc40007ffe0ff */
.L_x_59:
[----:B------:R-:W-:-:S13]  /*0590*/  ISETP.GE.AND P0, PT, R0, 0xf, PT ;  /* 0x0000000f0000780c */ /* 0x000fda0003f06270 */
[----:B------:R-:W-:Y:S05]  /*05a0*/  @!P0 BRA `(.L_x_60) ;  /* 0x0000004000008947 */ /* 0x000fea0003800000 */
[----:B------:R-:W-:Y:S01]  /*05b0*/  ISETP.GE.AND P0, PT, R2, c[0x0][0x274], PT ;  /* 0x00009d0002007a0c */ /* 0x000fe20003f06270 */
[----:B------:R-:W-:-:S12]  /*05c0*/  UMOV UR4, 0xe ;  /* 0x0000000e00047882 */ /* 0x000fd80000000000 */
[----:B------:R-:W-:Y:S05]  /*05d0*/  @!P0 BRA `(.L_x_46) ;  /* 0x0000067000008947 */ /* 0x000fea0003800000 */
[----:B------:R-:W-:-:S02]  /*05e0*/  IADD3 R2, R2, -c[0x0][0x274], RZ ;  /* 0x80009d0002027a10 */ /* 0x000fc40007ffe0ff */
.L_x_60:
[----:B------:R-:W-:-:S13]  /*05f0*/  ISETP.GE.AND P0, PT, R0, 0x10, PT ;  /* 0x000000100000780c */ /* 0x000fda0003f06270 */
[----:B------:R-:W-:Y:S05]  /*0600*/  @!P0 BRA `(.L_x_61) ;  /* 0x0000004000008947 */ /* 0x000fea0003800000 */
[----:B------:R-:W-:Y:S01]  /*0610*/  ISETP.GE.AND P0, PT, R2, c[0x0][0x284], PT ;  /* 0x0000a10002007a0c */ /* 0x000fe20003f06270 */
[----:B------:R-:W-:-:S12]  /*0620*/  UMOV UR4, 0xf ;  /* 0x0000000f00047882 */ /* 0x000fd80000000000 */
[----:B------:R-:W-:Y:S05]  /*0630*/  @!P0 BRA `(.L_x_46) ;  /* 0x0000061000008947 */ /* 0x000fea0003800000 */
[----:B------:R-:W-:-:S02]  /*0640*/  IADD3 R2, R2, -c[0x0][0x284], RZ ;  /* 0x8000a10002027a10 */ /* 0x000fc40007ffe0ff */
.L_x_61:
[----:B------:R-:W-:-:S13]  /*0650*/  ISETP.GE.AND P0, PT, R0, 0x11, PT ;  /* 0x000000110000780c */ /* 0x000fda0003f06270 */
[----:B------:R-:W-:Y:S05]  /*0660*/  @!P0 BRA `(.L_x_62) ;  /* 0x0000004000008947 */ /* 0x000fea0003800000 */
[----:B------:R-:W-:Y:S01]  /*0670*/  ISETP.GE.AND P0, PT, R2, c[0x0][0x294], PT ;  /* 0x0000a50002007a0c */ /* 0x000fe20003f06270 */
[----:B------:R-:W-:-:S12]  /*0680*/  UMOV UR4, 0x10 ;  /* 0x0000001000047882 */ /* 0x000fd80000000000 */
[----:B------:R-:W-:Y:S05]  /*0690*/  @!P0 BRA `(.L_x_46) ;  /* 0x000005b000008947 */ /* 0x000fea0003800000 */
[----:B------:R-:W-:-:S02]  /*06a0*/  IADD3 R2, R2, -c[0x0][0x294], RZ ;  /* 0x8000a50002027a10 */ /* 0x000fc40007ffe0ff */
.L_x_62:
[----:B------:R-:W-:-:S13]  /*06b0*/  ISETP.GE.AND P0, PT, R0, 0x12, PT ;  /* 0x000000120000780c */ /* 0x000fda0003f06270 */
[----:B------:R-:W-:Y:S05]  /*06c0*/  @!P0 BRA `(.L_x_63) ;  /* 0x0000004000008947 */ /* 0x000fea0003800000 */
[----:B------:R-:W-:Y:S01]  /*06d0*/  ISETP.GE.AND P0, PT, R2, c[0x0][0x2a4], PT ;  /* 0x0000a90002007a0c */ /* 0x000fe20003f06270 */
[----:B------:R-:W-:-:S12]  /*06e0*/  UMOV UR4, 0x11 ;  /* 0x0000001100047882 */ /* 0x000fd80000000000 */
[----:B------:R-:W-:Y:S05]  /*06f0*/  @!P0 BRA `(.L_x_46) ;  /* 0x0000055000008947 */ /* 0x000fea0003800000 */
[----:B------:R-:W-:-:S02]  /*0700*/  IADD3 R2, R2, -c[0x0][0x2a4], RZ ;  /* 0x8000a90002027a10 */ /* 0x000fc40007ffe0ff */
.L_x_63:
[----:B------:R-:W-:-:S13]  /*0710*/  ISETP.GE.AND P0, PT, R0, 0x13, PT ;  /* 0x000000130000780c */ /* 0x000fda0003f06270 */
[----:B------:R-:W-:Y:S05]  /*0720*/  @!P0 BRA `(.L_x_64) ;  /* 0x0000004000008947 */ /* 0x000fea0003800000 */
[----:B------:R-:W-:Y:S01]  /*0730*/  ISETP.GE.AND P0, PT, R2, c[0x0][0x2b4], PT ;  /* 0x0000ad0002007a0c */ /* 0x000fe20003f06270 */
[----:B------:R-:W-:-:S12]  /*0740*/  UMOV UR4, 0x12 ;  /* 0x0000001200047882 */ /* 0x000fd80000000000 */
[----:B------:R-:W-:Y:S05]  /*0750*/  @!P0 BRA `(.L_x_46) ;  /* 0x000004f000008947 */ /* 0x000fea0003800000 */
[----:B------:R-:W-:-:S02]  /*0760*/  IADD3 R2, R2, -c[0x0][0x2b4], RZ ;  /* 0x8000ad0002027a10 */ /* 0x000fc40007ffe0ff */
.L_x_64:
[----:B------:R-:W-:-:S13]  /*0770*/  ISETP.GE.AND P0, PT, R0, 0x14, PT ;  /* 0x000000140000780c */ /* 0x000fda0003f06270 */
[----:B------:R-:W-:Y:S05]  /*0780*/  @!P0 BRA `(.L_x_65) ;  /* 0x0000004000008947 */ /* 0x000fea0003800000 */
[----:B------:R-:W-:Y:S01]  /*0790*/  ISETP.GE.AND P0, PT, R2, c[0x0][0x2c4], PT ;  /* 0x0000b10002007a0c */ /* 0x000fe20003f06270 */
[----:B------:R-:W-:-:S12]  /*07a0*/  UMOV UR4, 0x13 ;  /* 0x0000001300047882 */ /* 0x000fd80000000000 */
[----:B------:R-:W-:Y:S05]  /*07b0*/  @!P0 BRA `(.L_x_46) ;  /* 0x0000049000008947 */ /* 0x000fea0003800000 */
[----:B------:R-:W-:-:S02]  /*07c0*/  IADD3 R2, R2, -c[0x0][0x2c4], RZ ;  /* 0x8000b10002027a10 */ /* 0x000fc40007ffe0ff */
.L_x_65:
[----:B------:R-:W-:-:S13]  /*07d0*/  ISETP.GE.AND P0, PT, R0, 0x15, PT ;  /* 0x000000150000780c */ /* 0x000fda0003f06270 */
[----:B------:R-:W-:Y:S05]  /*07e0*/  @!P0 BRA `(.L_x_66) ;  /* 0x0000004000008947 */ /* 0x000fea0003800000 */
[----:B------:R-:W-:Y:S01]  /*07f0*/  ISETP.GE.AND P0, PT, R2, c[0x0][0x2d4], PT ;  /* 0x0000b50002007a0c */ /* 0x000fe20003f06270 */
[----:B------:R-:W-:-:S12]  /*0800*/  UMOV UR4, 0x14 ;  /* 0x0000001400047882 */ /* 0x000fd80000000000 */
[----:B------:R-:W-:Y:S05]  /*0810*/  @!P0 BRA `(.L_x_46) ;  /* 0x0000043000008947 */ /* 0x000fea0003800000 */
[----:B------:R-:W-:-:S02]  /*0820*/  IADD3 R2, R2, -c[0x0][0x2d4], RZ ;  /* 0x8000b50002027a10 */ /* 0x000fc40007ffe0ff */
.L_x_66:
[----:B------:R-:W-:-:S13]  /*0830*/  ISETP.GE.AND P0, PT, R0, 0x16, PT ;  /* 0x000000160000780c */ /* 0x000fda0003f06270 */
[----:B------:R-:W-:Y:S05]  /*0840*/  @!P0 BRA `(.L_x_67) ;  /* 0x0000004000008947 */ /* 0x000fea0003800000 */
[----:B------:R-:W-:Y:S01]  /*0850*/  ISETP.GE.AND P0, PT, R2, c[0x0][0x2e4], PT ;  /* 0x0000b90002007a0c */ /* 0x000fe20003f06270 */
[----:B------:R-:W-:-:S12]  /*0860*/  UMOV UR4, 0x15 ;  /* 0x0000001500047882 */ /* 0x000fd80000000000 */
[----:B------:R-:W-:Y:S05]  /*0870*/  @!P0 BRA `(.L_x_46) ;  /* 0x000003d000008947 */ /* 0x000fea0003800000 */
[----:B------:R-:W-:-:S02]  /*0880*/  IADD3 R2, R2, -c[0x0][0x2e4], RZ ;  /* 0x8000b90002027a10 */ /* 0x000fc40007ffe0ff */
.L_x_67:
[----:B------:R-:W-:-:S13]  /*0890*/  ISETP.GE.AND P0, PT, R0, 0x17, PT ;  /* 0x000000170000780c */ /* 0x000fda0003f06270 */
[----:B------:R-:W-:Y:S05]  /*08a0*/  @!P0 BRA `(.L_x_68) ;  /* 0x0000004000008947 */ /* 0x000fea0003800000 */
[----:B------:R-:W-:Y:S01]  /*08b0*/  ISETP.GE.AND P0, PT, R2, c[0x0][0x2f4], PT ;  /* 0x0000bd0002007a0c */ /* 0x000fe20003f06270 */
[----:B------:R-:W-:-:S12]  /*08c0*/  UMOV UR4, 0x16 ;  /* 0x0000001600047882 */ /* 0x000fd80000000000 */
[----:B------:R-:W-:Y:S05]  /*08d0*/  @!P0 BRA `(.L_x_46) ;  /* 0x0000037000008947 */ /* 0x000fea0003800000 */
[----:B------:R-:W-:-:S02]  /*08e0*/  IADD3 R2, R2, -c[0x0][0x2f4], RZ ;  /* 0x8000bd0002027a10 */ /* 0x000fc40007ffe0ff */
.L_x_68:
[----:B------:R-:W-:-:S13]  /*08f0*/  ISETP.GE.AND P0, PT, R0, 0x18, PT ;  /* 0x000000180000780c */ /* 0x000fda0003f06270 */
[----:B------:R-:W-:Y:S05]  /*0900*/  @!P0 BRA `(.L_x_69) ;  /* 0x0000004000008947 */ /* 0x000fea0003800000 */
[----:B------:R-:W-:Y:S01]  /*0910*/  ISETP.GE.AND P0, PT, R2, c[0x0][0x304], PT ;  /* 0x0000c10002007a0c */ /* 0x000fe20003f06270 */
[----:B------:R-:W-:-:S12]  /*0920*/  UMOV UR4, 0x17 ;  /* 0x0000001700047882 */ /* 0x000fd80000000000 */
[----:B------:R-:W-:Y:S05]  /*0930*/  @!P0 BRA `(.L_x_46) ;  /* 0x0000031000008947 */ /* 0x000fea0003800000 */
[----:B------:R-:W-:-:S02]  /*0940*/  IADD3 R2, R2, -c[0x0][0x304], RZ ;  /* 0x8000c10002027a10 */ /* 0x000fc40007ffe0ff */
.L_x_69:
[----:B------:R-:W-:-:S13]  /*0950*/  ISETP.GE.AND P0, PT, R0, 0x19, PT ;  /* 0x000000190000780c */ /* 0x000fda0003f06270 */
[----:B------:R-:W-:Y:S05]  /*0960*/  @!P0 BRA `(.L_x_70) ;  /* 0x0000004000008947 */ /* 0x000fea0003800000 */
[----:B------:R-:W-:Y:S01]  /*0970*/  ISETP.GE.AND P0, PT, R2, c[0x0][0x314], PT ;  /* 0x0000c50002007a0c */ /* 0x000fe20003f06270 */
[----:B------:R-:W-:-:S12]  /*0980*/  UMOV UR4, 0x18 ;  /* 0x0000001800047882 */ /* 0x000fd80000000000 */
[----:B------:R-:W-:Y:S05]  /*0990*/  @!P0 BRA `(.L_x_46) ;  /* 0x000002b000008947 */ /* 0x000fea0003800000 */
[----:B------:R-:W-:-:S02]  /*09a0*/  IADD3 R2, R2, -c[0x0][0x314], RZ ;  /* 0x8000c50002027a10 */ /* 0x000fc40007ffe0ff */
.L_x_70:
[----:B------:R-:W-:-:S13]  /*09b0*/  ISETP.GE.AND P0, PT, R0, 0x1a, PT ;  /* 0x0000001a0000780c */ /* 0x000fda0003f06270 */
[----:B------:R-:W-:Y:S05]  /*09c0*/  @!P0 BRA `(.L_x_71) ;  /* 0x0000004000008947 */ /* 0x000fea0003800000 */
[----:B------:R-:W-:Y:S01]  /*09d0*/  ISETP.GE.AND P0, PT, R2, c[0x0][0x324], PT ;  /* 0x0000c90002007a0c */ /* 0x000fe20003f06270 */
[----:B------:R-:W-:-:S12]  /*09e0*/  UMOV UR4, 0x19 ;  /* 0x0000001900047882 */ /* 0x000fd80000000000 */
[----:B------:R-:W-:Y:S05]  /*09f0*/  @!P0 BRA `(.L_x_46) ;  /* 0x0000025000008947 */ /* 0x000fea0003800000 */
[----:B------:R-:W-:-:S02]  /*0a00*/  IADD3 R2, R2, -c[0x0][0x324], RZ ;  /* 0x8000c90002027a10 */ /* 0x000fc40007ffe0ff */
.L_x_71:
[----:B------:R-:W-:-:S13]  /*0a10*/  ISETP.GE.AND P0, PT, R0, 0x1b, PT ;  /* 0x0000001b0000780c */ /* 0x000fda0003f06270 */
[----:B------:R-:W-:Y:S05]  /*0a20*/  @!P0 BRA `(.L_x_72) ;  /* 0x0000004000008947 */ /* 0x000fea0003800000 */
[----:B------:R-:W-:Y:S01]  /*0a30*/  ISETP.GE.AND P0, PT, R2, c[0x0][0x334], PT ;  /* 0x0000cd0002007a0c */ /* 0x000fe20003f06270 */
[----:B------:R-:W-:-:S12]  /*0a40*/  UMOV UR4, 0x1a ;  /* 0x0000001a00047882 */ /* 0x000fd80000000000 */
[----:B------:R-:W-:Y:S05]  /*0a50*/  @!P0 BRA `(.L_x_46) ;  /* 0x000001f000008947 */ /* 0x000fea0003800000 */
[----:B------:R-:W-:-:S02]  /*0a60*/  IADD3 R2, R2, -c[0x0][0x334], RZ ;  /* 0x8000cd0002027a10 */ /* 0x000fc40007ffe0ff */
.L_x_72:
[----:B------:R-:W-:-:S13]  /*0a70*/  ISETP.GE.AND P0, PT, R0, 0x1c, PT ;  /* 0x0000001c0000780c */ /* 0x000fda0003f06270 */
[----:B------:R-:W-:Y:S05]  /*0a80*/  @!P0 BRA `(.L_x_73) ;  /* 0x0000004000008947 */ /* 0x000fea0003800000 */
[----:B------:R-:W-:Y:S01]  /*0a90*/  ISETP.GE.AND P0, PT, R2, c[0x0][0x344], PT ;  /* 0x0000d10002007a0c */ /* 0x000fe20003f06270 */
[----:B------:R-:W-:-:S12]  /*0aa0*/  UMOV UR4, 0x1b ;  /* 0x0000001b00047882 */ /* 0x000fd80000000000 */
[----:B------:R-:W-:Y:S05]  /*0ab0*/  @!P0 BRA `(.L_x_46) ;  /* 0x0000019000008947 */ /* 0x000fea0003800000 */
[----:B------:R-:W-:-:S02]  /*0ac0*/  IADD3 R2, R2, -c[0x0][0x344], RZ ;  /* 0x8000d10002027a10 */ /* 0x000fc40007ffe0ff */
.L_x_73:
[----:B------:R-:W-:-:S13]  /*0ad0*/  ISETP.GE.AND P0, PT, R0, 0x1d, PT ;  /* 0x0000001d0000780c */ /* 0x000fda0003f06270 */
[----:B------:R-:W-:Y:S05]  /*0ae0*/  @!P0 BRA `(.L_x_74) ;  /* 0x0000004000008947 */ /* 0x000fea0003800000 */
[----:B------:R-:W-:Y:S01]  /*0af0*/  ISETP.GE.AND P0, PT, R2, c[0x0][0x354], PT ;  /* 0x0000d50002007a0c */ /* 0x000fe20003f06270 */
[----:B------:R-:W-:-:S12]  /*0b00*/  UMOV UR4, 0x1c ;  /* 0x0000001c00047882 */ /* 0x000fd80000000000 */
[----:B------:R-:W-:Y:S05]  /*0b10*/  @!P0 BRA `(.L_x_46) ;  /* 0x0000013000008947 */ /* 0x000fea0003800000 */
[----:B------:R-:W-:-:S02]  /*0b20*/  IADD3 R2, R2, -c[0x0][0x354], RZ ;  /* 0x8000d50002027a10 */ /* 0x000fc40007ffe0ff */
.L_x_74:
[----:B------:R-:W-:-:S13]  /*0b30*/  ISETP.GE.AND P0, PT, R0, 0x1e, PT ;  /* 0x0000001e0000780c */ /* 0x000fda0003f06270 */
[----:B------:R-:W-:Y:S05]  /*0b40*/  @!P0 BRA `(.L_x_75) ;  /* 0x0000004000008947 */ /* 0x000fea0003800000 */
[----:B------:R-:W-:Y:S01]  /*0b50*/  ISETP.GE.AND P0, PT, R2, c[0x0][0x364], PT ;  /* 0x0000d90002007a0c */ /* 0x000fe20003f06270 */
[----:B------:R-:W-:-:S12]  /*0b60*/  UMOV UR4, 0x1d ;  /* 0x0000001d00047882 */ /* 0x000fd80000000000 */
[----:B------:R-:W-:Y:S05]  /*0b70*/  @!P0 BRA `(.L_x_46) ;  /* 0x000000d000008947 */ /* 0x000fea0003800000 */
[----:B------:R-:W-:-:S02]  /*0b80*/  IADD3 R2, R2, -c[0x0][0x364], RZ ;  /* 0x8000d90002027a10 */ /* 0x000fc40007ffe0ff */
.L_x_75:
[----:B------:R-:W-:-:S13]  /*0b90*/  ISETP.GE.AND P0, PT, R0, 0x1f, PT ;  /* 0x0000001f0000780c */ /* 0x000fda0003f06270 */
[----:B------:R-:W-:Y:S05]  /*0ba0*/  @!P0 BRA `(.L_x_76) ;  /* 0x0000004000008947 */ /* 0x000fea0003800000 */
[----:B------:R-:W-:Y:S01]  /*0bb0*/  ISETP.GE.AND P0, PT, R2, c[0x0][0x374], PT ;  /* 0x0000dd0002007a0c */ /* 0x000fe20003f06270 */
[----:B------:R-:W-:-:S12]  /*0bc0*/  UMOV UR4, 0x1e ;  /* 0x0000001e00047882 */ /* 0x000fd80000000000 */
[----:B------:R-:W-:Y:S05]  /*0bd0*/  @!P0 BRA `(.L_x_46) ;  /* 0x0000007000008947 */ /* 0x000fea0003800000 */
[----:B------:R-:W-:-:S04]  /*0be0*/  IADD3 R2, R2, -c[0x0][0x374], RZ ;  /* 0x8000dd0002027a10 */ /* 0x000fc80007ffe0ff */
.L_x_76:
[----:B------:R-:W-:Y:S01]  /*0bf0*/  ISETP.GE.AND P0, PT, R2, c[0x0][0x384], PT ;  /* 0x0000e10002007a0c */ /* 0x000fe20003f06270 */
[----:B------:R-:W-:Y:S02]  /*0c00*/  IMAD.MOV.U32 R25, RZ, RZ, RZ ;  /* 0x000000ffff197224 */ /* 0x000fe400078e00ff */
[----:B------:R-:W-:Y:S01]  /*0c10*/  IMAD.MOV.U32 R27, RZ, RZ, RZ ;  /* 0x000000ffff1b7224 */ /* 0x000fe200078e00ff */
[----:B------:R-:W-:-:S13]  /*0c20*/  ISETP.LT.OR P0, PT, R0, 0x20, P0 ;  /* 0x000000200000780c */ /* 0x000fda0000701670 */
[----:B------:R-:W-:Y:S05]  /*0c30*/  @P0 BRA `(.L_x_77) ;  /* 0x0000007000000947 */ /* 0x000fea0003800000 */
[----:B------:R-:W-:-:S02]  /*0c40*/  UMOV UR4, 0x1f ;  /* 0x0000001f00047882 */ /* 0x000fc40000000000 */
.L_x_46:
[----:B------:R-:W-:-:S12]  /*0c50*/  USHF.L.U32 UR4, UR4, 0x4, URZ ;  /* 0x0000000404047899 */ /* 0x000fd8000800063f */
[----:B------:R-:W-:Y:S02]  /*0c60*/  ULDC UR5, c[0x0][UR4+0x190] ;  /* 0x0000640004057abb */ /* 0x000fe40008000800 */
[----:B------:R-:W-:Y:S01]  /*0c70*/  IMAD.WIDE R2, R2, UR5, RZ ;  /* 0x0000000502027c25 */ /* 0x000fe2000f8e02ff */
[----:B------:R-:W-:-:S04]  /*0c80*/  ULDC.64 UR4, c[0x0][UR4+0x188] ;  /* 0x0000620004047abb */ /* 0x000fc80008000a00 */
[----:B------:R-:W-:-:S04]  /*0c90*/  LEA R25, P0, R2, UR4, 0x1 ;  /* 0x0000000402197c11 */ /* 0x000fc8000f8008ff */
[----:B------:R-:W-:-:S02]  /*0ca0*/  LEA.HI.X R27, R2, UR5, R3, 0x1, P0 ;  /* 0x00000005021b7c11 */ /* 0x000fc400080f0c03 */
.L_x_77:
        /* <DEDUP_REMOVED lines=8> */
[----:B------:R-:W-:-:S05]  /*0d30*/  UPRMT UR6, UR5, 0xbb32, URZ ;  /* 0x0000bb3205067896 */ /* 0x000fca000800003f */
[----:B------:R-:W-:Y:S02]  /*0d40*/  UMOV UR4, UR7 ;  /* 0x0000000700047c82 */ /* 0x000fe40008000000 */
[----:B------:R-:W-:Y:S02]  /*0d50*/  UIADD3 UR5, UR4, 0x16, URZ ;  /* 0x0000001604057890 */ /* 0x000fe4000fffe03f */
[----:B------:R-:W-:-:S03]  /*0d60*/  @UP0 UIADD3 UR5, UR4, 0xa, URZ ;  /* 0x0000000a04050890 */ /* 0x000fc6000fffe03f */
[----:B------:R-:W-:Y:S02]  /*0d70*/  UMOV UR4, UR6 ;  /* 0x0000000600047c82 */ /* 0x000fe40008000000 */
[----:B------:R-:W-:Y:S01]  /*0d80*/  UIMAD UR4, UR4, UR5, URZ ;  /* 0x00000005040472a4 */ /* 0x000fe2000f8e023f */
[----:B0-----:R-:W-:Y:S01]  /*0d90*/  IMAD.SHL.U32 R0, R114, 0x10, RZ ;  /* 0x0000001072007824 */ /* 0x001fe200078e00ff */
[----:B------:R-:W-:Y:S02]  /*0da0*/  ULDC.64 UR6, c[0x0][0x118] ;  /* 0x0000460000067ab9 */ /* 0x000fe40000000a00 */
[----:B------:R-:W-:-:S06]  /*0db0*/  USHF.L.U32 UR4, UR4, 0x1, URZ ;  /* 0x0000000104047899 */ /* 0x000fcc000800063f */
[----:B------:R-:W-:-:S13]  /*0dc0*/  ISETP.GE.AND P0, PT, R0, UR4, PT ;  /* 0x0000000400007c0c */ /* 0x000fda000bf06270 */
[----:B-1----:R-:W-:Y:S05]  /*0dd0*/  @P0 BRA `(.L_x_79) ;  /* 0x000002b000000947 */ /* 0x002fea0003800000 */
.L_x_80:
        /* <DEDUP_REMOVED lines=43> */
.L_x_79:
[----:B------:R-:W-:Y:S05]  /*1090*/  BSYNC B0 ;  /* 0x0000000000007941 */ /* 0x000fea0003800000 */
.L_x_78:
        /* <DEDUP_REMOVED lines=8> */
[----:B------:R1:W-:Y:S01]  /*1120*/  STL [R1+0x30], RZ ;  /* 0x000030ff01007387 */ /* 0x0003e20000100800 */
[----:B------:R-:W-:Y:S01]  /*1130*/  IMAD.MOV.U32 R112, RZ, RZ, RZ ;  /* 0x000000ffff707224 */ /* 0x000fe200078e00ff */
[----:B------:R-:W-:Y:S01]  /*1140*/  CS2R R110, SRZ ;  /* 0x00000000006e7805 */ /* 0x000fe2000001ff00 */
[----:B------:R-:W-:Y:S01]  /*1150*/  CS2R R108, SRZ ;  /* 0x00000000006c7805 */ /* 0x000fe2000001ff00 */
[----:B------:R1:W-:Y:S01]  /*1160*/  STL [R1+0x2c], RZ ;  /* 0x00002cff01007387 */ /* 0x0003e20000100800 */
[----:B------:R-:W-:Y:S01]  /*1170*/  CS2R R106, SRZ ;  /* 0x00000000006a7805 */ /* 0x000fe2000001ff00 */
        /* <DEDUP_REMOVED lines=42> */
[----:B------:R1:W-:Y:S01]  /*1420*/  STL [R1], RZ ;  /* 0x000000ff01007387 */ /* 0x0003e20000100800 */
[----:B------:R-:W-:Y:S01]  /*1430*/  CS2R R40, SRZ ;  /* 0x0000000000287805 */ /* 0x000fe2000001ff00 */
[----:B------:R-:W-:Y:S01]  /*1440*/  CS2R R38, SRZ ;  /* 0x0000000000267805 */ /* 0x000fe2000001ff00 */
[----:B------:R-:W-:Y:S01]  /*1450*/  CS2R R36, SRZ ;  /* 0x0000000000247805 */ /* 0x000fe2000001ff00 */
[----:B------:R-:W-:Y:S01]  /*1460*/  CS2R R34, SRZ ;  /* 0x0000000000227805 */ /* 0x000fe2000001ff00 */
[----:B------:R-:W-:Y:S01]  /*1470*/  CS2R R32, SRZ ;  /* 0x0000000000207805 */ /* 0x000fe2000001ff00 */
[----:B0-----:R-:W-:Y:S01]  /*1480*/  CS2R R30, SRZ ;  /* 0x00000000001e7805 */ /* 0x001fe2000001ff00 */
        /* <DEDUP_REMOVED lines=14> */
[----:B------:R-:W-:Y:S01]  /*1570*/  IMAD.MOV.U32 R0, RZ, RZ, RZ ;  /* 0x000000ffff007224 */ /* 0x000fe200078e00ff */
[----:B------:R-:W-:Y:S01]  /*1580*/  CS2R R156, SRZ ;  /* 0x00000000009c7805 */ /* 0x000fe2000001ff00 */
[----:B------:R-:W-:Y:S01]  /*1590*/  CS2R R154, SRZ ;  /* 0x00000000009a7805 */ /* 0x000fe2000001ff00 */
[----:B------:R-:W-:Y:S01]  /*15a0*/  IMAD.MOV.U32 R153, RZ, RZ, RZ ;  /* 0x000000ffff997224 */ /* 0x000fe200078e00ff */
[----:B------:R-:W-:Y:S01]  /*15b0*/  CS2R R146, SRZ ;  /* 0x0000000000927805 */ /* 0x000fe2000001ff00 */
[----:B------:R-:W-:Y:S01]  /*15c0*/  IMAD.MOV.U32 R138, RZ, RZ, RZ ;  /* 0x000000ffff8a7224 */ /* 0x000fe200078e00ff */
[----:B------:R-:W-:Y:S01]  /*15d0*/  CS2R R142, SRZ ;  /* 0x00000000008e7805 */ /* 0x000fe2000001ff00 */
[----:B------:R-:W-:Y:S01]  /*15e0*/  IMAD.MOV.U32 R145, RZ, RZ, RZ ;  /* 0x000000ffff917224 */ /* 0x000fe200078e00ff */
[----:B------:R-:W-:Y:S01]  /*15f0*/  CS2R R136, SRZ ;  /* 0x0000000000887805 */ /* 0x000fe2000001ff00 */
[----:B------:R-:W-:Y:S01]  /*1600*/  IMAD.MOV.U32 R127, RZ, RZ, RZ ;  /* 0x000000ffff7f7224 */ /* 0x000fe200078e00ff */
[----:B------:R-:W-:Y:S01]  /*1610*/  PRMT R115, RZ, 0x7610, R115 ;  /* 0x00007610ff737816 */ /* 0x000fe20000000073 */
[----:B------:R-:W-:Y:S01]  /*1620*/  IMAD.MOV.U32 R118, RZ, RZ, RZ ;  /* 0x000000ffff767224 */ /* 0x000fe200078e00ff */
[----:B------:R-:W-:Y:S01]  /*1630*/  PRMT R116, RZ, 0x7610, R116 ;  /* 0x00007610ff747816 */ /* 0x000fe20000000074 */
[----:B------:R-:W-:Y:S01]  /*1640*/  IMAD.MOV.U32 R150, RZ, RZ, RZ ;  /* 0x000000ffff967224 */ /* 0x000fe200078e00ff */
[----:B------:R-:W-:Y:S01]  /*1650*/  PRMT R117, RZ, 0x7610, R117 ;  /* 0x00007610ff757816 */ /* 0x000fe20000000075 */
[----:B------:R-:W-:Y:S01]  /*1660*/  IMAD.MOV.U32 R132, RZ, RZ, RZ ;  /* 0x000000ffff847224 */ /* 0x000fe200078e00ff */
[----:B------:R-:W-:Y:S01]  /*1670*/  PRMT R126, RZ, 0x7610, R126 ;  /* 0x00007610ff7e7816 */ /* 0x000fe2000000007e */
[----:B------:R-:W-:Y:S01]  /*1680*/  IMAD.MOV.U32 R158, RZ, RZ, RZ ;  /* 0x000000ffff9e7224 */ /* 0x000fe200078e00ff */
[----:B-1----:R-:W-:-:S02]  /*1690*/  UMOV UR4, URZ ;  /* 0x0000003f00047c82 */ /* 0x002fc40008000000 */
.L_x_83:
[C---:B------:R-:W-:Y:S01]  /*16a0*/  HSET2.BF.LE.AND R119, R113.reuse.H0_H0, c[0x0] [0x788], PT ;  /* 0x0001e20071777633 */ /* 0x040fe20003803880 */
[C---:B------:R-:W-:Y:S01]  /*16b0*/  HADD2 R120, R114.reuse.H0_H0, c[0x0] [0x788] ;  /* 0x0001e20072787630 */ /* 0x040fe20000000800 */
[C---:B------:R-:W-:Y:S01]  /*16c0*/  HSET2.BF.LE.AND R122, R113.reuse.H0_H0, c[0x0] [0x790], PT ;  /* 0x0001e400717a7633 */ /* 0x040fe20003803880 */
[----:B------:R-:W-:Y:S01]  /*16d0*/  HADD2 R123, R114.H0_H0, c[0x0] [0x790] ;  /* 0x0001e400727b7630 */ /* 0x000fe20000000800 */
[----:B------:R-:W-:Y:S01]  /*16e0*/  HSET2.BF.LE.AND R131, R113.H0_H0, c[0x0] [0x7b0], PT ;  /* 0x0001ec0071837633 */ /* 0x000fe20003803880 */
[----:B------:R-:W-:Y:S01]  /*16f0*/  HFMA2 R119, -R119, c[0x0] [0x164].H1_H1, R120 ;  /* 0x3000590077777a31 */ /* 0x000fe20000000178 */
[C---:B------:R-:W-:Y:S01]  /*1700*/  HSET2.BF.LE.AND R124, R113.reuse.H0_H0, c[0x0] [0x798], PT ;  /* 0x0001e600717c7633 */ /* 0x040fe20003803880 */
[----:B------:R-:W-:Y:S01]  /*1710*/  HFMA2 R123, -R122, c[0x0] [0x164].H1_H1, R123 ;  /* 0x300059007a7b7a31 */ /* 0x000fe2000000017b */
[----:B------:R-:W-:Y:S01]  /*1720*/  HSET2.BF.LE.AND R128, R113.H0_H0, c[0x0] [0x7a8], PT ;  /* 0x0001ea0071807633 */ /* 0x000fe20003803880 */
[C---:B------:R-:W-:Y:S01]  /*1730*/  HADD2 R133, R114.reuse.H0_H0, c[0x0] [0x7b0] ;  /* 0x0001ec0072857630 */ /* 0x040fe20000000800 */
[----:B------:R-:W-:Y:S01]  /*1740*/  LEA R120, R119, c[0x0][0x78c], 0x1 ;  /* 0x0001e30077787a11 */ /* 0x000fe200078e08ff */
[----:B------:R-:W-:Y:S01]  /*1750*/  HADD2 R125, R114.H0_H0, c[0x0] [0x798] ;  /* 0x0001e600727d7630 */ /* 0x000fe20000000800 */
[----:B------:R-:W-:Y:S01]  /*1760*/  LEA R123, R123, c[0x0][0x794], 0x1 ;  /* 0x0001e5007b7b7a11 */ /* 0x000fe200078e08ff */
[----:B------:R-:W-:Y:S01]  /*1770*/  HFMA2 R131, -R131, c[0x0] [0x164].H1_H1, R133 ;  /* 0x3000590083837a31 */ /* 0x000fe20000000185 */
[----:B------:R-:W-:Y:S01]  /*1780*/  PRMT R119, R120, 0x5410, RZ ;  /* 0x0000541078777816 */ /* 0x000fe200000000ff */
[----:B------:R-:W-:Y:S01]  /*1790*/  HFMA2 R122, -R124, c[0x0] [0x164].H1_H1, R125 ;  /* 0x300059007c7a7a31 */ /* 0x000fe2000000017d */
[----:B------:R-:W-:Y:S01]  /*17a0*/  SHF.R.U32.HI R120, RZ, 0x10, R120 ;  /* 0x00000010ff787819 */ /* 0x000fe20000011678 */
[C---:B------:R-:W-:Y:S01]  /*17b0*/  HADD2 R125, R114.reuse.H0_H0, c[0x0] [0x7a0] ;  /* 0x0001e800727d7630 */ /* 0x040fe20000000800 */
[----:B------:R-:W-:Y:S01]  /*17c0*/  PRMT R151, R123, 0x5410, RZ ;  /* 0x000054107b977816 */ /* 0x000fe200000000ff */
[----:B------:R-:W-:Y:S01]  /*17d0*/  LDS.U16 R130, [R119] ;  /* 0x0000000077827984 */ /* 0x000fe20000000400 */
[----:B------:R-:W-:Y:S01]  /*17e0*/  SHF.R.U32.HI R152, RZ, 0x10, R123 ;  /* 0x00000010ff987819 */ /* 0x000fe2000001167b */
[C---:B------:R-:W-:Y:S01]  /*17f0*/  HADD2 R129, R114.reuse.H0_H0, c[0x0] [0x7a8] ;  /* 0x0001ea0072817630 */ /* 0x040fe20000000800 */
[C---:B------:R-:W-:Y:S01]  /*1800*/  HSET2.BF.LE.AND R124, R113.reuse.H0_H0, c[0x0] [0x7a0], PT ;  /* 0x0001e800717c7633 */ /* 0x040fe20003803880 */
[----:B------:R-:W0:Y:S01]  /*1810*/  LDS.U16 R121, [R120] ;  /* 0x0000000078797984 */ /* 0x000e220000000400 */
[----:B------:R-:W-:Y:S01]  /*1820*/  LEA R135, R131, c[0x0][0x7b4], 0x1 ;  /* 0x0001ed0083877a11 */ /* 0x000fe200078e08ff */
[----:B------:R-:W-:Y:S01]  /*1830*/  HADD2 R161, R114.H0_H0, c[0x0] [0x7b8] ;  /* 0x0001ee0072a17630 */ /* 0x000fe20000000800 */
[----:B------:R-:W-:Y:S01]  /*1840*/  HSET2.BF.LE.AND R131, R113.H0_H0, c[0x0] [0x7b8], PT ;  /* 0x0001ee0071837633 */ /* 0x000fe20003803880 */
[----:B------:R-:W-:Y:S01]  /*1850*/  LDS.U16 R133, [R151] ;  /* 0x0000000097857984 */ /* 0x000fe20000000400 */
[----:B------:R-:W-:Y:S01]  /*1860*/  HFMA2 R123, -R124, c[0x0] [0x164].H1_H1, R125 ;  /* 0x300059007c7b7a31 */ /* 0x000fe2000000017d */
[----:B------:R-:W-:Y:S01]  /*1870*/  PRMT R141, R135, 0x5410, RZ ;  /* 0x00005410878d7816 */ /* 0x000fe200000000ff */
[----:B------:R-:W-:Y:S01]  /*1880*/  HFMA2 R124, -R128, c[0x0] [0x164].H1_H1, R129 ;  /* 0x30005900807c7a31 */ /* 0x000fe20000000181 */
[----:B------:R-:W1:Y:S01]  /*1890*/  LDS.U16 R134, [R152] ;  /* 0x0000000098867984 */ /* 0x000e620000000400 */
[----:B------:R-:W-:Y:S01]  /*18a0*/  SHF.R.U32.HI R135, RZ, 0x10, R135 ;  /* 0x00000010ff877819 */ /* 0x000fe20000011687 */
[----:B------:R-:W-:Y:S01]  /*18b0*/  HFMA2 R131, -R131, c[0x0] [0x164].H1_H1, R161 ;  /* 0x3000590083837a31 */ /* 0x000fe200000001a1 */
[----:B------:R-:W-:Y:S01]  /*18c0*/  LEA R123, R123, c[0x0][0x7a4], 0x1 ;  /* 0x0001e9007b7b7a11 */ /* 0x000fe200078e08ff */
[----:B------:R-:W-:Y:S01]  /*18d0*/  LDS.U16 R128, [R141] ;  /* 0x000000008d807984 */ /* 0x000fe20000000400 */
[----:B------:R-:W-:-:S02]  /*18e0*/  LEA R125, R124, c[0x0][0x7ac], 0x1 ;  /* 0x0001eb007c7d7a11 */ /* 0x000fc400078e08ff */
[----:B------:R-:W-:Y:S01]  /*18f0*/  PRMT R148, R123, 0x5410, RZ ;  /* 0x000054107b947816 */ /* 0x000fe200000000ff */
[----:B------:R-:W2:Y:S01]  /*1900*/  LDS.U16 R129, [R135] ;  /* 0x0000000087817984 */ /* 0x000ea20000000400 */
[----:B------:R-:W-:Y:S02]  /*1910*/  PRMT R124, R125, 0x5410, RZ ;  /* 0x000054107d7c7816 */ /* 0x000fe400000000ff */
[----:B------:R-:W-:Y:S01]  /*1920*/  SHF.R.U32.HI R125, RZ, 0x10, R125 ;  /* 0x00000010ff7d7819 */ /* 0x000fe2000001167d */
[----:B------:R-:W-:Y:S01]  /*1930*/  LDS.U16 R140, [R148] ;  /* 0x00000000948c7984 */ /* 0x000fe20000000400 */
[----:B------:R-:W-:Y:S02]  /*1940*/  SHF.R.U32.HI R149, RZ, 0x10, R123 ;  /* 0x00000010ff957819 */ /* 0x000fe4000001167b */
[----:B------:R-:W-:Y:S01]  /*1950*/  LEA R144, R122, c[0x0][0x79c], 0x1 ;  /* 0x0001e7007a907a11 */ /* 0x000fe200078e08ff */
[----:B------:R-:W-:Y:S01]  /*1960*/  LDS.U16 R123, [R124] ;  /* 0x000000007c7b7984 */ /* 0x000fe20000000400 */
[----:B------:R-:W-:-:S02]  /*1970*/  LEA R131, R131, c[0x0][0x7bc], 0x1 ;  /* 0x0001ef0083837a11 */ /* 0x000fc400078e08ff */
[----:B------:R-:W-:Y:S01]  /*1980*/  PRMT R122, R144, 0x5410, RZ ;  /* 0x00005410907a7816 */ /* 0x000fe200000000ff */
[----:B------:R-:W3:Y:S01]  /*1990*/  LDS.U16 R139, [R125] ;  /* 0x000000007d8b7984 */ /* 0x000ee20000000400 */
[----:B------:R-:W-:-:S03]  /*19a0*/  SHF.R.U32.HI R144, RZ, 0x10, R144 ;  /* 0x00000010ff907819 */ /* 0x000fc60000011690 */
[----:B------:R-:W4:Y:S04]  /*19b0*/  LDS.U16 R159, [R149] ;  /* 0x00000000959f7984 */ /* 0x000f280000000400 */
[----:B------:R-:W-:Y:S01]  /*19c0*/  LDS.U16 R160, [R144] ;  /* 0x0000000090a07984 */ /* 0x000fe20000000400 */
[----:B0-----:R-:W-:-:S03]  /*19d0*/  PRMT R130, R130, 0x5410, R121 ;  /* 0x0000541082827816 */ /* 0x001fc60000000079 */
[----:B------:R-:W0:Y:S02]  /*19e0*/  LDS.U16 R121, [R122] ;  /* 0x000000007a797984 */ /* 0x000e240000000400 */
[----:B------:R-:W-:Y:S01]  /*19f0*/  HADD2 R158, R130, -R158 ;  /* 0x8000009e829e7230 */ /* 0x000fe20000000000 */
[----:B------:R-:W-:Y:S02]  /*1a00*/  PRMT R130, R131, 0x5410, RZ ;  /* 0x0000541083827816 */ /* 0x000fe400000000ff */
[----:B------:R-:W-:Y:S02]  /*1a10*/  SHF.R.U32.HI R131, RZ, 0x10, R131 ;  /* 0x00000010ff837819 */ /* 0x000fe40000011683 */
[----:B-1----:R-:W-:Y:S02]  /*1a20*/  PRMT R161, R133, 0x5410, R134 ;  /* 0x0000541085a17816 */ /* 0x002fe40000000086 */
[----:B------:R-:W-:Y:S03]  /*1a30*/  LDS.U16 R133, [R130] ;  /* 0x0000000082857984 */ /* 0x000fe60000000400 */
[----:B------:R-:W-:Y:S01]  /*1a40*/  HADD2 R156, R161, -R156 ;  /* 0x8000009ca19c7230 */ /* 0x000fe20000000000 */
[----:B------:R-:W1:Y:S01]  /*1a50*/  LDS.U16 R134, [R131] ;  /* 0x0000000083867984 */ /* 0x000e620000000400 */
[----:B--2---:R-:W-:-:S02]  /*1a60*/  PRMT R128, R128, 0x5410, R129 ;  /* 0x0000541080807816 */ /* 0x004fc40000000081 */
[----:B------:R-:W-:-:S03]  /*1a70*/  HSET2.BF.LE.AND R129, R113.H0_H0, c[0x0] [0x7c8], PT ;  /* 0x0001f20071817633 */ /* 0x000fc60003803880 */
[----:B------:R-:W-:Y:S02]  /*1a80*/  HADD2 R142, R128, -R142 ;  /* 0x8000008e808e7230 */ /* 0x000fe40000000000 */
[----:B------:R-:W-:Y:S01]  /*1a90*/  HADD2 R128, R114.H0_H0, c[0x0] [0x7c0] ;  /* 0x0001f00072807630 */ /* 0x000fe20000000800 */
[----:B---3--:R-:W-:Y:S02]  /*1aa0*/  PRMT R123, R123, 0x5410, R139 ;  /* 0x000054107b7b7816 */ /* 0x008fe4000000008b */
[----:B----4-:R-:W-:-:S03]  /*1ab0*/  PRMT R140, R140, 0x5410, R159 ;  /* 0x000054108c8c7816 */ /* 0x010fc6000000009f */
[----:B------:R-:W-:Y:S01]  /*1ac0*/  HADD2 R123, R123, -R118 ;  /* 0x800000767b7b7230 */ /* 0x000fe20000000000 */
[----:B------:R-:W-:Y:S01]  /*1ad0*/  HSET2.BF.LE.AND R118, R113.H0_H0, c[0x0] [0x7c0], PT ;  /* 0x0001f00071767633 */ /* 0x000fe20003803880 */
[----:B------:R-:W-:-:S04]  /*1ae0*/  HADD2 R150, R140, -R150 ;  /* 0x800000968c967230 */ /* 0x000fc80000000000 */
[----:B------:R-:W-:Y:S02]  /*1af0*/  HFMA2 R118, -R118, c[0x0] [0x164].H1_H1, R128 ;  /* 0x3000590076767a31 */ /* 0x000fe40000000180 */
[----:B------:R-:W-:Y:S01]  /*1b00*/  HADD2 R128, R114.H0_H0, c[0x0] [0x7c8] ;  /* 0x0001f20072807630 */ /* 0x000fe20000000800 */
[----:B0-----:R-:W-:-:S03]  /*1b10*/  PRMT R121, R121, 0x5410, R160 ;  /* 0x0000541079797816 */ /* 0x001fc600000000a0 */
[----:B------:R-:W-:Y:S01]  /*1b20*/  HFMA2 R129, -R129, c[0x0] [0x164].H1_H1, R128 ;  /* 0x3000590081817a31 */ /* 0x000fe20000000180 */
[----:B------:R-:W-:Y:S01]  /*1b30*/  HSET2.BF.LE.AND R128, R113.H0_H0, c[0x0] [0x7d0], PT ;  /* 0x0001f40071807633 */ /* 0x000fe20003803880 */
[----:B------:R-:W-:Y:S02]  /*1b40*/  HADD2 R121, R121, -R132 ;  /* 0x8000008479797230 */ /* 0x000fe40000000000 */
[----:B------:R-:W-:Y:S01]  /*1b50*/  HADD2 R132, R114.H0_H0, c[0x0] [0x7d0] ;  /* 0x0001f40072847630 */ /* 0x000fe20000000800 */
[----:B------:R-:W-:-:S03]  /*1b60*/  LEA R129, R129, c[0x0][0x7cc], 0x1 ;  /* 0x0001f30081817a11 */ /* 0x000fc600078e08ff */
[----:B------:R-:W-:Y:S01]  /*1b70*/  HFMA2 R128, -R128, c[0x0] [0x164].H1_H1, R132 ;  /* 0x3000590080807a31 */ /* 0x000fe20000000184 */
[----:B-1----:R-:W-:Y:S02]  /*1b80*/  PRMT R161, R133, 0x5410, R134 ;  /* 0x0000541085a17816 */ /* 0x002fe40000000086 */
[----:B------:R-:W-:Y:S02]  /*1b90*/  LEA R133, R118, c[0x0][0x7c4], 0x1 ;  /* 0x0001f10076857a11 */ /* 0x000fe400078e08ff */
[----:B------:R-:W-:Y:S01]  /*1ba0*/  PRMT R134, R129, 0x5410, RZ ;  /* 0x0000541081867816 */ /* 0x000fe200000000ff */
[----:B------:R-:W-:Y:S01]  /*1bb0*/  HADD2 R136, R161, -R136 ;  /* 0x80000088a1887230 */ /* 0x000fe20000000000 */
[----:B------:R-:W-:Y:S02]  /*1bc0*/  PRMT R132, R133, 0x5410, RZ ;  /* 0x0000541085847816 */ /* 0x000fe400000000ff */
[----:B------:R-:W-:Y:S01]  /*1bd0*/  SHF.R.U32.HI R133, RZ, 0x10, R133 ;  /* 0x00000010ff857819 */ /* 0x000fe20000011685 */
[----:B------:R-:W-:Y:S01]  /*1be0*/  LDS.U16 R118, [R134] ;  /* 0x0000000086767984 */ /* 0x000fe20000000400 */
[----:B------:R-:W-:-:S02]  /*1bf0*/  SHF.R.U32.HI R129, RZ, 0x10, R129 ;  /* 0x00000010ff817819 */ /* 0x000fc40000011681 */
[----:B------:R-:W-:Y:S01]  /*1c00*/  LEA R128, R128, c[0x0][0x7d4], 0x1 ;  /* 0x0001f50080807a11 */ /* 0x000fe200078e08ff */
[----:B------:R-:W-:Y:S01]  /*1c10*/  LDS.U16 R159, [R132] ;  /* 0x00000000849f7984 */ /* 0x000fe20000000400 */
[----:B------:R-:W-:Y:S02]  /*1c20*/  HMNMX2.XORSIGN R161, |R121|, |R150|, PT ;  /* 0x4000009679a17240 */ /* 0x000fe40003840200 */
[----:B------:R-:W-:Y:S01]  /*1c30*/  PRMT R128, R128, 0x5410, RZ ;  /* 0x0000541080807816 */ /* 0x000fe200000000ff */
[----:B------:R-:W0:Y:S04]  /*1c40*/  LDS.U16 R160, [R133] ;  /* 0x0000000085a07984 */ /* 0x000e280000000400 */
[----:B------:R-:W1:Y:S04]  /*1c50*/  LDS.U16 R139, [R129] ;  /* 0x00000000818b7984 */ /* 0x000e680000000400 */
[----:B------:R-:W2:Y:S01]  /*1c60*/  LDS.U16 R140, [R128] ;  /* 0x00000000808c7984 */ /* 0x000ea20000000400 */
[----:B0-----:R-:W-:-:S02]  /*1c70*/  PRMT R159, R159, 0x5410, R160 ;  /* 0x000054109f9f7816 */ /* 0x001fc400000000a0 */
[----:B-1----:R-:W-:-:S03]  /*1c80*/  PRMT R139, R118, 0x5410, R139 ;  /* 0x00005410768b7816 */ /* 0x002fc6000000008b */
[----:B------:R-:W-:Y:S01]  /*1c90*/  HADD2 R137, R159, -R137 ;  /* 0x800000899f897230 */ /* 0x000fe20000000000 */
[----:B------:R-:W-:Y:S02]  /*1ca0*/  HMNMX2.XORSIGN R159, |R123|, |R142|, PT ;  /* 0x4000008e7b9f7240 */ /* 0x000fe40003840200 */
[----:B------:R-:W-:Y:S01]  /*1cb0*/  HMNMX2.XORSIGN R118, |R156|, |R158|, PT ;  /* 0x4000009e9c767240 */ /* 0x000fe20003840200 */
[----:B------:R-:W-:Y:S01]  /*1cc0*/  HADD2 R139, R139, -R127 ;  /* 0x8000007f8b8b7230 */ /* 0x000fe20000000000 */
[----:B------:R-:W-:Y:S01]  /*1cd0*/  HMNMX2.XORSIGN R160, |R136|, |R137|, PT ;  /* 0x4000008988a07240 */ /* 0x000fe20003840200 */
[----:B--2---:R-:W-:Y:S01]  /*1ce0*/  HADD2 R140, R140.H0_H0, -R126.H0_H0 ;  /* 0xa000007e8c8c7230 */ /* 0x004fe20000000800 */
[----:B------:R-:W-:Y:S02]  /*1cf0*/  HMNMX2.XORSIGN R163, |R118|, |R161|, PT ;  /* 0x400000a176a37240 */ /* 0x000fe40003840200 */
[----:B------:R-:W-:-:S04]  /*1d00*/  HMNMX2.XORSIGN R127, |R159|, |R160|, PT ;  /* 0x400000a09f7f7240 */ /* 0x000fc80003840200 */
[----:B------:R-:W-:-:S04]  /*1d10*/  HMNMX2.XORSIGN R162, |R127|, |R139|, PT ;  /* 0x4000008b7fa27240 */ /* 0x000fc80003840200 */
[----:B------:R-:W-:-:S04]  /*1d20*/  HMNMX2.XORSIGN R164, |R163|, |R162|, PT ;  /* 0x400000a2a3a47240 */ /* 0x000fc80003840200 */
[----:B------:R-:W-:Y:S02]  /*1d30*/  HMNMX2.XORSIGN R126, |R164|.H0_H0, |R164|.H1_H1, PT ;  /* 0x700000a4a47e7240 */ /* 0x000fe40003840a00 */
[----:B------:R-:W-:-:S03]  /*1d40*/  PRMT R164, R164, 0x5432, R164 ;  /* 0x00005432a4a47816 */ /* 0x000fc600000000a4 */
[----:B------:R-:W-:Y:S02]  /*1d50*/  HMUL2 R126, R126.H0_H0, c[0x0] [0x16c].H0_H0 ;  /* 0x20005b007e7e7a32 */ /* 0x000fe40000000800 */
[----:B------:R-:W-:Y:S02]  /*1d60*/  HMNMX2.XORSIGN R164, |R164|, |R140|.H0_H0, PT ;  /* 0x6000008ca4a47240 */ /* 0x000fe40003840200 */
[----:B------:R-:W-:Y:S02]  /*1d70*/  HADD2 R140, R126.H0_H0, R140.H0_H0 ;  /* 0x2000008c7e8c7230 */ /* 0x000fe40000000800 */
[C---:B------:R-:W-:Y:S02]  /*1d80*/  HMNMX2.XORSIGN R163, |R164|.reuse, |R163|, PT ;  /* 0x400000a3a4a37240 */ /* 0x040fe40003840200 */
[----:B------:R-:W-:Y:S02]  /*1d90*/  HMNMX2.XORSIGN R162, |R164|, |R162|, PT ;  /* 0x400000a2a4a27240 */ /* 0x000fe40003840200 */
[----:B------:R-:W-:-:S02]  /*1da0*/  HMNMX2.XORSIGN R127, |R163|, |R127|, PT ;  /* 0x4000007fa37f7240 */ /* 0x000fc40003840200 */
[----:B------:R-:W-:Y:S02]  /*1db0*/  HMNMX2.XORSIGN R163, |R163|, |R139|, PT ;  /* 0x4000008ba3a37240 */ /* 0x000fe40003840200 */
[C---:B------:R-:W-:Y:S01]  /*1dc0*/  HMNMX2.XORSIGN R161, |R162|.reuse, |R161|, PT ;  /* 0x400000a1a2a17240 */ /* 0x040fe20003840200 */
[----:B------:R-:W-:Y:S01]  /*1dd0*/  HMUL2 R127, R127, c[0x0] [0x16c] ;  /* 0x00005b007f7f7a32 */ /* 0x000fe20000000000 */
[C---:B------:R-:W-:Y:S02]  /*1de0*/  HMNMX2.XORSIGN R159, |R163|.reuse, |R159|, PT ;  /* 0x4000009fa39f7240 */ /* 0x040fe40003840200 */
[----:B------:R-:W-:Y:S01]  /*1df0*/  HMNMX2.XORSIGN R160, |R163|, |R160|, PT ;  /* 0x400000a0a3a07240 */ /* 0x000fe20003840200 */
[----:B------:R-:W-:Y:S01]  /*1e00*/  HADD2 R139, R127, R139 ;  /* 0x0000008b7f8b7230 */ /* 0x000fe20000000000 */
[----:B------:R-:W-:Y:S02]  /*1e10*/  HMNMX2.XORSIGN R163, |R162|, |R118|, PT ;  /* 0x40000076a2a37240 */ /* 0x000fe40003840200 */
[----:B------:R-:W-:-:S02]  /*1e20*/  HMNMX2.XORSIGN R118, |R161|, |R156|, PT ;  /* 0x4000009ca1767240 */ /* 0x000fc40003840200 */
[----:B------:R-:W-:-:S03]  /*1e30*/  HMNMX2.XORSIGN R161, |R161|, |R158|, PT ;  /* 0x4000009ea1a17240 */ /* 0x000fc60003840200 */
[----:B------:R-:W-:-:S04]  /*1e40*/  HMUL2 R118, R118, c[0x0] [0x16c] ;  /* 0x00005b0076767a32 */ /* 0x000fc80000000000 */
[----:B------:R-:W-:-:S05]  /*1e50*/  HADD2 R158, R118, R158 ;  /* 0x0000009e769e7230 */ /* 0x000fca0000000000 */
[----:B------:R0:W-:Y:S02]  /*1e60*/  STS.U16 [R119], R158 ;  /* 0x0000009e77007388 */ /* 0x0001e40000000400 */
[----:B0-----:R-:W-:Y:S01]  /*1e70*/  HMUL2 R119, R161, c[0x0] [0x16c] ;  /* 0x00005b00a1777a32 */ /* 0x001fe20000000000 */
[----:B------:R-:W-:Y:S01]  /*1e80*/  SHF.R.U32.HI R158, RZ, 0x10, R158 ;  /* 0x00000010ff9e7819 */ /* 0x000fe2000001169e */
[----:B------:R-:W-:Y:S02]  /*1e90*/  HADD2 R161, R114.H0_H0, c[0x0] [0x808] ;  /* 0x0002020072a17630 */ /* 0x000fe40000000800 */
[----:B------:R-:W-:Y:S02]  /*1ea0*/  HADD2 R156, R119, R156 ;  /* 0x0000009c779c7230 */ /* 0x000fe40000000000 */
[----:B------:R0:W-:Y:S03]  /*1eb0*/  STS.U16 [R120], R158 ;  /* 0x0000009e78007388 */ /* 0x0001e60000000400 */
[----:B0-----:R-:W-:-:S02]  /*1ec0*/  PRMT R120, R156, 0x7610, R120 ;  /* 0x000076109c787816 */ /* 0x001fc40000000078 */
[----:B------:R-:W-:-:S03]  /*1ed0*/  SHF.R.U32.HI R156, RZ, 0x10, R156 ;  /* 0x00000010ff9c7819 */ /* 0x000fc6000001169c */
[----:B------:R0:W-:Y:S04]  /*1ee0*/  STS.U16 [R151], R120 ;  /* 0x0000007897007388 */ /* 0x0001e80000000400 */
[----:B------:R1:W-:Y:S01]  /*1ef0*/  STS.U16 [R152], R156 ;  /* 0x0000009c98007388 */ /* 0x0003e20000000400 */
[C---:B0-----:R-:W-:Y:S02]  /*1f00*/  HMNMX2.XORSIGN R120, |R163|.reuse, |R150|, PT ;  /* 0x40000096a3787240 */ /* 0x041fe40003840200 */
[----:B------:R-:W-:Y:S02]  /*1f10*/  HMNMX2.XORSIGN R163, |R163|, |R121|, PT ;  /* 0x40000079a3a37240 */ /* 0x000fe40003840200 */
[----:B-1----:R-:W-:Y:S01]  /*1f20*/  HMNMX2.XORSIGN R156, |R160|, |R142|, PT ;  /* 0x4000008ea09c7240 */ /* 0x002fe20003840200 */
[----:B------:R-:W-:Y:S01]  /*1f30*/  HMUL2 R120, R120, c[0x0] [0x16c] ;  /* 0x00005b0078787a32 */ /* 0x000fe20000000000 */
[----:B------:R-:W-:-:S03]  /*1f40*/  HMNMX2.XORSIGN R160, |R160|, |R123|, PT ;  /* 0x4000007ba0a07240 */ /* 0x000fc60003840200 */
[----:B------:R-:W-:Y:S02]  /*1f50*/  HADD2 R151, R120, R121 ;  /* 0x0000007978977230 */ /* 0x000fe40000000000 */
[----:B------:R-:W-:-:S03]  /*1f60*/  HMUL2 R121, R163, c[0x0] [0x16c] ;  /* 0x00005b00a3797a32 */ /* 0x000fc60000000000 */
[----:B------:R-:W-:Y:S01]  /*1f70*/  PRMT R152, R151, 0x7610, R152 ;  /* 0x0000761097987816 */ /* 0x000fe20000000098 */
[----:B------:R-:W-:Y:S01]  /*1f80*/  HADD2 R150, R121, R150 ;  /* 0x0000009679967230 */ /* 0x000fe20000000000 */
[----:B------:R-:W-:-:S03]  /*1f90*/  SHF.R.U32.HI R151, RZ, 0x10, R151 ;  /* 0x00000010ff977819 */ /* 0x000fc60000011697 */
[----:B------:R0:W-:Y:S04]  /*1fa0*/  STS.U16 [R122], R152 ;  /* 0x000000987a007388 */ /* 0x0001e80000000400 */
[----:B------:R-:W-:Y:S01]  /*1fb0*/  STS.U16 [R144], R151 ;  /* 0x0000009790007388 */ /* 0x000fe20000000400 */
[----:B0-----:R-:W-:Y:S02]  /*1fc0*/  PRMT R122, R150, 0x7610, R122 ;  /* 0x00007610967a7816 */ /* 0x001fe4000000007a */
[----:B------:R-:W-:-:S03]  /*1fd0*/  SHF.R.U32.HI R150, RZ, 0x10, R150 ;  /* 0x00000010ff967819 */ /* 0x000fc60000011696 */
[----:B------:R0:W-:Y:S04]  /*1fe0*/  STS.U16 [R148], R122 ;  /* 0x0000007a94007388 */ /* 0x0001e80000000400 */
[----:B------:R1:W-:Y:S01]  /*1ff0*/  STS.U16 [R149], R150 ;  /* 0x0000009695007388 */ /* 0x0003e20000000400 */
[----:B0-----:R-:W-:Y:S01]  /*2000*/  HMUL2 R122, R156, c[0x0] [0x16c] ;  /* 0x00005b009c7a7a32 */ /* 0x001fe20000000000 */
[----:B------:R-:W-:-:S03]  /*2010*/  HSET2.BF.LE.AND R148, R113.H0_H0, c[0x0] [0x7d8], PT ;  /* 0x0001f60071947633 */ /* 0x000fc60003803880 */
[----:B------:R-:W-:Y:S01]  /*2020*/  HADD2 R144, R122, R123 ;  /* 0x0000007b7a907230 */ /* 0x000fe20000000000 */
[C---:B-1----:R-:W-:Y:S01]  /*2030*/  HMNMX2.XORSIGN R149, |R159|.reuse, |R137|, PT ;  /* 0x400000899f957240 */ /* 0x042fe20003840200 */
[----:B------:R-:W-:Y:S01]  /*2040*/  HMUL2 R123, R160, c[0x0] [0x16c] ;  /* 0x00005b00a07b7a32 */ /* 0x000fe20000000000 */
[----:B------:R-:W-:Y:S02]  /*2050*/  HMNMX2.XORSIGN R159, |R159|, |R136|, PT ;  /* 0x400000889f9f7240 */ /* 0x000fe40003840200 */
[----:B------:R0:W-:Y:S01]  /*2060*/  STS.U16 [R124], R144 ;  /* 0x000000907c007388 */ /* 0x0001e20000000400 */
[----:B------:R-:W-:Y:S01]  /*2070*/  HADD2 R142, R123, R142 ;  /* 0x0000008e7b8e7230 */ /* 0x000fe20000000000 */
[----:B------:R-:W-:-:S04]  /*2080*/  SHF.R.U32.HI R152, RZ, 0x10, R144 ;  /* 0x00000010ff987819 */ /* 0x000fc80000011690 */
[----:B------:R-:W-:Y:S01]  /*2090*/  PRMT R150, R142, 0x7610, R150 ;  /* 0x000076108e967816 */ /* 0x000fe20000000096 */
[----:B------:R1:W-:Y:S01]  /*20a0*/  STS.U16 [R125], R152 ;  /* 0x000000987d007388 */ /* 0x0003e20000000400 */
[----:B------:R-:W-:Y:S01]  /*20b0*/  SHF.R.U32.HI R142, RZ, 0x10, R142 ;  /* 0x00000010ff8e7819 */ /* 0x000fe2000001168e */
[----:B0-----:R-:W-:Y:S02]  /*20c0*/  HMUL2 R124, R149, c[0x0] [0x16c] ;  /* 0x00005b00957c7a32 */ /* 0x001fe40000000000 */
[----:B------:R0:W-:Y:S01]  /*20d0*/  STS.U16 [R141], R150 ;  /* 0x000000968d007388 */ /* 0x0001e20000000400 */
[----:B------:R-:W-:Y:S02]  /*20e0*/  HADD2 R144, R114.H0_H0, c[0x0] [0x7d8] ;  /* 0x0001f60072907630 */ /* 0x000fe40000000800 */
[----:B------:R-:W-:Y:S01]  /*20f0*/  HADD2 R136, R124, R136 ;  /* 0x000000887c887230 */ /* 0x000fe20000000000 */
[----:B------:R2:W-:Y:S01]  /*2100*/  STS.U16 [R135], R142 ;  /* 0x0000008e87007388 */ /* 0x0005e20000000400 */
[----:B------:R-:W-:-:S02]  /*2110*/  HFMA2 R144, -R148, c[0x0] [0x164].H1_H1, R144 ;  /* 0x3000590094907a31 */ /* 0x000fc40000000190 */
[----:B-1----:R-:W-:Y:S01]  /*2120*/  HMUL2 R125, R159, c[0x0] [0x16c] ;  /* 0x00005b009f7d7a32 */ /* 0x002fe20000000000 */
[----:B------:R1:W-:Y:S01]  /*2130*/  STS.U16 [R130], R136 ;  /* 0x0000008882007388 */ /* 0x0003e20000000400 */
[----:B0-----:R-:W-:Y:S02]  /*2140*/  PRMT R141, R139, 0x7610, R141 ;  /* 0x000076108b8d7816 */ /* 0x001fe4000000008d */
[----:B------:R-:W-:Y:S01]  /*2150*/  HADD2 R137, R125, R137 ;  /* 0x000000897d897230 */ /* 0x000fe20000000000 */
[--C-:B------:R-:W-:Y:S01]  /*2160*/  SHF.R.U32.HI R150, RZ, 0x10, R139.reuse ;  /* 0x00000010ff967819 */ /* 0x100fe2000001168b */
[----:B--2---:R-:W-:Y:S01]  /*2170*/  IMAD.MOV.U32 R135, RZ, RZ, R136 ;  /* 0x000000ffff877224 */ /* 0x004fe200078e0088 */
[----:B------:R-:W-:Y:S02]  /*2180*/  PRMT R139, R140, 0x7610, R139 ;  /* 0x000076108c8b7816 */ /* 0x000fe4000000008b */
[----:B------:R-:W-:Y:S02]  /*2190*/  SHF.R.U32.HI R142, RZ, 0x10, R137 ;  /* 0x00000010ff8e7819 */ /* 0x000fe40000011689 */
[----:B------:R-:W-:-:S02]  /*21a0*/  SHF.R.U32.HI R148, RZ, 0x10, R135 ;  /* 0x00000010ff947819 */ /* 0x000fc40000011687 */
[----:B------:R-:W-:Y:S02]  /*21b0*/  LEA R135, R144, c[0x0][0x7dc], 0x1 ;  /* 0x0001f70090877a11 */ /* 0x000fe400078e08ff */
[C---:B-1----:R-:W-:Y:S01]  /*21c0*/  HSET2.BF.LE.AND R130, R113.reuse.H0_H0, c[0x0] [0x7e0], PT ;  /* 0x0001f80071827633 */ /* 0x042fe20003803880 */
[----:B------:R-:W-:Y:S01]  /*21d0*/  STS.U16 [R131], R148 ;  /* 0x0000009483007388 */ /* 0x000fe20000000400 */
[----:B------:R-:W-:Y:S02]  /*21e0*/  PRMT R144, R135, 0x5410, RZ ;  /* 0x0000541087907816 */ /* 0x000fe400000000ff */
[----:B------:R-:W-:Y:S01]  /*21f0*/  SHF.R.U32.HI R140, RZ, 0x10, R135 ;  /* 0x00000010ff8c7819 */ /* 0x000fe20000011687 */
[----:B------:R0:W-:Y:S01]  /*2200*/  STS.U16 [R132], R137 ;  /* 0x0000008984007388 */ /* 0x0001e20000000400 */
[----:B------:R-:W-:-:S03]  /*2210*/  HSET2.BF.LE.AND R135, R113.H0_H0, c[0x0] [0x800], PT ;  /* 0x0002000071877633 */ /* 0x000fc60003803880 */
[----:B------:R1:W-:Y:S04]  /*2220*/  STS.U16 [R133], R142 ;  /* 0x0000008e85007388 */ /* 0x0003e80000000400 */
[----:B------:R2:W-:Y:S01]  /*2230*/  STS.U16 [R134], R141 ;  /* 0x0000008d86007388 */ /* 0x0005e20000000400 */
[----:B0-----:R-:W-:-:S03]  /*2240*/  HADD2 R132, R114.H0_H0, c[0x0] [0x7e0] ;  /* 0x0001f80072847630 */ /* 0x001fc60000000800 */
[----:B------:R-:W-:Y:S01]  /*2250*/  STS.U16 [R129], R150 ;  /* 0x0000009681007388 */ /* 0x000fe20000000400 */
[----:B------:R-:W-:Y:S01]  /*2260*/  HADD2 R137, R114.H0_H0, c[0x0] [0x800] ;  /* 0x0002000072897630 */ /* 0x000fe20000000800 */
[C---:B-1----:R-:W-:Y:S01]  /*2270*/  HSET2.BF.LE.AND R133, R113.reuse.H0_H0, c[0x0] [0x7e8], PT ;  /* 0x0001fa0071857633 */ /* 0x042fe20003803880 */
[----:B------:R-:W-:Y:S01]  /*2280*/  HFMA2 R130, -R130, c[0x0] [0x164].H1_H1, R132 ;  /* 0x3000590082827a31 */ /* 0x000fe20000000184 */
[----:B------:R-:W-:Y:S01]  /*2290*/  STS.U16 [R128], R139 ;  /* 0x0000008b80007388 */ /* 0x000fe20000000400 */
[----:B------:R-:W-:Y:S01]  /*22a0*/  HSET2.BF.LE.AND R132, R113.H0_H0, c[0x0] [0x7f0], PT ;  /* 0x0001fc0071847633 */ /* 0x000fe20003803880 */
[C---:B--2---:R-:W-:Y:S02]  /*22b0*/  HADD2 R134, R114.reuse.H0_H0, c[0x0] [0x7e8] ;  /* 0x0001fa0072867630 */ /* 0x044fe40000000800 */
[----:B------:R-:W-:Y:S06]  /*22c0*/  BAR.SYNC 0x0 ;  /* 0x0000000000007b1d */ /* 0x000fec0000000000 */
[----:B------:R-:W-:Y:S01]  /*22d0*/  LDS.U16 R136, [R144] ;  /* 0x0000000090887984 */ /* 0x000fe20000000400 */
[----:B------:R-:W-:Y:S01]  /*22e0*/  LEA R130, R130, c[0x0][0x7e4], 0x1 ;  /* 0x0001f90082827a11 */ /* 0x000fe200078e08ff */
[----:B------:R-:W-:-:S02]  /*22f0*/  HADD2 R128, R114.H0_H0, c[0x0] [0x7f0] ;  /* 0x0001fc0072807630 */ /* 0x000fc40000000800 */
[----:B------:R-:W0:Y:S01]  /*2300*/  LDS.U16 R131, [R140] ;  /* 0x000000008c837984 */ /* 0x000e220000000400 */
[----:B------:R-:W-:Y:S01]  /*2310*/  PRMT R141, R130, 0x5410, RZ ;  /* 0x00005410828d7816 */ /* 0x000fe200000000ff */
[----:B------:R-:W-:Y:S01]  /*2320*/  HFMA2 R129, -R133, c[0x0] [0x164].H1_H1, R134 ;  /* 0x3000590085817a31 */ /* 0x000fe20000000186 */
[----:B------:R-:W-:Y:S01]  /*2330*/  SHF.R.U32.HI R142, RZ, 0x10, R130 ;  /* 0x00000010ff8e7819 */ /* 0x000fe20000011682 */
[----:B------:R-:W-:Y:S01]  /*2340*/  HFMA2 R135, -R135, c[0x0] [0x164].H1_H1, R137 ;  /* 0x3000590087877a31 */ /* 0x000fe20000000189 */
[----:B------:R-:W-:Y:S01]  /*2350*/  HSET2.BF.LE.AND R133, R113.H0_H0, c[0x0] [0x7f8], PT ;  /* 0x0001fe0071857633 */ /* 0x000fe20003803880 */
[----:B------:R-:W-:Y:S01]  /*2360*/  LDS.U16 R151, [R141] ;  /* 0x000000008d977984 */ /* 0x000fe20000000400 */
[----:B------:R-:W-:Y:S01]  /*2370*/  HFMA2 R128, -R132, c[0x0] [0x164].H1_H1, R128 ;  /* 0x3000590084807a31 */ /* 0x000fe20000000180 */
[----:B------:R-:W-:Y:S01]  /*2380*/  LEA R129, R129, c[0x0][0x7ec], 0x1 ;  /* 0x0001fb0081817a11 */ /* 0x000fe200078e08ff */
[----:B------:R-:W-:Y:S01]  /*2390*/  HADD2 R134, R114.H0_H0, c[0x0] [0x7f8] ;  /* 0x0001fe0072867630 */ /* 0x000fe20000000800 */
[----:B------:R-:W1:Y:S01]  /*23a0*/  LDS.U16 R150, [R142] ;  /* 0x000000008e967984 */ /* 0x000e620000000400 */
[----:B------:R-:W-:-:S02]  /*23b0*/  LEA R135, R135, c[0x0][0x804], 0x1 ;  /* 0x0002010087877a11 */ /* 0x000fc400078e08ff */
[----:B------:R-:W-:Y:S01]  /*23c0*/  HFMA2 R130, -R133, c[0x0] [0x164].H1_H1, R134 ;  /* 0x3000590085827a31 */ /* 0x000fe20000000186 */
[----:B------:R-:W-:Y:S02]  /*23d0*/  HSET2.BF.LE.AND R137, R113.H0_H0, c[0x0] [0x808], PT ;  /* 0x0002020071897633 */ /* 0x000fe40003803880 */
[----:B------:R-:W-:Y:S02]  /*23e0*/  PRMT R134, R135, 0x5410, RZ ;  /* 0x0000541087867816 */ /* 0x000fe400000000ff */
[----:B------:R-:W-:Y:S01]  /*23f0*/  SHF.R.U32.HI R135, RZ, 0x10, R135 ;  /* 0x00000010ff877819 */ /* 0x000fe20000011687 */
[----:B------:R-:W-:Y:S01]  /*2400*/  HFMA2 R137, -R137, c[0x0] [0x164].H1_H1, R161 ;  /* 0x3000590089897a31 */ /* 0x000fe200000001a1 */
[----:B------:R-:W-:Y:S01]  /*2410*/  LEA R133, R130, c[0x0][0x7fc], 0x1 ;  /* 0x0001ff0082857a11 */ /* 0x000fe200078e08ff */
[----:B------:R-:W-:Y:S03]  /*2420*/  LDS.U16 R148, [R134] ;  /* 0x0000000086947984 */ /* 0x000fe60000000400 */
[----:B------:R-:W-:Y:S01]  /*2430*/  PRMT R132, R133, 0x5410, RZ ;  /* 0x0000541085847816 */ /* 0x000fe200000000ff */
[----:B------:R-:W2:Y:S01]  /*2440*/  LDS.U16 R149, [R135] ;  /* 0x0000000087957984 */ /* 0x000ea20000000400 */
[----:B------:R-:W-:-:S02]  /*2450*/  SHF.R.U32.HI R133, RZ, 0x10, R133 ;  /* 0x00000010ff857819 */ /* 0x000fc40000011685 */
[----:B------:R-:W-:Y:S01]  /*2460*/  LEA R137, R137, c[0x0][0x80c], 0x1 ;  /* 0x0002030089897a11 */ /* 0x000fe200078e08ff */
[----:B------:R-:W-:Y:S04]  /*2470*/  LDS.U16 R152, [R132] ;  /* 0x0000000084987984 */ /* 0x000fe80000000400 */
[----:B------:R-:W3:Y:S01]  /*2480*/  LDS.U16 R156, [R133] ;  /* 0x00000000859c7984 */ /* 0x000ee20000000400 */
[----:B0-----:R-:W-:Y:S02]  /*2490*/  PRMT R136, R136, 0x5410, R131 ;  /* 0x0000541088887816 */ /* 0x001fe40000000083 */
[----:B------:R-:W-:Y:S02]  /*24a0*/  LEA R131, R128, c[0x0][0x7f4], 0x1 ;  /* 0x0001fd0080837a11 */ /* 0x000fe400078e08ff */
[----:B------:R-:W-:Y:S01]  /*24b0*/  PRMT R128, R129, 0x5410, RZ ;  /* 0x0000541081807816 */ /* 0x000fe200000000ff */
[----:B------:R-:W-:Y:S01]  /*24c0*/  HADD2 R145, R136, -R145 ;  /* 0x8000009188917230 */ /* 0x000fe20000000000 */
[----:B------:R-:W-:-:S02]  /*24d0*/  SHF.R.U32.HI R129, RZ, 0x10, R129 ;  /* 0x00000010ff817819 */ /* 0x000fc40000011681 */
[----:B------:R-:W-:Y:S01]  /*24e0*/  PRMT R136, R137, 0x5410, RZ ;  /* 0x0000541089887816 */ /* 0x000fe200000000ff */
[----:B------:R-:W-:Y:S01]  /*24f0*/  LDS.U16 R139, [R128] ;  /* 0x00000000808b7984 */ /* 0x000fe20000000400 */
[----:B------:R-:W-:Y:S02]  /*2500*/  SHF.R.U32.HI R137, RZ, 0x10, R137 ;  /* 0x00000010ff897819 */ /* 0x000fe40000011689 */
[----:B-1----:R-:W-:Y:S01]  /*2510*/  PRMT R161, R151, 0x5410, R150 ;  /* 0x0000541097a17816 */ /* 0x002fe20000000096 */
[----:B------:R-:W0:Y:S01]  /*2520*/  LDS.U16 R160, [R129] ;  /* 0x0000000081a07984 */ /* 0x000e220000000400 */
[----:B------:R-:W-:Y:S02]  /*2530*/  PRMT R130, R131, 0x5410, RZ ;  /* 0x0000541083827816 */ /* 0x000fe400000000ff */
[----:B------:R-:W-:Y:S01]  /*2540*/  SHF.R.U32.HI R131, RZ, 0x10, R131 ;  /* 0x00000010ff837819 */ /* 0x000fe20000011683 */
[----:B------:R-:W-:Y:S01]  /*2550*/  LDS.U16 R150, [R136] ;  /* 0x0000000088967984 */ /* 0x000fe20000000400 */
[----:B------:R-:W-:-:S03]  /*2560*/  HADD2 R143, R161, -R143 ;  /* 0x8000008fa18f7230 */ /* 0x000fc60000000000 */
[----:B------:R-:W1:Y:S04]  /*2570*/  LDS.U16 R151, [R137] ;  /* 0x0000000089977984 */ /* 0x000e680000000400 */
[----:B------:R-:W-:Y:S01]  /*2580*/  LDS.U16 R158, [R130] ;  /* 0x00000000829e7984 */ /* 0x000fe20000000400 */
[----:B--2---:R-:W-:Y:S01]  /*2590*/  PRMT R148, R148, 0x5410, R149 ;  /* 0x0000541094947816 */ /* 0x004fe20000000095 */
[----:B------:R-:W-:Y:S02]  /*25a0*/  HADD2 R149, R114.H0_H0, c[0x0] [0x818] ;  /* 0x0002060072957630 */ /* 0x000fe40000000800 */
[----:B------:R-:W2:Y:S02]  /*25b0*/  LDS.U16 R159, [R131] ;  /* 0x00000000839f7984 */ /* 0x000ea40000000400 */
[----:B------:R-:W-:-:S02]  /*25c0*/  HADD2 R153, R148, -R153 ;  /* 0x8000009994997230 */ /* 0x000fc40000000000 */
[----:B------:R-:W-:Y:S01]  /*25d0*/  HADD2 R148, R114.H0_H0, c[0x0] [0x810] ;  /* 0x0002040072947630 */ /* 0x000fe20000000800 */
[----:B---3--:R-:W-:-:S05]  /*25e0*/  PRMT R152, R152, 0x5410, R156 ;  /* 0x0000541098987816 */ /* 0x008fca000000009c */
[----:B------:R-:W-:Y:S02]  /*25f0*/  HADD2 R146, R152, -R146 ;  /* 0x8000009298927230 */ /* 0x000fe40000000000 */
[----:B------:R-:W-:Y:S01]  /*2600*/  HADD2 R152, R114.H0_H0, c[0x0] [0x820] ;  /* 0x0002080072987630 */ /* 0x000fe20000000800 */
[----:B0-----:R-:W-:-:S05]  /*2610*/  PRMT R139, R139, 0x5410, R160 ;  /* 0x000054108b8b7816 */ /* 0x001fca00000000a0 */
[----:B------:R-:W-:Y:S01]  /*2620*/  HADD2 R139, R139, -R147 ;  /* 0x800000938b8b7230 */ /* 0x000fe20000000000 */
[----:B------:R-:W-:Y:S02]  /*2630*/  HSET2.BF.LE.AND R147, R113.H0_H0, c[0x0] [0x810], PT ;  /* 0x0002040071937633 */ /* 0x000fe40003803880 */
[----:B-1----:R-:W-:-:S03]  /*2640*/  PRMT R161, R150, 0x5410, R151 ;  /* 0x0000541096a17816 */ /* 0x002fc60000000097 */
[----:B------:R-:W-:Y:S01]  /*2650*/  HFMA2 R147, -R147, c[0x0] [0x164].H1_H1, R148 ;  /* 0x3000590093937a31 */ /* 0x000fe20000000194 */
[----:B------:R-:W-:Y:S01]  /*2660*/  HSET2.BF.LE.AND R148, R113.H0_H0, c[0x0] [0x818], PT ;  /* 0x0002060071947633 */ /* 0x000fe20003803880 */
[----:B------:R-:W-:-:S03]  /*2670*/  HADD2 R154, R161, -R154 ;  /* 0x8000009aa19a7230 */ /* 0x000fc60000000000 */
[----:B------:R-:W-:Y:S01]  /*2680*/  LEA R151, R147, c[0x0][0x814], 0x1 ;  /* 0x0002050093977a11 */ /* 0x000fe200078e08ff */
[----:B------:R-:W-:Y:S01]  /*2690*/  HFMA2 R148, -R148, c[0x0] [0x164].H1_H1, R149 ;  /* 0x3000590094947a31 */ /* 0x000fe20000000195 */
[----:B------:R-:W-:Y:S02]  /*26a0*/  HSET2.BF.LE.AND R149, R113.H0_H0, c[0x0] [0x820], PT ;  /* 0x0002080071957633 */ /* 0x000fe40003803880 */
[----:B--2---:R-:W-:Y:S02]  /*26b0*/  PRMT R158, R158, 0x5410, R159 ;  /* 0x000054109e9e7816 */ /* 0x004fe4000000009f */
[----:B------:R-:W-:Y:S01]  /*26c0*/  LEA R148, R148, c[0x0][0x81c], 0x1 ;  /* 0x0002070094947a11 */ /* 0x000fe200078e08ff */
[----:B------:R-:W-:Y:S01]  /*26d0*/  HFMA2 R149, -R149, c[0x0] [0x164].H1_H1, R152 ;  /* 0x3000590095957a31 */ /* 0x000fe20000000198 */
[----:B------:R-:W-:Y:S01]  /*26e0*/  PRMT R152, R151, 0x5410, RZ ;  /* 0x0000541097987816 */ /* 0x000fe200000000ff */
[----:B------:R-:W-:Y:S01]  /*26f0*/  HADD2 R138, R158, -R138 ;  /* 0x8000008a9e8a7230 */ /* 0x000fe20000000000 */
[----:B------:R-:W-:-:S02]  /*2700*/  SHF.R.U32.HI R151, RZ, 0x10, R151 ;  /* 0x00000010ff977819 */ /* 0x000fc40000011697 */
[----:B------:R-:W-:Y:S01]  /*2710*/  PRMT R150, R148, 0x5410, RZ ;  /* 0x0000541094967816 */ /* 0x000fe200000000ff */
[----:B------:R-:W-:Y:S01]  /*2720*/  LDS.U16 R159, [R152] ;  /* 0x00000000989f7984 */ /* 0x000fe20000000400 */
[----:B------:R-:W-:Y:S02]  /*2730*/  SHF.R.U32.HI R148, RZ, 0x10, R148 ;  /* 0x00000010ff947819 */ /* 0x000fe40000011694 */
[----:B------:R-:W-:Y:S01]  /*2740*/  LEA R149, R149, c[0x0][0x824], 0x1 ;  /* 0x0002090095957a11 */ /* 0x000fe200078e08ff */
[----:B------:R-:W0:Y:S01]  /*2750*/  LDS.U16 R160, [R151] ;  /* 0x0000000097a07984 */ /* 0x000e220000000400 */
[----:B------:R-:W-:Y:S02]  /*2760*/  HMNMX2.XORSIGN R161, |R139|, |R138|, PT ;  /* 0x4000008a8ba17240 */ /* 0x000fe40003840200 */
[----:B------:R-:W-:Y:S01]  /*2770*/  PRMT R149, R149, 0x5410, RZ ;  /* 0x0000541095957816 */ /* 0x000fe200000000ff */
[----:B------:R-:W-:Y:S04]  /*2780*/  LDS.U16 R147, [R150] ;  /* 0x0000000096937984 */ /* 0x000fe80000000400 */
[----:B------:R-:W1:Y:S04]  /*2790*/  LDS.U16 R158, [R148] ;  /* 0x00000000949e7984 */ /* 0x000e680000000400 */
[----:B------:R-:W2:Y:S01]  /*27a0*/  LDS.U16 R156, [R149] ;  /* 0x00000000959c7984 */ /* 0x000ea20000000400 */
[----:B0-----:R-:W-:-:S05]  /*27b0*/  PRMT R159, R159, 0x5410, R160 ;  /* 0x000054109f9f7816 */ /* 0x001fca00000000a0 */
[----:B------:R-:W-:Y:S01]  /*27c0*/  HADD2 R155, R159, -R155 ;  /* 0x8000009b9f9b7230 */ /* 0x000fe20000000000 */
[----:B------:R-:W-:Y:S02]  /*27d0*/  HMNMX2.XORSIGN R159, |R146|, |R153|, PT ;  /* 0x40000099929f7240 */ /* 0x000fe40003840200 */
[----:B-1----:R-:W-:Y:S02]  /*27e0*/  PRMT R147, R147, 0x5410, R158 ;  /* 0x0000541093937816 */ /* 0x002fe4000000009e */
[----:B------:R-:W-:Y:S01]  /*27f0*/  HMNMX2.XORSIGN R160, |R154|, |R155|, PT ;  /* 0x4000009b9aa07240 */ /* 0x000fe20003840200 */
[----:B--2---:R-:W-:Y:S02]  /*2800*/  HADD2 R156, R156.H0_H0, -R117.H0_H0 ;  /* 0xa00000759c9c7230 */ /* 0x004fe40000000800 */
[----:B------:R-:W-:Y:S01]  /*2810*/  HADD2 R157, R147, -R157 ;  /* 0x8000009d939d7230 */ /* 0x000fe20000000000 */
[----:B------:R-:W-:Y:S02]  /*2820*/  HMNMX2.XORSIGN R147, |R143|, |R145|, PT ;  /* 0x400000918f937240 */ /* 0x000fe40003840200 */
[----:B------:R-:W-:-:S02]  /*2830*/  HMNMX2.XORSIGN R158, |R159|, |R160|, PT ;  /* 0x400000a09f9e7240 */ /* 0x000fc40003840200 */
[----:B------:R-:W-:Y:S02]  /*2840*/  HMNMX2.XORSIGN R163, |R147|, |R161|, PT ;  /* 0x400000a193a37240 */ /* 0x000fe40003840200 */
        /* <DEDUP_REMOVED lines=11> */
[C---:B------:R-:W-:Y:S02]  /*2900*/  HMNMX2.XORSIGN R161, |R162|.reuse, |R161|, PT ;  /* 0x400000a1a2a17240 */ /* 0x040fe40003840200 */
[C---:B------:R-:W-:Y:S02]  /*2910*/  HMNMX2.XORSIGN R159, |R163|.reuse, |R159|, PT ;  /* 0x4000009fa39f7240 */ /* 0x040fe40003840200 */
[----:B------:R-:W-:Y:S02]  /*2920*/  HMNMX2.XORSIGN R160, |R163|, |R160|, PT ;  /* 0x400000a0a3a07240 */ /* 0x000fe40003840200 */
[----:B------:R-:W-:Y:S02]  /*2930*/  HMNMX2.XORSIGN R163, |R162|, |R147|, PT ;  /* 0x40000093a2a37240 */ /* 0x000fe40003840200 */
[----:B------:R-:W-:-:S02]  /*2940*/  HMNMX2.XORSIGN R147, |R161|, |R143|, PT ;  /* 0x4000008fa1937240 */ /* 0x000fc40003840200 */
[----:B------:R-:W-:-:S03]  /*2950*/  HMNMX2.XORSIGN R161, |R161|, |R145|, PT ;  /* 0x40000091a1a17240 */ /* 0x000fc60003840200 */
[----:B------:R-:W-:-:S04]  /*2960*/  HMUL2 R147, R147, c[0x0] [0x16c] ;  /* 0x00005b0093937a32 */ /* 0x000fc80000000000 */
[----:B------:R-:W-:-:S05]  /*2970*/  HADD2 R145, R147, R145 ;  /* 0x0000009193917230 */ /* 0x000fca0000000000 */
[----:B------:R0:W-:Y:S02]  /*2980*/  STS.U16 [R144], R145 ;  /* 0x0000009190007388 */ /* 0x0001e40000000400 */
[----:B0-----:R-:W-:Y:S01]  /*2990*/  HMUL2 R144, R161, c[0x0] [0x16c] ;  /* 0x00005b00a1907a32 */ /* 0x001fe20000000000 */
[----:B------:R-:W-:-:S03]  /*29a0*/  SHF.R.U32.HI R145, RZ, 0x10, R145 ;  /* 0x00000010ff917819 */ /* 0x000fc60000011691 */
[----:B------:R-:W-:Y:S02]  /*29b0*/  HADD2 R143, R144, R143 ;  /* 0x0000008f908f7230 */ /* 0x000fe40000000000 */
[----:B------:R0:W-:Y:S03]  /*29c0*/  STS.U16 [R140], R145 ;  /* 0x000000918c007388 */ /* 0x0001e60000000400 */
[----:B0-----:R-:W-:Y:S02]  /*29d0*/  PRMT R140, R143, 0x7610, R140 ;  /* 0x000076108f8c7816 */ /* 0x001fe4000000008c */
[----:B------:R-:W-:-:S03]  /*29e0*/  SHF.R.U32.HI R143, RZ, 0x10, R143 ;  /* 0x00000010ff8f7819 */ /* 0x000fc6000001168f */
[----:B------:R0:W-:Y:S04]  /*29f0*/  STS.U16 [R141], R140 ;  /* 0x0000008c8d007388 */ /* 0x0001e80000000400 */
[----:B------:R1:W-:Y:S01]  /*2a00*/  STS.U16 [R142], R143 ;  /* 0x0000008f8e007388 */ /* 0x0003e20000000400 */
[C---:B0-----:R-:W-:Y:S02]  /*2a10*/  HMNMX2.XORSIGN R140, |R163|.reuse, |R138|, PT ;  /* 0x4000008aa38c7240 */ /* 0x041fe40003840200 */
[----:B------:R-:W-:Y:S02]  /*2a20*/  HMNMX2.XORSIGN R163, |R163|, |R139|, PT ;  /* 0x4000008ba3a37240 */ /* 0x000fe40003840200 */
[----:B-1----:R-:W-:Y:S01]  /*2a30*/  HMNMX2.XORSIGN R143, |R160|, |R153|, PT ;  /* 0x40000099a08f7240 */ /* 0x002fe20003840200 */
[----:B------:R-:W-:-:S04]  /*2a40*/  HMUL2 R140, R140, c[0x0] [0x16c] ;  /* 0x00005b008c8c7a32 */ /* 0x000fc80000000000 */
[----:B------:R-:W-:Y:S02]  /*2a50*/  HADD2 R141, R140, R139 ;  /* 0x0000008b8c8d7230 */ /* 0x000fe40000000000 */
[----:B------:R-:W-:-:S03]  /*2a60*/  HMUL2 R139, R163, c[0x0] [0x16c] ;  /* 0x00005b00a38b7a32 */ /* 0x000fc60000000000 */
[----:B------:R-:W-:Y:S01]  /*2a70*/  PRMT R142, R141, 0x7610, R142 ;  /* 0x000076108d8e7816 */ /* 0x000fe2000000008e */
[----:B------:R-:W-:Y:S01]  /*2a80*/  HADD2 R138, R139, R138 ;  /* 0x0000008a8b8a7230 */ /* 0x000fe20000000000 */
[----:B------:R-:W-:-:S03]  /*2a90*/  SHF.R.U32.HI R141, RZ, 0x10, R141 ;  /* 0x00000010ff8d7819 */ /* 0x000fc6000001168d */
[----:B------:R0:W-:Y:S04]  /*2aa0*/  STS.U16 [R128], R142 ;  /* 0x0000008e80007388 */ /* 0x0001e80000000400 */
[----:B------:R1:W-:Y:S01]  /*2ab0*/  STS.U16 [R129], R141 ;  /* 0x0000008d81007388 */ /* 0x0003e20000000400 */
[----:B0-----:R-:W-:Y:S02]  /*2ac0*/  PRMT R128, R138, 0x7610, R128 ;  /* 0x000076108a807816 */ /* 0x001fe40000000080 */
[----:B------:R-:W-:Y:S02]  /*2ad0*/  SHF.R.U32.HI R138, RZ, 0x10, R138 ;  /* 0x00000010ff8a7819 */ /* 0x000fe4000001168a */
[----:B-1----:R-:W-:Y:S01]  /*2ae0*/  HMNMX2.XORSIGN R129, |R160|, |R146|, PT ;  /* 0x40000092a0817240 */ /* 0x002fe20003840200 */
[----:B------:R0:W-:Y:S01]  /*2af0*/  STS.U16 [R130], R128 ;  /* 0x0000008082007388 */ /* 0x0001e20000000400 */
[----:B------:R-:W-:Y:S01]  /*2b00*/  HADD2 R141, R114.H0_H0, c[0x0] [0x828] ;  /* 0x00020a00728d7630 */ /* 0x000fe20000000800 */
[----:B------:R-:W-:-:S02]  /*2b10*/  HSET2.BF.LE.AND R142, R113.H0_H0, c[0x0] [0x850], PT ;  /* 0x00021400718e7633 */ /* 0x000fc40003803880 */
[----:B------:R-:W-:Y:S01]  /*2b20*/  HMUL2 R129, R129, c[0x0] [0x16c] ;  /* 0x00005b0081817a32 */ /* 0x000fe20000000000 */
[----:B------:R1:W-:Y:S03]  /*2b30*/  STS.U16 [R131], R138 ;  /* 0x0000008a83007388 */ /* 0x0003e60000000400 */
[----:B------:R-:W-:Y:S02]  /*2b40*/  HADD2 R153, R129, R153 ;  /* 0x0000009981997230 */ /* 0x000fe40000000000 */
[----:B0-----:R-:W-:Y:S02]  /*2b50*/  HMUL2 R128, R143, c[0x0] [0x16c] ;  /* 0x00005b008f807a32 */ /* 0x001fe40000000000 */
[----:B------:R-:W-:Y:S02]  /*2b60*/  HADD2 R143, R114.H0_H0, c[0x0] [0x850] ;  /* 0x00021400728f7630 */ /* 0x000fe40000000800 */
[----:B------:R-:W-:Y:S01]  /*2b70*/  HADD2 R146, R128, R146 ;  /* 0x0000009280927230 */ /* 0x000fe20000000000 */
[C---:B-1----:R-:W-:Y:S01]  /*2b80*/  HMNMX2.XORSIGN R131, |R159|.reuse, |R155|, PT ;  /* 0x4000009b9f837240 */ /* 0x042fe20003840200 */
[----:B------:R-:W-:Y:S01]  /*2b90*/  HFMA2 R142, -R142, c[0x0] [0x164].H1_H1, R143 ;  /* 0x300059008e8e7a31 */ /* 0x000fe2000000018f */
[----:B------:R-:W-:-:S02]  /*2ba0*/  HMNMX2.XORSIGN R159, |R159|, |R154|, PT ;  /* 0x4000009a9f9f7240 */ /* 0x000fc40003840200 */
[----:B------:R-:W-:Y:S01]  /*2bb0*/  PRMT R130, R146, 0x7610, R130 ;  /* 0x0000761092827816 */ /* 0x000fe20000000082 */
[----:B------:R-:W-:Y:S01]  /*2bc0*/  HMUL2 R131, R131, c[0x0] [0x16c] ;  /* 0x00005b0083837a32 */ /* 0x000fe20000000000 */
[----:B------:R-:W-:Y:S02]  /*2bd0*/  SHF.R.U32.HI R146, RZ, 0x10, R146 ;  /* 0x00000010ff927819 */ /* 0x000fe40000011692 */
[----:B------:R-:W-:Y:S01]  /*2be0*/  HSET2.BF.LE.AND R138, R113.H0_H0, c[0x0] [0x828], PT ;  /* 0x00020a00718a7633 */ /* 0x000fe20003803880 */
[----:B------:R0:W-:Y:S01]  /*2bf0*/  STS.U16 [R132], R130 ;  /* 0x0000008284007388 */ /* 0x0001e20000000400 */
[----:B------:R-:W-:-:S03]  /*2c00*/  HADD2 R154, R131, R154 ;  /* 0x0000009a839a7230 */ /* 0x000fc60000000000 */
[----:B------:R1:W-:Y:S01]  /*2c10*/  STS.U16 [R133], R146 ;  /* 0x0000009285007388 */ /* 0x0003e20000000400 */
[----:B------:R-:W-:-:S03]  /*2c20*/  HFMA2 R138, -R138, c[0x0] [0x164].H1_H1, R141 ;  /* 0x300059008a8a7a31 */ /* 0x000fc6000000018d */
[----:B------:R-:W-:Y:S01]  /*2c30*/  STS.U16 [R134], R153 ;  /* 0x0000009986007388 */ /* 0x000fe20000000400 */
[----:B0-----:R-:W-:Y:S01]  /*2c40*/  IMAD.MOV.U32 R132, RZ, RZ, R153 ;  /* 0x000000ffff847224 */ /* 0x001fe200078e0099 */
[----:B------:R-:W-:Y:S01]  /*2c50*/  HMUL2 R130, R159, c[0x0] [0x16c] ;  /* 0x00005b009f827a32 */ /* 0x000fe20000000000 */
[----:B------:R-:W-:Y:S01]  /*2c60*/  LEA R138, R138, c[0x0][0x82c], 0x1 ;  /* 0x00020b008a8a7a11 */ /* 0x000fe200078e08ff */
[----:B-1----:R-:W-:Y:S02]  /*2c70*/  HMUL2 R133, R158, c[0x0] [0x16c] ;  /* 0x00005b009e857a32 */ /* 0x002fe40000000000 */
[----:B------:R-:W-:Y:S01]  /*2c80*/  SHF.R.U32.HI R132, RZ, 0x10, R132 ;  /* 0x00000010ff847819 */ /* 0x000fe20000011684 */
[----:B------:R-:W-:Y:S01]  /*2c90*/  HADD2 R155, R130, R155 ;  /* 0x0000009b829b7230 */ /* 0x000fe20000000000 */
[----:B------:R-:W-:Y:S01]  /*2ca0*/  PRMT R146, R138, 0x5410, RZ ;  /* 0x000054108a927816 */ /* 0x000fe200000000ff */
[----:B------:R-:W-:Y:S02]  /*2cb0*/  HADD2 R157, R133, R157 ;  /* 0x0000009d859d7230 */ /* 0x000fe40000000000 */
[----:B------:R0:W-:Y:S03]  /*2cc0*/  STS.U16 [R135], R132 ;  /* 0x0000008487007388 */ /* 0x0001e60000000400 */
[----:B------:R-:W-:Y:S01]  /*2cd0*/  PRMT R141, R157, 0x7610, R141 ;  /* 0x000076109d8d7816 */ /* 0x000fe2000000008d */
[----:B------:R1:W-:Y:S01]  /*2ce0*/  STS.U16 [R136], R154 ;  /* 0x0000009a88007388 */ /* 0x0003e20000000400 */
[----:B------:R-:W-:Y:S01]  /*2cf0*/  SHF.R.U32.HI R157, RZ, 0x10, R157 ;  /* 0x00000010ff9d7819 */ /* 0x000fe2000001169d */
[----:B0-----:R-:W-:Y:S01]  /*2d00*/  IMAD.MOV.U32 R132, RZ, RZ, R154 ;  /* 0x000000ffff847224 */ /* 0x001fe200078e009a */
[----:B-1----:R-:W-:-:S04]  /*2d10*/  HSET2.BF.LE.AND R136, R113.H0_H0, c[0x0] [0x838], PT ;  /* 0x00020e0071887633 */ /* 0x002fc80003803880 */
[----:B------:R-:W-:Y:S02]  /*2d20*/  SHF.R.U32.HI R134, RZ, 0x10, R132 ;  /* 0x00000010ff867819 */ /* 0x000fe40000011684 */
[----:B------:R-:W-:-:S03]  /*2d30*/  SHF.R.U32.HI R132, RZ, 0x10, R155 ;  /* 0x00000010ff847819 */ /* 0x000fc6000001169b */
[----:B------:R0:W-:Y:S04]  /*2d40*/  STS.U16 [R137], R134 ;  /* 0x0000008689007388 */ /* 0x0001e80000000400 */
[----:B------:R-:W-:Y:S04]  /*2d50*/  STS.U16 [R152], R155 ;  /* 0x0000009b98007388 */ /* 0x000fe80000000400 */
[----:B------:R1:W-:Y:S01]  /*2d60*/  STS.U16 [R151], R132 ;  /* 0x0000008497007388 */ /* 0x0003e20000000400 */
[----:B0-----:R-:W-:Y:S01]  /*2d70*/  HSET2.BF.LE.AND R134, R113.H0_H0, c[0x0] [0x830], PT ;  /* 0x00020c0071867633 */ /* 0x001fe20003803880 */
[----:B------:R-:W-:-:S02]  /*2d80*/  HADD2 R137, R114.H0_H0, c[0x0] [0x838] ;  /* 0x00020e0072897630 */ /* 0x000fc40000000800 */
[----:B------:R-:W-:Y:S04]  /*2d90*/  STS.U16 [R150], R141 ;  /* 0x0000008d96007388 */ /* 0x000fe80000000400 */
[----:B------:R-:W-:Y:S01]  /*2da0*/  STS.U16 [R148], R157 ;  /* 0x0000009d94007388 */ /* 0x000fe20000000400 */
[----:B-1----:R-:W-:-:S03]  /*2db0*/  HADD2 R132, R114.H0_H0, c[0x0] [0x830] ;  /* 0x00020c0072847630 */ /* 0x002fc60000000800 */
[----:B------:R-:W-:Y:S01]  /*2dc0*/  STS.U16 [R149], R156 ;  /* 0x0000009c95007388 */ /* 0x000fe20000000400 */
[----:B------:R-:W-:-:S03]  /*2dd0*/  HFMA2 R134, -R134, c[0x0] [0x164].H1_H1, R132 ;  /* 0x3000590086867a31 */ /* 0x000fc60000000184 */
[----:B------:R-:W-:Y:S06]  /*2de0*/  BAR.SYNC 0x0 ;  /* 0x0000000000007b1d */ /* 0x000fec0000000000 */
[----:B------:R-:W-:Y:S01]  /*2df0*/  SHF.R.U32.HI R148, RZ, 0x10, R138 ;  /* 0x00000010ff947819 */ /* 0x000fe2000001168a */
[----:B------:R-:W-:Y:S01]  /*2e00*/  LDS.U16 R135, [R146] ;  /* 0x0000000092877984 */ /* 0x000fe20000000400 */
[----:B------:R-:W-:Y:S01]  /*2e10*/  LEA R134, R134, c[0x0][0x834], 0x1 ;  /* 0x00020d0086867a11 */ /* 0x000fe200078e08ff */
[----:B------:R-:W-:Y:S01]  /*2e20*/  HFMA2 R132, -R136, c[0x0] [0x164].H1_H1, R137 ;  /* 0x3000590088847a31 */ /* 0x000fe20000000189 */
[C---:B------:R-:W-:Y:S01]  /*2e30*/  HSET2.BF.LE.AND R136, R113.reuse.H0_H0, c[0x0] [0x840], PT ;  /* 0x0002100071887633 */ /* 0x040fe20003803880 */
[----:B------:R-:W0:Y:S01]  /*2e40*/  LDS.U16 R160, [R148] ;  /* 0x0000000094a07984 */ /* 0x000e220000000400 */
[C---:B------:R-:W-:Y:S01]  /*2e50*/  HADD2 R137, R114.reuse.H0_H0, c[0x0] [0x840] ;  /* 0x0002100072897630 */ /* 0x040fe20000000800 */
[----:B------:R-:W-:Y:S01]  /*2e60*/  HSET2.BF.LE.AND R138, R113.H0_H0, c[0x0] [0x848], PT ;  /* 0x00021200718a7633 */ /* 0x000fe20003803880 */
[----:B------:R-:W-:Y:S01]  /*2e70*/  HADD2 R141, R114.H0_H0, c[0x0] [0x848] ;  /* 0x00021200728d7630 */ /* 0x000fe20000000800 */
[----:B------:R-:W-:-:S02]  /*2e80*/  PRMT R151, R134, 0x5410, RZ ;  /* 0x0000541086977816 */ /* 0x000fc400000000ff */
[----:B------:R-:W-:Y:S01]  /*2e90*/  SHF.R.U32.HI R154, RZ, 0x10, R134 ;  /* 0x00000010ff9a7819 */ /* 0x000fe20000011686 */
[----:B------:R-:W-:Y:S02]  /*2ea0*/  HFMA2 R134, -R136, c[0x0] [0x164].H1_H1, R137 ;  /* 0x3000590088867a31 */ /* 0x000fe40000000189 */
[----:B------:R-:W-:Y:S01]  /*2eb0*/  HFMA2 R136, -R138, c[0x0] [0x164].H1_H1, R141 ;  /* 0x300059008a887a31 */ /* 0x000fe2000000018d */
[----:B------:R-:W-:Y:S01]  /*2ec0*/  LDS.U16 R161, [R151] ;  /* 0x0000000097a17984 */ /* 0x000fe20000000400 */
[----:B------:R-:W-:Y:S02]  /*2ed0*/  LEA R141, R132, c[0x0][0x83c], 0x1 ;  /* 0x00020f00848d7a11 */ /* 0x000fe400078e08ff */
[----:B------:R-:W-:Y:S01]  /*2ee0*/  LEA R132, R142, c[0x0][0x854], 0x1 ;  /* 0x000215008e847a11 */ /* 0x000fe200078e08ff */
[----:B------:R-:W1:Y:S01]  /*2ef0*/  LDS.U16 R152, [R154] ;  /* 0x000000009a987984 */ /* 0x000e620000000400 */
[----:B------:R-:W-:Y:S02]  /*2f00*/  LEA R136, R136, c[0x0][0x84c], 0x1 ;  /* 0x0002130088887a11 */ /* 0x000fe400078e08ff */
[----:B------:R-:W-:-:S02]  /*2f10*/  PRMT R142, R141, 0x5410, RZ ;  /* 0x000054108d8e7816 */ /* 0x000fc400000000ff */
[----:B------:R-:W-:Y:S02]  /*2f20*/  PRMT R138, R136, 0x5410, RZ ;  /* 0x00005410888a7816 */ /* 0x000fe400000000ff */
[----:B------:R-:W-:Y:S01]  /*2f30*/  SHF.R.U32.HI R136, RZ, 0x10, R136 ;  /* 0x00000010ff887819 */ /* 0x000fe20000011688 */
[----:B------:R-:W-:Y:S01]  /*2f40*/  LDS.U16 R158, [R142] ;  /* 0x000000008e9e7984 */ /* 0x000fe20000000400 */
[----:B------:R-:W-:Y:S02]  /*2f50*/  SHF.R.U32.HI R141, RZ, 0x10, R141 ;  /* 0x00000010ff8d7819 */ /* 0x000fe4000001168d */
[----:B------:R-:W-:Y:S01]  /*2f60*/  LEA R134, R134, c[0x0][0x844], 0x1 ;  /* 0x0002110086867a11 */ /* 0x000fe200078e08ff */
[----:B------:R-:W-:Y:S01]  /*2f70*/  LDS.U16 R153, [R138] ;  /* 0x000000008a997984 */ /* 0x000fe20000000400 */
[----:B------:R-:W-:Y:S02]  /*2f80*/  PRMT R137, R132, 0x5410, RZ ;  /* 0x0000541084897816 */ /* 0x000fe400000000ff */
[----:B------:R-:W-:Y:S01]  /*2f90*/  SHF.R.U32.HI R132, RZ, 0x10, R132 ;  /* 0x00000010ff847819 */ /* 0x000fe20000011684 */
[----:B------:R-:W2:Y:S01]  /*2fa0*/  LDS.U16 R155, [R136] ;  /* 0x00000000889b7984 */ /* 0x000ea20000000400 */
[----:B------:R-:W-:-:S02]  /*2fb0*/  PRMT R145, R134, 0x5410, RZ ;  /* 0x0000541086917816 */ /* 0x000fc400000000ff */
[----:B------:R-:W-:Y:S01]  /*2fc0*/  SHF.R.U32.HI R143, RZ, 0x10, R134 ;  /* 0x00000010ff8f7819 */ /* 0x000fe20000011686 */
[----:B------:R-:W3:Y:S01]  /*2fd0*/  LDS.U16 R159, [R141] ;  /* 0x000000008d9f7984 */ /* 0x000ee20000000400 */
[----:B------:R-:W-:-:S03]  /*2fe0*/  HSET2.BF.LE.AND R134, R113.H0_H0, c[0x0] [0x858], PT ;  /* 0x0002160071867633 */ /* 0x000fc60003803880 */
[----:B------:R-:W-:Y:S01]  /*2ff0*/  LDS.U16 R149, [R137] ;  /* 0x0000000089957984 */ /* 0x000fe20000000400 */
[----:B0-----:R-:W-:Y:S01]  /*3000*/  PRMT R160, R135, 0x5410, R160 ;  /* 0x0000541087a07816 */ /* 0x001fe200000000a0 */
[----:B------:R-:W-:Y:S02]  /*3010*/  HADD2 R135, R114.H0_H0, c[0x0] [0x858] ;  /* 0x0002160072877630 */ /* 0x000fe40000000800 */
[----:B------:R-:W0:Y:S02]  /*3020*/  LDS.U16 R150, [R132] ;  /* 0x0000000084967984 */ /* 0x000e240000000400 */
[----:B------:R-:W-:Y:S02]  /*3030*/  HFMA2 R134, -R134, c[0x0] [0x164].H1_H1, R135 ;  /* 0x3000590086867a31 */ /* 0x000fe40000000187 */
[----:B------:R-:W-:Y:S01]  /*3040*/  LDS.U16 R156, [R145] ;  /* 0x00000000919c7984 */ /* 0x000fe20000000400 */
[----:B------:R-:W-:Y:S02]  /*3050*/  HADD2 R160, R160, -R0 ;  /* 0x80000000a0a07230 */ /* 0x000fe40000000000 */
[----:B------:R-:W-:Y:S01]  /*3060*/  LEA R134, R134, c[0x0][0x85c], 0x1 ;  /* 0x0002170086867a11 */ /* 0x000fe200078e08ff */
[----:B------:R-:W4:Y:S03]  /*3070*/  LDS.U16 R157, [R143] ;  /* 0x000000008f9d7984 */ /* 0x000f260000000400 */
[----:B------:R-:W-:-:S02]  /*3080*/  PRMT R135, R134, 0x5410, RZ ;  /* 0x0000541086877816 */ /* 0x000fc400000000ff */
[----:B------:R-:W-:Y:S02]  /*3090*/  SHF.R.U32.HI R134, RZ, 0x10, R134 ;  /* 0x00000010ff867819 */ /* 0x000fe40000011686 */
[----:B-1----:R-:W-:Y:S01]  /*30a0*/  PRMT R161, R161, 0x5410, R152 ;  /* 0x00005410a1a17816 */ /* 0x002fe20000000098 */
[----:B------:R-:W-:Y:S04]  /*30b0*/  LDS.U16 R0, [R135] ;  /* 0x0000000087007984 */ /* 0x000fe80000000400 */
[----:B------:R-:W1:Y:S01]  /*30c0*/  LDS.U16 R152, [R134] ;  /* 0x0000000086987984 */ /* 0x000e620000000400 */
[----:B------:R-:W-:Y:S02]  /*30d0*/  HADD2 R161, R161, -R2 ;  /* 0x80000002a1a17230 */ /* 0x000fe40000000000 */
[----:B------:R-:W-:Y:S01]  /*30e0*/  HADD2 R2, R114.H0_H0, c[0x0] [0x860] ;  /* 0x0002180072027630 */ /* 0x000fe20000000800 */
[----:B--2---:R-:W-:-:S02]  /*30f0*/  PRMT R153, R153, 0x5410, R155 ;  /* 0x0000541099997816 */ /* 0x004fc4000000009b */
[----:B---3--:R-:W-:-:S03]  /*3100*/  PRMT R159, R158, 0x5410, R159 ;  /* 0x000054109e9f7816 */ /* 0x008fc6000000009f */
[----:B------:R-:W-:Y:S01]  /*3110*/  HADD2 R158, R153, -R5 ;  /* 0x80000005999e7230 */ /* 0x000fe20000000000 */
[----:B------:R-:W-:Y:S01]  /*3120*/  HSET2.BF.LE.AND R153, R113.H0_H0, c[0x0] [0x860], PT ;  /* 0x0002180071997633 */ /* 0x000fe20003803880 */
[----:B------:R-:W-:-:S04]  /*3130*/  HADD2 R159, R159, -R3 ;  /* 0x800000039f9f7230 */ /* 0x000fc80000000000 */
[----:B------:R-:W-:Y:S01]  /*3140*/  HFMA2 R153, -R153, c[0x0] [0x164].H1_H1, R2 ;  /* 0x3000590099997a31 */ /* 0x000fe20000000102 */
[----:B0-----:R-:W-:Y:S01]  /*3150*/  PRMT R149, R149, 0x5410, R150 ;  /* 0x0000541095957816 */ /* 0x001fe20000000096 */
[C---:B------:R-:W-:Y:S01]  /*3160*/  HADD2 R2, R114.reuse.H0_H0, c[0x0] [0x868] ;  /* 0x00021a0072027630 */ /* 0x040fe20000000800 */
[----:B------:R-:W-:Y:S02]  /*3170*/  HSET2.BF.LE.AND R150, R113.H0_H0, c[0x0] [0x870], PT ;  /* 0x00021c0071967633 */ /* 0x000fe40003803880 */
[----:B------:R-:W-:Y:S01]  /*3180*/  LEA R153, R153, c[0x0][0x864], 0x1 ;  /* 0x0002190099997a11 */ /* 0x000fe200078e08ff */
[----:B------:R-:W-:Y:S01]  /*3190*/  HADD2 R163, R149, -R6 ;  /* 0x8000000695a37230 */ /* 0x000fe20000000000 */
[----:B------:R-:W-:Y:S02]  /*31a0*/  HSET2.BF.LE.AND R149, R113.H0_H0, c[0x0] [0x868], PT ;  /* 0x00021a0071957633 */ /* 0x000fe40003803880 */
[----:B------:R-:W-:Y:S02]  /*31b0*/  PRMT R155, R153, 0x5410, RZ ;  /* 0x00005410999b7816 */ /* 0x000fe400000000ff */
[----:B----4-:R-:W-:Y:S01]  /*31c0*/  PRMT R157, R156, 0x5410, R157 ;  /* 0x000054109c9d7816 */ /* 0x010fe2000000009d */
[----:B------:R-:W-:Y:S01]  /*31d0*/  HFMA2 R149, -R149, c[0x0] [0x164].H1_H1, R2 ;  /* 0x3000590095957a31 */ /* 0x000fe20000000102 */
[----:B------:R-:W-:Y:S01]  /*31e0*/  SHF.R.U32.HI R153, RZ, 0x10, R153 ;  /* 0x00000010ff997819 */ /* 0x000fe20000011699 */
[----:B------:R-:W-:-:S02]  /*31f0*/  HADD2 R2, R114.H0_H0, c[0x0] [0x870] ;  /* 0x00021c0072027630 */ /* 0x000fc40000000800 */
[----:B------:R-:W-:Y:S01]  /*3200*/  HADD2 R157, R157, -R4 ;  /* 0x800000049d9d7230 */ /* 0x000fe20000000000 */
[----:B------:R-:W-:Y:S01]  /*3210*/  LEA R149, R149, c[0x0][0x86c], 0x1 ;  /* 0x00021b0095957a11 */ /* 0x000fe200078e08ff */
[----:B------:R-:W-:Y:S01]  /*3220*/  HFMA2 R150, -R150, c[0x0] [0x164].H1_H1, R2 ;  /* 0x3000590096967a31 */ /* 0x000fe20000000102 */
[----:B------:R-:W-:Y:S01]  /*3230*/  LDS.U16 R4, [R155] ;  /* 0x000000009b047984 */ /* 0x000fe20000000400 */
[----:B-1----:R-:W-:-:S03]  /*3240*/  PRMT R156, R0, 0x5410, R152 ;  /* 0x00005410009c7816 */ /* 0x002fc60000000098 */
[----:B------:R-:W0:Y:S01]  /*3250*/  LDS.U16 R5, [R153] ;  /* 0x0000000099057984 */ /* 0x000e220000000400 */
[----:B------:R-:W-:Y:S02]  /*3260*/  PRMT R152, R149, 0x5410, RZ ;  /* 0x0000541095987816 */ /* 0x000fe400000000ff */
[----:B------:R-:W-:Y:S01]  /*3270*/  SHF.R.U32.HI R149, RZ, 0x10, R149 ;  /* 0x00000010ff957819 */ /* 0x000fe20000011695 */
[----:B------:R-:W-:Y:S01]  /*3280*/  HADD2 R156, R156, -R7 ;  /* 0x800000079c9c7230 */ /* 0x000fe20000000000 */
[----:B------:R-:W-:Y:S01]  /*3290*/  LEA R150, R150, c[0x0][0x874], 0x1 ;  /* 0x00021d0096967a11 */ /* 0x000fe200078e08ff */
[----:B------:R-:W-:Y:S01]  /*32a0*/  LDS.U16 R2, [R152] ;  /* 0x0000000098027984 */ /* 0x000fe20000000400 */
[----:B------:R-:W-:Y:S02]  /*32b0*/  HMNMX2.XORSIGN R7, |R158|, |R163|, PT ;  /* 0x400000a39e077240 */ /* 0x000fe40003840200 */
[----:B------:R-:W-:Y:S01]  /*32c0*/  PRMT R150, R150, 0x5410, RZ ;  /* 0x0000541096967816 */ /* 0x000fe200000000ff */
[----:B------:R-:W1:Y:S04]  /*32d0*/  LDS.U16 R3, [R149] ;  /* 0x0000000095037984 */ /* 0x000e680000000400 */
[----:B------:R-:W2:Y:S01]  /*32e0*/  LDS.U16 R0, [R150] ;  /* 0x0000000096007984 */ /* 0x000ea20000000400 */
[----:B0-----:R-:W-:-:S05]  /*32f0*/  PRMT R4, R4, 0x5410, R5 ;  /* 0x0000541004047816 */ /* 0x001fca0000000005 */
[----:B------:R-:W-:Y:S01]  /*3300*/  HADD2 R162, R4, -R8 ;  /* 0x8000000804a27230 */ /* 0x000fe20000000000 */
[----:B-1----:R-:W-:-:S04]  /*3310*/  PRMT R2, R2, 0x5410, R3 ;  /* 0x0000541002027816 */ /* 0x002fc80000000003 */
[----:B------:R-:W-:Y:S01]  /*3320*/  HMNMX2.XORSIGN R6, |R156|, |R162|, PT ;  /* 0x400000a29c067240 */ /* 0x000fe20003840200 */
[----:B------:R-:W-:Y:S01]  /*3330*/  HADD2 R164, R2, -R9 ;  /* 0x8000000902a47230 */ /* 0x000fe20000000000 */
[----:B------:R-:W-:Y:S01]  /*3340*/  HMNMX2.XORSIGN R2, |R159|, |R157|, PT ;  /* 0x4000009d9f027240 */ /* 0x000fe20003840200 */
[----:B--2---:R-:W-:Y:S01]  /*3350*/  HADD2 R9, R0.H0_H0, -R116.H0_H0 ;  /* 0xa000007400097230 */ /* 0x004fe20000000800 */
[----:B------:R-:W-:Y:S02]  /*3360*/  HMNMX2.XORSIGN R0, |R161|, |R160|, PT ;  /* 0x400000a0a1007240 */ /* 0x000fe40003840200 */
[----:B------:R-:W-:Y:S02]  /*3370*/  HMNMX2.XORSIGN R165, |R7|, |R6|, PT ;  /* 0x4000000607a57240 */ /* 0x000fe40003840200 */
        /* <DEDUP_REMOVED lines=12> */
[----:B------:R-:W-:Y:S01]  /*3440*/  HMNMX2.XORSIGN R2, |R3|, |R2|, PT ;  /* 0x4000000203027240 */ /* 0x000fe20003840200 */
[----:B------:R-:W-:Y:S01]  /*3450*/  HMUL2 R165, R165, c[0x0] [0x16c] ;  /* 0x00005b00a5a57a32 */ /* 0x000fe20000000000 */
[C---:B------:R-:W-:Y:S02]  /*3460*/  HMNMX2.XORSIGN R7, |R4|.reuse, |R7|, PT ;  /* 0x4000000704077240 */ /* 0x040fe40003840200 */
[----:B------:R-:W-:Y:S01]  /*3470*/  HMNMX2.XORSIGN R6, |R4|, |R6|, PT ;  /* 0x4000000604067240 */ /* 0x000fe20003840200 */
[----:B------:R-:W-:Y:S01]  /*3480*/  HADD2 R164, R165, R164 ;  /* 0x000000a4a5a47230 */ /* 0x000fe20000000000 */
[----:B------:R-:W-:Y:S02]  /*3490*/  HMNMX2.XORSIGN R4, |R3|, |R0|, PT ;  /* 0x4000000003047240 */ /* 0x000fe40003840200 */
[----:B------:R-:W-:-:S02]  /*34a0*/  HMNMX2.XORSIGN R0, |R2|, |R161|, PT ;  /* 0x400000a102007240 */ /* 0x000fc40003840200 */
[----:B------:R-:W-:Y:S02]  /*34b0*/  HMNMX2.XORSIGN R2, |R2|, |R160|, PT ;  /* 0x400000a002027240 */ /* 0x000fe40003840200 */
[----:B------:R-:W-:Y:S01]  /*34c0*/  HMNMX2.XORSIGN R8, |R6|, |R163|, PT ;  /* 0x400000a306087240 */ /* 0x000fe20003840200 */
[----:B------:R-:W-:Y:S01]  /*34d0*/  HMUL2 R0, R0, c[0x0] [0x16c] ;  /* 0x00005b0000007a32 */ /* 0x000fe20000000000 */
[----:B------:R-:W-:Y:S01]  /*34e0*/  HMNMX2.XORSIGN R6, |R6|, |R158|, PT ;  /* 0x4000009e06067240 */ /* 0x000fe20003840200 */
[----:B------:R-:W-:Y:S02]  /*34f0*/  HMUL2 R2, R2, c[0x0] [0x16c] ;  /* 0x00005b0002027a32 */ /* 0x000fe40000000000 */
[----:B------:R-:W-:Y:S02]  /*3500*/  HADD2 R160, R0, R160 ;  /* 0x000000a000a07230 */ /* 0x000fe40000000000 */
[----:B------:R-:W-:Y:S02]  /*3510*/  HADD2 R161, R2, R161 ;  /* 0x000000a102a17230 */ /* 0x000fe40000000000 */
[----:B------:R-:W-:Y:S01]  /*3520*/  HMUL2 R6, R6, c[0x0] [0x16c] ;  /* 0x00005b0006067a32 */ /* 0x000fe20000000000 */
[----:B------:R-:W-:-:S02]  /*3530*/  PRMT R3, R160, 0x7610, R3 ;  /* 0x00007610a0037816 */ /* 0x000fc40000000003 */
[----:B------:R-:W-:-:S03]  /*3540*/  SHF.R.U32.HI R160, RZ, 0x10, R160 ;  /* 0x00000010ffa07819 */ /* 0x000fc600000116a0 */
[----:B------:R0:W-:Y:S04]  /*3550*/  STS.U16 [R146], R3 ;  /* 0x0000000392007388 */ /* 0x0001e80000000400 */
[----:B------:R-:W-:Y:S01]  /*3560*/  STS.U16 [R148], R160 ;  /* 0x000000a094007388 */ /* 0x000fe20000000400 */
[----:B0-----:R-:W-:Y:S02]  /*3570*/  PRMT R3, R161, 0x7610, R3 ;  /* 0x00007610a1037816 */ /* 0x001fe40000000003 */
[----:B------:R-:W-:-:S03]  /*3580*/  SHF.R.U32.HI R161, RZ, 0x10, R161 ;  /* 0x00000010ffa17819 */ /* 0x000fc600000116a1 */
[----:B------:R0:W-:Y:S04]  /*3590*/  STS.U16 [R151], R3 ;  /* 0x0000000397007388 */ /* 0x0001e80000000400 */
[----:B------:R-:W-:Y:S01]  /*35a0*/  STS.U16 [R154], R161 ;  /* 0x000000a19a007388 */ /* 0x000fe20000000400 */
[C---:B0-----:R-:W-:Y:S02]  /*35b0*/  HMNMX2.XORSIGN R3, |R4|.reuse, |R157|, PT ;  /* 0x4000009d04037240 */ /* 0x041fe40003840200 */
[----:B------:R-:W-:-:S03]  /*35c0*/  HMNMX2.XORSIGN R4, |R4|, |R159|, PT ;  /* 0x4000009f04047240 */ /* 0x000fc60003840200 */
[----:B------:R-:W-:Y:S02]  /*35d0*/  HMUL2 R3, R3, c[0x0] [0x16c] ;  /* 0x00005b0003037a32 */ /* 0x000fe40000000000 */
[----:B------:R-:W-:Y:S02]  /*35e0*/  HMUL2 R4, R4, c[0x0] [0x16c] ;  /* 0x00005b0004047a32 */ /* 0x000fe40000000000 */
[----:B------:R-:W-:Y:S02]  /*35f0*/  HADD2 R159, R3, R159 ;  /* 0x0000009f039f7230 */ /* 0x000fe40000000000 */
[----:B------:R-:W-:-:S03]  /*3600*/  HADD2 R157, R4, R157 ;  /* 0x0000009d049d7230 */ /* 0x000fc60000000000 */
[----:B------:R-:W-:Y:S02]  /*3610*/  PRMT R5, R159, 0x7610, R5 ;  /* 0x000076109f057816 */ /* 0x000fe40000000005 */
[----:B------:R-:W-:-:S03]  /*3620*/  SHF.R.U32.HI R159, RZ, 0x10, R159 ;  /* 0x00000010ff9f7819 */ /* 0x000fc6000001169f */
[----:B------:R0:W-:Y:S04]  /*3630*/  STS.U16 [R142], R5 ;  /* 0x000000058e007388 */ /* 0x0001e80000000400 */
[----:B------:R1:W-:Y:S01]  /*3640*/  STS.U16 [R141], R159 ;  /* 0x0000009f8d007388 */ /* 0x0003e20000000400 */
[----:B0-----:R-:W-:Y:S02]  /*3650*/  PRMT R5, R157, 0x7610, R5 ;  /* 0x000076109d057816 */ /* 0x001fe40000000005 */
[----:B------:R-:W-:Y:S01]  /*3660*/  SHF.R.U32.HI R157, RZ, 0x10, R157 ;  /* 0x00000010ff9d7819 */ /* 0x000fe2000001169d */
[----:B-1----:R-:W-:Y:S02]  /*3670*/  HADD2 R141, R6, R163 ;  /* 0x000000a3068d7230 */ /* 0x002fe40000000000 */
[----:B------:R0:W-:Y:S01]  /*3680*/  STS.U16 [R145], R5 ;  /* 0x0000000591007388 */ /* 0x0001e20000000400 */
[----:B------:R-:W-:-:S03]  /*3690*/  HSET2.BF.LE.AND R142, R113.H0_H0, c[0x0] [0x878], PT ;  /* 0x00021e00718e7633 */ /* 0x000fc60003803880 */
[----:B------:R1:W-:Y:S01]  /*36a0*/  STS.U16 [R143], R157 ;  /* 0x0000009d8f007388 */ /* 0x0003e20000000400 */
[----:B------:R-:W-:Y:S02]  /*36b0*/  PRMT R146, R141, 0x7610, R146 ;  /* 0x000076108d927816 */ /* 0x000fe40000000092 */
[----:B------:R-:W-:Y:S01]  /*36c0*/  SHF.R.U32.HI R141, RZ, 0x10, R141 ;  /* 0x00000010ff8d7819 */ /* 0x000fe2000001168d */
[----:B0-----:R-:W-:Y:S01]  /*36d0*/  HMUL2 R5, R8, c[0x0] [0x16c] ;  /* 0x00005b0008057a32 */ /* 0x001fe20000000000 */
[----:B------:R-:W-:-:S03]  /*36e0*/  HMNMX2.XORSIGN R145, |R7|, |R162|, PT ;  /* 0x400000a207917240 */ /* 0x000fc60003840200 */
[----:B------:R-:W-:Y:S01]  /*36f0*/  HADD2 R158, R5, R158 ;  /* 0x0000009e059e7230 */ /* 0x000fe20000000000 */
[----:B-1----:R-:W-:Y:S01]  /*3700*/  HMNMX2.XORSIGN R143, |R7|, |R156|, PT ;  /* 0x4000009c078f7240 */ /* 0x002fe20003840200 */
[----:B------:R-:W-:-:S03]  /*3710*/  HMUL2 R7, R145, c[0x0] [0x16c] ;  /* 0x00005b0091077a32 */ /* 0x000fc60000000000 */
[----:B------:R-:W-:Y:S01]  /*3720*/  PRMT R8, R158, 0x7610, R8 ;  /* 0x000076109e087816 */ /* 0x000fe20000000008 */
[----:B------:R-:W-:Y:S01]  /*3730*/  HADD2 R156, R7, R156 ;  /* 0x0000009c079c7230 */ /* 0x000fe20000000000 */
[----:B------:R-:W-:-:S03]  /*3740*/  SHF.R.U32.HI R151, RZ, 0x10, R158 ;  /* 0x00000010ff977819 */ /* 0x000fc6000001169e */
[----:B------:R0:W-:Y:S04]  /*3750*/  STS.U16 [R138], R8 ;  /* 0x000000088a007388 */ /* 0x0001e80000000400 */
[----:B------:R1:W-:Y:S04]  /*3760*/  STS.U16 [R136], R151 ;  /* 0x0000009788007388 */ /* 0x0003e80000000400 */
[----:B------:R-:W-:Y:S01]  /*3770*/  STS.U16 [R137], R146 ;  /* 0x0000009289007388 */ /* 0x000fe20000000400 */
[----:B0-----:R-:W-:-:S03]  /*3780*/  HMUL2 R8, R143, c[0x0] [0x16c] ;  /* 0x00005b008f087a32 */ /* 0x001fc60000000000 */
[----:B------:R0:W-:Y:S01]  /*3790*/  STS.U16 [R132], R141 ;  /* 0x0000008d84007388 */ /* 0x0001e20000000400 */
[----:B------:R-:W-:Y:S02]  /*37a0*/  HADD2 R138, R114.H0_H0, c[0x0] [0x878] ;  /* 0x00021e00728a7630 */ /* 0x000fe40000000800 */
[----:B------:R-:W-:Y:S01]  /*37b0*/  HADD2 R162, R8, R162 ;  /* 0x000000a208a27230 */ /* 0x000fe20000000000 */
[----:B------:R2:W-:Y:S01]  /*37c0*/  STS.U16 [R135], R156 ;  /* 0x0000009c87007388 */ /* 0x0005e20000000400 */
[----:B------:R-:W-:Y:S01]  /*37d0*/  HFMA2 R138, -R142, c[0x0] [0x164].H1_H1, R138 ;  /* 0x300059008e8a7a31 */ /* 0x000fe2000000018a */
[----:B------:R-:W-:Y:S02]  /*37e0*/  PRMT R142, R9, 0x7610, R142 ;  /* 0x00007610098e7816 */ /* 0x000fe4000000008e */
[----:B-1----:R-:W-:Y:S01]  /*37f0*/  PRMT R136, R162, 0x7610, R136 ;  /* 0x00007610a2887816 */ /* 0x002fe20000000088 */
[----:B0-----:R-:W-:Y:S01]  /*3800*/  IMAD.MOV.U32 R132, RZ, RZ, R156 ;  /* 0x000000ffff847224 */ /* 0x001fe200078e009c */
[----:B------:R-:W-:-:S02]  /*3810*/  SHF.R.U32.HI R162, RZ, 0x10, R162 ;  /* 0x00000010ffa27819 */ /* 0x000fc400000116a2 */
[----:B------:R-:W-:Y:S02]  /*3820*/  PRMT R141, R164, 0x7610, R141 ;  /* 0x00007610a48d7816 */ /* 0x000fe4000000008d */
[----:B------:R-:W-:Y:S02]  /*3830*/  SHF.R.U32.HI R137, RZ, 0x10, R132 ;  /* 0x00000010ff897819 */ /* 0x000fe40000011684 */
[----:B------:R-:W-:Y:S02]  /*3840*/  LEA R138, R138, c[0x0][0x87c], 0x1 ;  /* 0x00021f008a8a7a11 */ /* 0x000fe400078e08ff */
[----:B------:R-:W-:Y:S01]  /*3850*/  SHF.R.U32.HI R164, RZ, 0x10, R164 ;  /* 0x00000010ffa47819 */ /* 0x000fe200000116a4 */
[----:B------:R0:W-:Y:S01]  /*3860*/  STS.U16 [R134], R137 ;  /* 0x0000008986007388 */ /* 0x0001e20000000400 */
[----:B------:R-:W-:Y:S02]  /*3870*/  PRMT R148, R138, 0x5410, RZ ;  /* 0x000054108a947816 */ /* 0x000fe400000000ff */
[C---:B------:R-:W-:Y:S01]  /*3880*/  HSET2.BF.LE.AND R9, R113.reuse.H0_H0, c[0x0] [0x880], PT ;  /* 0x0002200071097633 */ /* 0x040fe20003803880 */
[----:B------:R1:W-:Y:S01]  /*3890*/  STS.U16 [R155], R136 ;  /* 0x000000889b007388 */ /* 0x0003e20000000400 */
[----:B--2---:R-:W-:-:S03]  /*38a0*/  HSET2.BF.LE.AND R135, R113.H0_H0, c[0x0] [0x888], PT ;  /* 0x0002220071877633 */ /* 0x004fc60003803880 */
[----:B------:R-:W-:Y:S01]  /*38b0*/  STS.U16 [R153], R162 ;  /* 0x000000a299007388 */ /* 0x000fe20000000400 */
[----:B0-----:R-:W-:Y:S01]  /*38c0*/  HADD2 R134, R114.H0_H0, c[0x0] [0x880] ;  /* 0x0002200072867630 */ /* 0x001fe20000000800 */
[----:B------:R-:W-:Y:S02]  /*38d0*/  HSET2.BF.LE.AND R137, R113.H0_H0, c[0x0] [0x898], PT ;  /* 0x0002260071897633 */ /* 0x000fe40003803880 */
[----:B------:R0:W-:Y:S01]  /*38e0*/  STS.U16 [R152], R141 ;  /* 0x0000008d98007388 */ /* 0x0001e20000000400 */
[----:B------:R-:W-:-:S03]  /*38f0*/  HFMA2 R134, -R9, c[0x0] [0x164].H1_H1, R134 ;  /* 0x3000590009867a31 */ /* 0x000fc60000000186 */
[----:B------:R-:W-:Y:S01]  /*3900*/  STS.U16 [R149], R164 ;  /* 0x000000a495007388 */ /* 0x000fe20000000400 */
[C---:B-1----:R-:W-:Y:S01]  /*3910*/  HADD2 R136, R114.reuse.H0_H0, c[0x0] [0x888] ;  /* 0x0002220072887630 */ /* 0x042fe20000000800 */
[----:B------:R-:W-:Y:S02]  /*3920*/  LEA R134, R134, c[0x0][0x884], 0x1 ;  /* 0x0002210086867a11 */ /* 0x000fe400078e08ff */
[----:B------:R-:W-:Y:S01]  /*3930*/  STS.U16 [R150], R142 ;  /* 0x0000008e96007388 */ /* 0x000fe20000000400 */
[----:B------:R-:W-:Y:S01]  /*3940*/  HFMA2 R9, -R135, c[0x0] [0x164].H1_H1, R136 ;  /* 0x3000590087097a31 */ /* 0x000fe20000000188 */
[----:B0-----:R-:W-:Y:S01]  /*3950*/  SHF.R.U32.HI R152, RZ, 0x10, R138 ;  /* 0x00000010ff987819 */ /* 0x001fe2000001168a */
[C---:B------:R-:W-:Y:S01]  /*3960*/  HADD2 R136, R114.reuse.H0_H0, c[0x0] [0x890] ;  /* 0x0002240072887630 */ /* 0x040fe20000000800 */
[----:B------:R-:W-:Y:S06]  /*3970*/  BAR.SYNC 0x0 ;  /* 0x0000000000007b1d */ /* 0x000fec0000000000 */
[----:B------:R-:W-:Y:S01]  /*3980*/  LDS.U16 R132, [R148] ;  /* 0x0000000094847984 */ /* 0x000fe20000000400 */
[----:B------:R-:W-:Y:S01]  /*3990*/  HSET2.BF.LE.AND R135, R113.H0_H0, c[0x0] [0x890], PT ;  /* 0x0002240071877633 */ /* 0x000fe20003803880 */
[C---:B------:R-:W-:Y:S01]  /*39a0*/  HADD2 R138, R114.reuse.H0_H0, c[0x0] [0x898] ;  /* 0x00022600728a7630 */ /* 0x040fe20000000800 */
[----:B------:R-:W-:Y:S01]  /*39b0*/  PRMT R153, R134, 0x5410, RZ ;  /* 0x0000541086997816 */ /* 0x000fe200000000ff */
[----:B------:R-:W0:Y:S01]  /*39c0*/  LDS.U16 R159, [R152] ;  /* 0x00000000989f7984 */ /* 0x000e220000000400 */
[----:B------:R-:W-:Y:S01]  /*39d0*/  SHF.R.U32.HI R154, RZ, 0x10, R134 ;  /* 0x00000010ff9a7819 */ /* 0x000fe20000011686 */
[----:B------:R-:W-:Y:S01]  /*39e0*/  HFMA2 R134, -R135, c[0x0] [0x164].H1_H1, R136 ;  /* 0x3000590087867a31 */ /* 0x000fe20000000188 */
[----:B------:R-:W-:Y:S01]  /*39f0*/  HSET2.BF.LE.AND R141, R113.H0_H0, c[0x0] [0x8a0], PT ;  /* 0x00022800718d7633 */ /* 0x000fe20003803880 */
[----:B------:R-:W-:Y:S01]  /*3a00*/  HFMA2 R135, -R137, c[0x0] [0x164].H1_H1, R138 ;  /* 0x3000590089877a31 */ /* 0x000fe2000000018a */
[----:B------:R-:W-:Y:S01]  /*3a10*/  LDS.U16 R149, [R153] ;  /* 0x0000000099957984 */ /* 0x000fe20000000400 */
[----:B------:R-:W-:Y:S01]  /*3a20*/  HADD2 R142, R114.H0_H0, c[0x0] [0x8a0] ;  /* 0x00022800728e7630 */ /* 0x000fe20000000800 */
[----:B------:R-:W-:-:S02]  /*3a30*/  LEA R134, R134, c[0x0][0x894], 0x1 ;  /* 0x0002250086867a11 */ /* 0x000fc400078e08ff */
[----:B------:R-:W1:Y:S01]  /*3a40*/  LDS.U16 R160, [R154] ;  /* 0x000000009aa07984 */ /* 0x000e620000000400 */
[----:B------:R-:W-:Y:S01]  /*3a50*/  LEA R135, R135, c[0x0][0x89c], 0x1 ;  /* 0x0002270087877a11 */ /* 0x000fe200078e08ff */
[----:B------:R-:W-:Y:S01]  /*3a60*/  HFMA2 R142, -R141, c[0x0] [0x164].H1_H1, R142 ;  /* 0x300059008d8e7a31 */ /* 0x000fe2000000018e */
[----:B------:R-:W-:Y:S02]  /*3a70*/  LEA R141, R9, c[0x0][0x88c], 0x1 ;  /* 0x00022300098d7a11 */ /* 0x000fe400078e08ff */
[----:B------:R-:W-:Y:S02]  /*3a80*/  PRMT R137, R135, 0x5410, RZ ;  /* 0x0000541087897816 */ /* 0x000fe400000000ff */
[----:B------:R-:W-:Y:S02]  /*3a90*/  SHF.R.U32.HI R136, RZ, 0x10, R135 ;  /* 0x00000010ff887819 */ /* 0x000fe40000011687 */
[----:B------:R-:W-:Y:S01]  /*3aa0*/  LEA R9, R142, c[0x0][0x8a4], 0x1 ;  /* 0x000229008e097a11 */ /* 0x000fe200078e08ff */
[----:B------:R-:W-:Y:S01]  /*3ab0*/  LDS.U16 R150, [R137] ;  /* 0x0000000089967984 */ /* 0x000fe20000000400 */
[----:B------:R-:W-:-:S02]  /*3ac0*/  PRMT R142, R134, 0x5410, RZ ;  /* 0x00005410868e7816 */ /* 0x000fc400000000ff */
[----:B------:R-:W-:Y:S01]  /*3ad0*/  SHF.R.U32.HI R146, RZ, 0x10, R134 ;  /* 0x00000010ff927819 */ /* 0x000fe20000011686 */
[----:B------:R-:W2:Y:S01]  /*3ae0*/  LDS.U16 R151, [R136] ;  /* 0x0000000088977984 */ /* 0x000ea20000000400 */
[----:B------:R-:W-:Y:S01]  /*3af0*/  PRMT R135, R9, 0x5410, RZ ;  /* 0x0000541009877816 */ /* 0x000fe200000000ff */
[----:B------:R-:W-:Y:S01]  /*3b00*/  HADD2 R134, R114.H0_H0, c[0x0] [0x8a8] ;  /* 0x00022a0072867630 */ /* 0x000fe20000000800 */
[----:B------:R-:W-:Y:S01]  /*3b10*/  SHF.R.U32.HI R9, RZ, 0x10, R9 ;  /* 0x00000010ff097819 */ /* 0x000fe20000011609 */
[----:B------:R-:W-:Y:S01]  /*3b20*/  LDS.U16 R155, [R142] ;  /* 0x000000008e9b7984 */ /* 0x000fe20000000400 */
[----:B------:R-:W-:Y:S02]  /*3b30*/  PRMT R145, R141, 0x5410, RZ ;  /* 0x000054108d917816 */ /* 0x000fe400000000ff */
[----:B------:R-:W-:Y:S01]  /*3b40*/  SHF.R.U32.HI R141, RZ, 0x10, R141 ;  /* 0x00000010ff8d7819 */ /* 0x000fe2000001168d */
[----:B------:R-:W-:Y:S04]  /*3b50*/  LDS.U16 R138, [R135] ;  /* 0x00000000878a7984 */ /* 0x000fe80000000400 */
[----:B------:R-:W3:Y:S04]  /*3b60*/  LDS.U16 R143, [R9] ;  /* 0x00000000098f7984 */ /* 0x000ee80000000400 */
[----:B------:R-:W-:Y:S01]  /*3b70*/  LDS.U16 R157, [R145] ;  /* 0x00000000919d7984 */ /* 0x000fe20000000400 */
[----:B0-----:R-:W-:-:S02]  /*3b80*/  PRMT R159, R132, 0x5410, R159 ;  /* 0x00005410849f7816 */ /* 0x001fc4000000009f */
[----:B------:R-:W-:Y:S01]  /*3b90*/  HSET2.BF.LE.AND R132, R113.H0_H0, c[0x0] [0x8a8], PT ;  /* 0x00022a0071847633 */ /* 0x000fe20003803880 */
[----:B------:R-:W0:Y:S02]  /*3ba0*/  LDS.U16 R158, [R141] ;  /* 0x000000008d9e7984 */ /* 0x000e240000000400 */
[----:B------:R-:W-:Y:S02]  /*3bb0*/  HADD2 R159, R159, -R10 ;  /* 0x8000000a9f9f7230 */ /* 0x000fe40000000000 */
[----:B------:R-:W-:Y:S01]  /*3bc0*/  HFMA2 R134, -R132, c[0x0] [0x164].H1_H1, R134 ;  /* 0x3000590084867a31 */ /* 0x000fe20000000186 */
[----:B------:R-:W4:Y:S01]  /*3bd0*/  LDS.U16 R156, [R146] ;  /* 0x00000000929c7984 */ /* 0x000f220000000400 */
[----:B-1----:R-:W-:-:S03]  /*3be0*/  PRMT R160, R149, 0x5410, R160 ;  /* 0x0000541095a07816 */ /* 0x002fc600000000a0 */
[----:B------:R-:W-:Y:S02]  /*3bf0*/  LEA R134, R134, c[0x0][0x8ac], 0x1 ;  /* 0x00022b0086867a11 */ /* 0x000fe400078e08ff */
[----:B------:R-:W-:Y:S02]  /*3c00*/  HADD2 R160, R160, -R11 ;  /* 0x8000000ba0a07230 */ /* 0x000fe40000000000 */
[----:B------:R-:W-:Y:S01]  /*3c10*/  PRMT R132, R134, 0x5410, RZ ;  /* 0x0000541086847816 */ /* 0x000fe200000000ff */
[----:B------:R-:W-:Y:S01]  /*3c20*/  HADD2 R11, R114.H0_H0, c[0x0] [0x8b0] ;  /* 0x00022c00720b7630 */ /* 0x000fe20000000800 */
[----:B------:R-:W-:-:S03]  /*3c30*/  SHF.R.U32.HI R134, RZ, 0x10, R134 ;  /* 0x00000010ff867819 */ /* 0x000fc60000011686 */
[----:B------:R-:W-:Y:S01]  /*3c40*/  LDS.U16 R10, [R132] ;  /* 0x00000000840a7984 */ /* 0x000fe20000000400 */
[----:B--2---:R-:W-:-:S03]  /*3c50*/  PRMT R150, R150, 0x5410, R151 ;  /* 0x0000541096967816 */ /* 0x004fc60000000097 */
[----:B------:R-:W1:Y:S02]  /*3c60*/  LDS.U16 R149, [R134] ;  /* 0x0000000086957984 */ /* 0x000e640000000400 */
[----:B------:R-:W-:Y:S01]  /*3c70*/  HADD2 R163, R150, -R14 ;  /* 0x8000000e96a37230 */ /* 0x000fe20000000000 */
[----:B------:R-:W-:-:S05]  /*3c80*/  HSET2.BF.LE.AND R150, R113.H0_H0, c[0x0] [0x8b0], PT ;  /* 0x00022c0071967633 */ /* 0x000fca0003803880 */
[----:B------:R-:W-:Y:S01]  /*3c90*/  HFMA2 R150, -R150, c[0x0] [0x164].H1_H1, R11 ;  /* 0x3000590096967a31 */ /* 0x000fe2000000010b */
[----:B---3--:R-:W-:Y:S01]  /*3ca0*/  PRMT R138, R138, 0x5410, R143 ;  /* 0x000054108a8a7816 */ /* 0x008fe2000000008f */
[----:B------:R-:W-:Y:S01]  /*3cb0*/  HADD2 R11, R114.H0_H0, c[0x0] [0x8b8] ;  /* 0x00022e00720b7630 */ /* 0x000fe20000000800 */
[----:B------:R-:W-:Y:S02]  /*3cc0*/  HSET2.BF.LE.AND R143, R113.H0_H0, c[0x0] [0x8b8], PT ;  /* 0x00022e00718f7633 */ /* 0x000fe40003803880 */
[----:B------:R-:W-:-:S03]  /*3cd0*/  LEA R150, R150, c[0x0][0x8b4], 0x1 ;  /* 0x00022d0096967a11 */ /* 0x000fc600078e08ff */
[----:B------:R-:W-:Y:S01]  /*3ce0*/  HFMA2 R143, -R143, c[0x0] [0x164].H1_H1, R11 ;  /* 0x300059008f8f7a31 */ /* 0x000fe2000000010b */
[----:B0-----:R-:W-:Y:S01]  /*3cf0*/  PRMT R157, R157, 0x5410, R158 ;  /* 0x000054109d9d7816 */ /* 0x001fe2000000009e */
[----:B------:R-:W-:Y:S01]  /*3d00*/  HADD2 R158, R138, -R15 ;  /* 0x8000000f8a9e7230 */ /* 0x000fe20000000000 */
[----:B------:R-:W-:Y:S01]  /*3d10*/  HSET2.BF.LE.AND R138, R113.H0_H0, c[0x0] [0x8c0], PT ;  /* 0x00023000718a7633 */ /* 0x000fe20003803880 */
[----:B------:R-:W-:Y:S01]  /*3d20*/  HADD2 R11, R114.H0_H0, c[0x0] [0x8c0] ;  /* 0x00023000720b7630 */ /* 0x000fe20000000800 */
[----:B------:R-:W-:Y:S01]  /*3d30*/  PRMT R151, R150, 0x5410, RZ ;  /* 0x0000541096977816 */ /* 0x000fe200000000ff */
[----:B------:R-:W-:Y:S01]  /*3d40*/  HADD2 R157, R157, -R12 ;  /* 0x8000000c9d9d7230 */ /* 0x000fe20000000000 */
[----:B----4-:R-:W-:Y:S01]  /*3d50*/  PRMT R156, R155, 0x5410, R156 ;  /* 0x000054109b9c7816 */ /* 0x010fe2000000009c */
[----:B------:R-:W-:Y:S01]  /*3d60*/  HFMA2 R138, -R138, c[0x0] [0x164].H1_H1, R11 ;  /* 0x300059008a8a7a31 */ /* 0x000fe2000000010b */
[----:B------:R-:W-:Y:S02]  /*3d70*/  SHF.R.U32.HI R150, RZ, 0x10, R150 ;  /* 0x00000010ff967819 */ /* 0x000fe40000011696 */
[----:B------:R-:W-:Y:S01]  /*3d80*/  LEA R143, R143, c[0x0][0x8bc], 0x1 ;  /* 0x00022f008f8f7a11 */ /* 0x000fe200078e08ff */
[----:B------:R-:W-:Y:S01]  /*3d90*/  HADD2 R156, R156, -R13 ;  /* 0x8000000d9c9c7230 */ /* 0x000fe20000000000 */
[----:B------:R-:W-:Y:S01]  /*3da0*/  LEA R138, R138, c[0x0][0x8c4], 0x1 ;  /* 0x000231008a8a7a11 */ /* 0x000fe200078e08ff */
[----:B------:R-:W-:Y:S01]  /*3db0*/  LDS.U16 R13, [R151] ;  /* 0x00000000970d7984 */ /* 0x000fe20000000400 */
[----:B------:R-:W-:-:S02]  /*3dc0*/  HMNMX2.XORSIGN R164, |R163|, |R158|, PT ;  /* 0x4000009ea3a47240 */ /* 0x000fc40003840200 */
[----:B------:R-:W-:Y:S01]  /*3dd0*/  PRMT R138, R138, 0x5410, RZ ;  /* 0x000054108a8a7816 */ /* 0x000fe200000000ff */
[----:B------:R-:W0:Y:S01]  /*3de0*/  LDS.U16 R14, [R150] ;  /* 0x00000000960e7984 */ /* 0x000e220000000400 */
[----:B-1----:R-:W-:Y:S02]  /*3df0*/  PRMT R161, R10, 0x5410, R149 ;  /* 0x000054100aa17816 */ /* 0x002fe40000000095 */
[----:B------:R-:W-:Y:S01]  /*3e00*/  PRMT R149, R143, 0x5410, RZ ;  /* 0x000054108f957816 */ /* 0x000fe200000000ff */
[----:B------:R-:W1:Y:S01]  /*3e10*/  LDS.U16 R10, [R138] ;  /* 0x000000008a0a7984 */ /* 0x000e620000000400 */
[----:B------:R-:W-:Y:S01]  /*3e20*/  SHF.R.U32.HI R143, RZ, 0x10, R143 ;  /* 0x00000010ff8f7819 */ /* 0x000fe2000001168f */
[----:B------:R-:W-:Y:S02]  /*3e30*/  HADD2 R161, R161, -R16 ;  /* 0x80000010a1a17230 */ /* 0x000fe40000000000 */
[----:B------:R-:W-:Y:S04]  /*3e40*/  LDS.U16 R11, [R149] ;  /* 0x00000000950b7984 */ /* 0x000fe80000000400 */
[----:B------:R-:W2:Y:S01]  /*3e50*/  LDS.U16 R12, [R143] ;  /* 0x000000008f0c7984 */ /* 0x000ea20000000400 */
[----:B0-----:R-:W-:-:S05]  /*3e60*/  PRMT R13, R13, 0x5410, R14 ;  /* 0x000054100d0d7816 */ /* 0x001fca000000000e */
[----:B------:R-:W-:Y:S02]  /*3e70*/  HADD2 R155, R13, -R17 ;  /* 0x800000110d9b7230 */ /* 0x000fe40000000000 */
[----:B-1----:R-:W-:Y:S01]  /*3e80*/  HADD2 R17, R10.H0_H0, -R115.H0_H0 ;  /* 0xa00000730a117230 */ /* 0x002fe20000000800 */
[----:B------:R-:W-:Y:S02]  /*3e90*/  HMNMX2.XORSIGN R10, |R160|, |R159|, PT ;  /* 0x4000009fa00a7240 */ /* 0x000fe40003840200 */
[----:B------:R-:W-:Y:S02]  /*3ea0*/  HMNMX2.XORSIGN R15, |R161|, |R155|, PT ;  /* 0x4000009ba10f7240 */ /* 0x000fe40003840200 */
[----:B--2---:R-:W-:-:S05]  /*3eb0*/  PRMT R11, R11, 0x5410, R12 ;  /* 0x000054100b0b7816 */ /* 0x004fca000000000c */
[----:B------:R-:W-:Y:S01]  /*3ec0*/  HADD2 R162, R11, -R18 ;  /* 0x800000120ba27230 */ /* 0x000fe20000000000 */
        /* <DEDUP_REMOVED lines=8> */
[----:B------:R-:W-:-:S04]  /*3f50*/  HMNMX2.XORSIGN R14, |R14|, |R17|.H0_H0, PT ;  /* 0x600000110e0e7240 */ /* 0x000fc80003840200 */
[C---:B------:R-:W-:Y:S02]  /*3f60*/  HMNMX2.XORSIGN R13, |R14|.reuse, |R13|, PT ;  /* 0x4000000d0e0d7240 */ /* 0x040fe40003840200 */
[----:B------:R-:W-:Y:S02]  /*3f70*/  HMNMX2.XORSIGN R12, |R14|, |R12|, PT ;  /* 0x4000000c0e0c7240 */ /* 0x000fe40003840200 */
[C---:B------:R-:W-:Y:S02]  /*3f80*/  HMNMX2.XORSIGN R18, |R13|.reuse, |R18|, PT ;  /* 0x400000120d127240 */ /* 0x040fe40003840200 */
[----:B------:R-:W-:Y:S02]  /*3f90*/  HMNMX2.XORSIGN R13, |R13|, |R162|, PT ;  /* 0x400000a20d0d7240 */ /* 0x000fe40003840200 */
[----:B------:R-:W-:Y:S01]  /*3fa0*/  HMNMX2.XORSIGN R11, |R12|, |R11|, PT ;  /* 0x4000000b0c0b7240 */ /* 0x000fe20003840200 */
[----:B------:R-:W-:Y:S01]  /*3fb0*/  HMUL2 R18, R18, c[0x0] [0x16c] ;  /* 0x00005b0012127a32 */ /* 0x000fe20000000000 */
[----:B------:R-:W-:-:S02]  /*3fc0*/  HMNMX2.XORSIGN R164, |R13|, |R164|, PT ;  /* 0x400000a40da47240 */ /* 0x000fc40003840200 */
[----:B------:R-:W-:Y:S01]  /*3fd0*/  HMNMX2.XORSIGN R15, |R13|, |R15|, PT ;  /* 0x4000000f0d0f7240 */ /* 0x000fe20003840200 */
[----:B------:R-:W-:Y:S01]  /*3fe0*/  HADD2 R162, R18, R162 ;  /* 0x000000a212a27230 */ /* 0x000fe20000000000 */
[----:B------:R-:W-:Y:S02]  /*3ff0*/  HMNMX2.XORSIGN R13, |R12|, |R10|, PT ;  /* 0x4000000a0c0d7240 */ /* 0x000fe40003840200 */
[C---:B------:R-:W-:Y:S02]  /*4000*/  HMNMX2.XORSIGN R10, |R11|.reuse, |R160|, PT ;  /* 0x400000a00b0a7240 */ /* 0x040fe40003840200 */
[----:B------:R-:W-:Y:S02]  /*4010*/  HMNMX2.XORSIGN R11, |R11|, |R159|, PT ;  /* 0x4000009f0b0b7240 */ /* 0x000fe40003840200 */
[C---:B------:R-:W-:Y:S01]  /*4020*/  HMNMX2.XORSIGN R16, |R15|.reuse, |R158|, PT ;  /* 0x4000009e0f107240 */ /* 0x040fe20003840200 */
[----:B------:R-:W-:Y:S01]  /*4030*/  HMUL2 R10, R10, c[0x0] [0x16c] ;  /* 0x00005b000a0a7a32 */ /* 0x000fe20000000000 */
[----:B------:R-:W-:Y:S01]  /*4040*/  HMNMX2.XORSIGN R15, |R15|, |R163|, PT ;  /* 0x400000a30f0f7240 */ /* 0x000fe20003840200 */
[----:B------:R-:W-:-:S02]  /*4050*/  HMUL2 R11, R11, c[0x0] [0x16c] ;  /* 0x00005b000b0b7a32 */ /* 0x000fc40000000000 */
[----:B------:R-:W-:Y:S02]  /*4060*/  HADD2 R159, R10, R159 ;  /* 0x0000009f0a9f7230 */ /* 0x000fe40000000000 */
[----:B------:R-:W-:Y:S02]  /*4070*/  HADD2 R160, R11, R160 ;  /* 0x000000a00ba07230 */ /* 0x000fe40000000000 */
[----:B------:R-:W-:Y:S01]  /*4080*/  HMUL2 R15, R15, c[0x0] [0x16c] ;  /* 0x00005b000f0f7a32 */ /* 0x000fe20000000000 */
[----:B------:R-:W-:Y:S02]  /*4090*/  PRMT R12, R159, 0x7610, R12 ;  /* 0x000076109f0c7816 */ /* 0x000fe4000000000c */
[----:B------:R-:W-:Y:S01]  /*40a0*/  SHF.R.U32.HI R159, RZ, 0x10, R159 ;  /* 0x00000010ff9f7819 */ /* 0x000fe2000001169f */
[----:B------:R-:W-:Y:S02]  /*40b0*/  HADD2 R158, R15, R158 ;  /* 0x0000009e0f9e7230 */ /* 0x000fe40000000000 */
[----:B------:R0:W-:Y:S04]  /*40c0*/  STS.U16 [R148], R12 ;  /* 0x0000000c94007388 */ /* 0x0001e80000000400 */
[----:B------:R-:W-:Y:S01]  /*40d0*/  STS.U16 [R152], R159 ;  /* 0x0000009f98007388 */ /* 0x000fe20000000400 */
[----:B0-----:R-:W-:-:S02]  /*40e0*/  PRMT R12, R160, 0x7610, R12 ;  /* 0x00007610a00c7816 */ /* 0x001fc4000000000c */
[----:B------:R-:W-:-:S03]  /*40f0*/  SHF.R.U32.HI R160, RZ, 0x10, R160 ;  /* 0x00000010ffa07819 */ /* 0x000fc600000116a0 */
[----:B------:R0:W-:Y:S04]  /*4100*/  STS.U16 [R153], R12 ;  /* 0x0000000c99007388 */ /* 0x0001e80000000400 */
[----:B------:R1:W-:Y:S01]  /*4110*/  STS.U16 [R154], R160 ;  /* 0x000000a09a007388 */ /* 0x0003e20000000400 */
[C---:B0-----:R-:W-:Y:S01]  /*4120*/  HMNMX2.XORSIGN R12, |R13|.reuse, |R156|, PT ;  /* 0x4000009c0d0c7240 */ /* 0x041fe20003840200 */
[----:B------:R-:W-:Y:S01]  /*4130*/  IMAD.MOV.U32 R153, RZ, RZ, R129 ;  /* 0x000000ffff997224 */ /* 0x000fe200078e0081 */
[----:B------:R-:W-:Y:S01]  /*4140*/  HMNMX2.XORSIGN R13, |R13|, |R157|, PT ;  /* 0x4000009d0d0d7240 */ /* 0x000fe20003840200 */
[----:B-1----:R-:W-:Y:S02]  /*4150*/  IMAD.MOV.U32 R154, RZ, RZ, R131 ;  /* 0x000000ffff9a7224 */ /* 0x002fe400078e0083 */
[----:B------:R-:W-:-:S02]  /*4160*/  HMUL2 R12, R12, c[0x0] [0x16c] ;  /* 0x00005b000c0c7a32 */ /* 0x000fc40000000000 */
[----:B------:R-:W-:Y:S02]  /*4170*/  HMUL2 R13, R13, c[0x0] [0x16c] ;  /* 0x00005b000d0d7a32 */ /* 0x000fe40000000000 */
[----:B------:R-:W-:Y:S02]  /*4180*/  HADD2 R157, R12, R157 ;  /* 0x0000009d0c9d7230 */ /* 0x000fe40000000000 */
[----:B------:R-:W-:-:S03]  /*4190*/  HADD2 R156, R13, R156 ;  /* 0x0000009c0d9c7230 */ /* 0x000fc60000000000 */
[----:B------:R-:W-:Y:S02]  /*41a0*/  PRMT R14, R157, 0x7610, R14 ;  /* 0x000076109d0e7816 */ /* 0x000fe4000000000e */
[----:B------:R-:W-:-:S03]  /*41b0*/  SHF.R.U32.HI R157, RZ, 0x10, R157 ;  /* 0x00000010ff9d7819 */ /* 0x000fc6000001169d */
[----:B------:R0:W-:Y:S04]  /*41c0*/  STS.U16 [R145], R14 ;  /* 0x0000000e91007388 */ /* 0x0001e80000000400 */
[----:B------:R1:W-:Y:S01]  /*41d0*/  STS.U16 [R141], R157 ;  /* 0x0000009d8d007388 */ /* 0x0003e20000000400 */
[----:B0-----:R-:W-:Y:S01]  /*41e0*/  PRMT R14, R156, 0x7610, R14 ;  /* 0x000076109c0e7816 */ /* 0x001fe2000000000e */
[----:B------:R-:W-:Y:S01]  /*41f0*/  IMAD.MOV.U32 R145, RZ, RZ, R147 ;  /* 0x000000ffff917224 */ /* 0x000fe200078e0093 */
[----:B------:R-:W-:Y:S01]  /*4200*/  SHF.R.U32.HI R156, RZ, 0x10, R156 ;  /* 0x00000010ff9c7819 */ /* 0x000fe2000001169c */
[----:B------:R-:W-:Y:S02]  /*4210*/  IMAD.MOV.U32 R147, RZ, RZ, R140 ;  /* 0x000000ffff937224 */ /* 0x000fe400078e008c */
[----:B------:R0:W-:Y:S01]  /*4220*/  STS.U16 [R142], R14 ;  /* 0x0000000e8e007388 */ /* 0x0001e20000000400 */
[----:B-1----:R-:W-:-:S03]  /*4230*/  IMAD.MOV.U32 R157, RZ, RZ, R133 ;  /* 0x000000ffff9d7224 */ /* 0x002fc600078e0085 */
[----:B------:R1:W-:Y:S01]  /*4240*/  STS.U16 [R146], R156 ;  /* 0x0000009c92007388 */ /* 0x0003e20000000400 */
[----:B0-----:R-:W-:Y:S01]  /*4250*/  HMUL2 R14, R16, c[0x0] [0x16c] ;  /* 0x00005b00100e7a32 */ /* 0x001fe20000000000 */
[C---:B------:R-:W-:Y:S02]  /*4260*/  HMNMX2.XORSIGN R142, |R164|.reuse, |R155|, PT ;  /* 0x4000009ba48e7240 */ /* 0x040fe40003840200 */
[----:B------:R-:W-:Y:S01]  /*4270*/  HMNMX2.XORSIGN R164, |R164|, |R161|, PT ;  /* 0x400000a1a4a47240 */ /* 0x000fe20003840200 */
[----:B-1----:R-:W-:Y:S01]  /*4280*/  IMAD.MOV.U32 R156, RZ, RZ, R119 ;  /* 0x000000ffff9c7224 */ /* 0x002fe200078e0077 */
[----:B------:R-:W-:Y:S01]  /*4290*/  HADD2 R16, R14, R163 ;  /* 0x000000a30e107230 */ /* 0x000fe20000000000 */
[----:B------:R-:W0:Y:S01]  /*42a0*/  LDC.U16 R119, c[0x0][0x164] ;  /* 0x00005900ff777b82 */ /* 0x000e220000000400 */
[----:B------:R-:W-:-:S03]  /*42b0*/  IMAD.MOV.U32 R146, RZ, RZ, R128 ;  /* 0x000000ffff927224 */ /* 0x000fc600078e0080 */
[----:B------:R-:W-:Y:S02]  /*42c0*/  PRMT R141, R16, 0x7610, R141 ;  /* 0x00007610108d7816 */ /* 0x000fe4000000008d */
[----:B------:R-:W-:-:S03]  /*42d0*/  SHF.R.U32.HI R16, RZ, 0x10, R16 ;  /* 0x00000010ff107819 */ /* 0x000fc60000011610 */
[----:B------:R1:W-:Y:S04]  /*42e0*/  STS.U16 [R137], R141 ;  /* 0x0000008d89007388 */ /* 0x0003e80000000400 */
[----:B------:R2:W-:Y:S01]  /*42f0*/  STS.U16 [R136], R16 ;  /* 0x0000001088007388 */ /* 0x0005e20000000400 */
[----:B-1----:R-:W-:Y:S02]  /*4300*/  HADD2 R137, R115.H0_H0, R17.H0_H0 ;  /* 0x2000001173897230 */ /* 0x002fe40000000800 */
[----:B------:R-:W-:Y:S02]  /*4310*/  HMUL2 R17, R164, c[0x0] [0x16c] ;  /* 0x00005b00a4117a32 */ /* 0x000fe40000000000 */
[----:B--2---:R-:W-:Y:S01]  /*4320*/  HMUL2 R16, R142, c[0x0] [0x16c] ;  /* 0x00005b008e107a32 */ /* 0x004fe20000000000 */
[----:B------:R-:W-:Y:S01]  /*4330*/  PRMT R136, R158, 0x7610, R136 ;  /* 0x000076109e887816 */ /* 0x000fe20000000088 */
[----:B------:R-:W-:Y:S01]  /*4340*/  HADD2 R155, R17, R155 ;  /* 0x0000009b119b7230 */ /* 0x000fe20000000000 */
[----:B0-----:R-:W-:Y:S01]  /*4350*/  PRMT R119, R119, 0x9910, RZ ;  /* 0x0000991077777816 */ /* 0x001fe200000000ff */
[----:B------:R-:W-:Y:S01]  /*4360*/  HADD2 R161, R16, R161 ;  /* 0x000000a110a17230 */ /* 0x000fe20000000000 */
[----:B------:R-:W-:Y:S01]  /*4370*/  SHF.R.U32.HI R142, RZ, 0x10, R158 ;  /* 0x00000010ff8e7819 */ /* 0x000fe2000001169e */
[----:B------:R0:W-:Y:S01]  /*4380*/  STS.U16 [R135], R136 ;  /* 0x0000008887007388 */ /* 0x0001e20000000400 */
[----:B------:R-:W-:Y:S01]  /*4390*/  ISETP.NE.AND P0, PT, R119, 0x4, PT ;  /* 0x000000047700780c */ /* 0x000fe20003f05270 */
[----:B------:R-:W-:Y:S01]  /*43a0*/  IMAD.MOV.U32 R158, RZ, RZ, R118 ;  /* 0x000000ffff9e7224 */ /* 0x000fe200078e0076 */
[----:B------:R-:W-:Y:S01]  /*43b0*/  PRMT R141, R161, 0x7610, R141 ;  /* 0x00007610a18d7816 */ /* 0x000fe2000000008d */
[----:B------:R1:W-:Y:S01]  /*43c0*/  STS.U16 [R9], R142 ;  /* 0x0000008e09007388 */ /* 0x0003e20000000400 */
[----:B------:R-:W-:Y:S01]  /*43d0*/  SHF.R.U32.HI R161, RZ, 0x10, R161 ;  /* 0x00000010ffa17819 */ /* 0x000fe200000116a1 */
[----:B------:R-:W-:-:S02]  /*43e0*/  IMAD.MOV.U32 R118, RZ, RZ, R122 ;  /* 0x000000ffff767224 */ /* 0x000fc400078e007a */
[----:B------:R2:W-:Y:S01]  /*43f0*/  STS.U16 [R132], R141 ;  /* 0x0000008d84007388 */ /* 0x0005e20000000400 */
[----:B0-----:R-:W-:Y:S02]  /*4400*/  PRMT R135, R155, 0x7610, R135 ;  /* 0x000076109b877816 */ /* 0x001fe40000000087 */
[----:B------:R-:W-:Y:S01]  /*4410*/  SHF.R.U32.HI R155, RZ, 0x10, R155 ;  /* 0x00000010ff9b7819 */ /* 0x000fe2000001169b */
[----:B------:R-:W-:Y:S01]  /*4420*/  STS.U16 [R134], R161 ;  /* 0x000000a186007388 */ /* 0x000fe20000000400 */
[----:B------:R-:W-:Y:S01]  /*4430*/  PRMT R136, R162, 0x7610, R136 ;  /* 0x00007610a2887816 */ /* 0x000fe20000000088 */
[----:B-1----:R-:W-:Y:S01]  /*4440*/  IMAD.MOV.U32 R142, RZ, RZ, R123 ;  /* 0x000000ffff8e7224 */ /* 0x002fe200078e007b */
[----:B------:R-:W-:Y:S01]  /*4450*/  SHF.R.U32.HI R162, RZ, 0x10, R162 ;  /* 0x00000010ffa27819 */ /* 0x000fe200000116a2 */
[----:B------:R-:W-:Y:S01]  /*4460*/  STS.U16 [R151], R135 ;  /* 0x0000008797007388 */ /* 0x000fe20000000400 */
[----:B--2---:R-:W-:Y:S02]  /*4470*/  IMAD.MOV.U32 R132, RZ, RZ, R120 ;  /* 0x000000ffff847224 */ /* 0x004fe400078e0078 */
[----:B------:R-:W-:Y:S01]  /*4480*/  IMAD.MOV.U32 R9, RZ, RZ, R165 ;  /* 0x000000ffff097224 */ /* 0x000fe200078e00a5 */
[----:B------:R0:W-:Y:S04]  /*4490*/  STS.U16 [R150], R155 ;  /* 0x0000009b96007388 */ /* 0x0001e80000000400 */
[----:B------:R1:W-:Y:S04]  /*44a0*/  STS.U16 [R149], R136 ;  /* 0x0000008895007388 */ /* 0x0003e80000000400 */
[----:B------:R2:W-:Y:S01]  /*44b0*/  STS.U16 [R143], R162 ;  /* 0x000000a28f007388 */ /* 0x0005e20000000400 */
[----:B0-----:R-:W-:-:S03]  /*44c0*/  IMAD.MOV.U32 R150, RZ, RZ, R121 ;  /* 0x000000ffff967224 */ /* 0x001fc600078e0079 */
[----:B------:R0:W-:Y:S01]  /*44d0*/  STS.U16 [R138], R137 ;  /* 0x000000898a007388 */ /* 0x0001e20000000400 */
[----:B------:R-:W-:Y:S02]  /*44e0*/  IMAD.MOV.U32 R155, RZ, RZ, R130 ;  /* 0x000000ffff9b7224 */ /* 0x000fe400078e0082 */
[----:B-1----:R-:W-:Y:S02]  /*44f0*/  IMAD.MOV.U32 R136, RZ, RZ, R124 ;  /* 0x000000ffff887224 */ /* 0x002fe400078e007c */
[----:B--2---:R-:W-:Y:S02]  /*4500*/  IMAD.MOV.U32 R143, RZ, RZ, R144 ;  /* 0x000000ffff8f7224 */ /* 0x004fe400078e0090 */
[----:B0-----:R-:W-:Y:S02]  /*4510*/  IMAD.MOV.U32 R137, RZ, RZ, R125 ;  /* 0x000000ffff897224 */ /* 0x001fe400078e007d */
[----:B------:R-:W-:Y:S01]  /*4520*/  IMAD.MOV.U32 R138, RZ, RZ, R139 ;  /* 0x000000ffff8a7224 */ /* 0x000fe200078e008b */
[----:B------:R-:W-:Y:S06]  /*4530*/  BAR.SYNC 0x0 ;  /* 0x0000000000007b1d */ /* 0x000fec0000000000 */
[----:B------:R-:W-:Y:S05]  /*4540*/  @!P0 BRA `(.L_x_82) ;  /* 0x000091b000008947 */ /* 0x000fea0003800000 */
[C---:B------:R-:W-:Y:S01]  /*4550*/  HSET2.BF.LE.AND R120, R113.reuse.H0_H0, c[0x0] [0x8c8], PT ;  /* 0x0002320071787633 */ /* 0x040fe20003803880 */
[C---:B------:R-:W-:Y:S01]  /*4560*/  HADD2 R121, R114.reuse.H0_H0, c[0x0] [0x8c8] ;  /* 0x0002320072797630 */ /* 0x040fe20000000800 */
[----:B------:R-:W-:Y:S01]  /*4570*/  HSET2.BF.LE.AND R122, R113.H0_H0, c[0x0] [0x8d0], PT ;  /* 0x00023400717a7633 */ /* 0x000fe20003803880 */
[----:B------:R-:W-:Y:S01]  /*4580*/  HADD2 R123, R114.H0_H0, c[0x0] [0x8d0] ;  /* 0x00023400727b7630 */ /* 0x000fe20000000800 */
[----:B------:R-:W-:Y:S01]  /*4590*/  ISETP.NE.AND P0, PT, R119, 0x5, PT ;  /* 0x000000057700780c */ /* 0x000fe20003f05270 */
[----:B------:R-:W-:-:S02]  /*45a0*/  HFMA2 R120, -R120, c[0x0] [0x164].H1_H1, R121 ;  /* 0x3000590078787a31 */ /* 0x000fc40000000179 */
[----:B------:R-:W-:-:S03]  /*45b0*/  HFMA2 R122, -R122, c[0x0] [0x164].H1_H1, R123 ;  /* 0x300059007a7a7a31 */ /* 0x000fc6000000017b */
[----:B------:R-:W-:Y:S02]  /*45c0*/  LEA R121, R120, c[0x0][0x8cc], 0x1 ;  /* 0x0002330078797a11 */ /* 0x000fe400078e08ff */
[----:B------:R-:W-:Y:S02]  /*45d0*/  LEA R122, R122, c[0x0][0x8d4], 0x1 ;  /* 0x000235007a7a7a11 */ /* 0x000fe400078e08ff */
[----:B------:R-:W-:Y:S02]  /*45e0*/  PRMT R120, R121, 0x5410, RZ ;  /* 0x0000541079787816 */ /* 0x000fe400000000ff */
[----:B------:R-:W-:Y:S02]  /*45f0*/  SHF.R.U32.HI R121, RZ, 0x10, R121 ;  /* 0x00000010ff797819 */ /* 0x000fe40000011679 */
[----:B------:R-:W-:Y:S01]  /*4600*/  PRMT R122, R122, 0x5410, RZ ;  /* 0x000054107a7a7816 */ /* 0x000fe200000000ff */
[----:B------:R-:W-:Y:S04]  /*4610*/  LDS.U16 R123, [R120] ;  /* 0x00000000787b7984 */ /* 0x000fe80000000400 */
[----:B------:R-:W0:Y:S04]  /*4620*/  LDS.U16 R124, [R121] ;  /* 0x00000000797c7984 */ /* 0x000e280000000400 */
        /* <DEDUP_REMOVED lines=15> */
[C---:B------:R-:W-:Y:S01]  /*4720*/  HADD2 R121, R114.reuse.H0_H0, c[0x0] [0x8d8] ;  /* 0x0002360072797630 */ /* 0x040fe20000000800 */
[----:B------:R-:W-:Y:S01]  /*4730*/  ISETP.NE.AND P0, PT, R119, 0x6, PT ;  /* 0x000000067700780c */ /* 0x000fe20003f05270 */
[----:B------:R-:W-:-:S02]  /*4740*/  HADD2 R123, R114.H0_H0, c[0x0] [0x8f0] ;  /* 0x00023c00727b7630 */ /* 0x000fc40000000800 */
[----:B------:R-:W-:Y:S02]  /*4750*/  HFMA2 R120, -R120, c[0x0] [0x164].H1_H1, R121 ;  /* 0x3000590078787a31 */ /* 0x000fe40000000179 */
[----:B------:R-:W-:-:S03]  /*4760*/  HADD2 R121, R114.H0_H0, c[0x0] [0x8e0] ;  /* 0x0002380072797630 */ /* 0x000fc60000000800 */
[----:B------:R-:W-:-:S04]  /*4770*/  LEA R120, R120, c[0x0][0x8dc], 0x1 ;  /* 0x0002370078787a11 */ /* 0x000fc800078e08ff */
[----:B------:R-:W-:Y:S02]  /*4780*/  PRMT R128, R120, 0x5410, RZ ;  /* 0x0000541078807816 */ /* 0x000fe400000000ff */
[----:B------:R-:W-:Y:S02]  /*4790*/  SHF.R.U32.HI R122, RZ, 0x10, R120 ;  /* 0x00000010ff7a7819 */ /* 0x000fe40000011678 */
[C---:B------:R-:W-:Y:S01]  /*47a0*/  HSET2.BF.LE.AND R120, R113.reuse.H0_H0, c[0x0] [0x8e0], PT ;  /* 0x0002380071787633 */ /* 0x040fe20003803880 */
[----:B------:R-:W-:Y:S04]  /*47b0*/  LDS.U16 R130, [R128] ;  /* 0x0000000080827984 */ /* 0x000fe80000000400 */
[----:B------:R-:W0:Y:S01]  /*47c0*/  LDS.U16 R125, [R122] ;  /* 0x000000007a7d7984 */ /* 0x000e220000000400 */
[----:B------:R-:W-:Y:S01]  /*47d0*/  HFMA2 R120, -R120, c[0x0] [0x164].H1_H1, R121 ;  /* 0x3000590078787a31 */ /* 0x000fe20000000179 */
[----:B------:R-:W-:-:S04]  /*47e0*/  HSET2.BF.LE.AND R121, R113.H0_H0, c[0x0] [0x8f0], PT ;  /* 0x00023c0071797633 */ /* 0x000fc80003803880 */
[----:B------:R-:W-:Y:S01]  /*47f0*/  LEA R120, R120, c[0x0][0x8e4], 0x1 ;  /* 0x0002390078787a11 */ /* 0x000fe200078e08ff */
[----:B------:R-:W-:Y:S01]  /*4800*/  HFMA2 R124, -R121, c[0x0] [0x164].H1_H1, R123 ;  /* 0x30005900797c7a31 */ /* 0x000fe2000000017b */
[----:B------:R-:W-:Y:S01]  /*4810*/  HSET2.BF.LE.AND R121, R113.H0_H0, c[0x0] [0x8e8], PT ;  /* 0x00023a0071797633 */ /* 0x000fe20003803880 */
[----:B------:R-:W-:-:S03]  /*4820*/  HADD2 R123, R114.H0_H0, c[0x0] [0x8e8] ;  /* 0x00023a00727b7630 */ /* 0x000fc60000000800 */
[----:B------:R-:W-:Y:S01]  /*4830*/  LEA R129, R124, c[0x0][0x8f4], 0x1 ;  /* 0x00023d007c817a11 */ /* 0x000fe200078e08ff */
[----:B------:R-:W-:-:S03]  /*4840*/  HFMA2 R121, -R121, c[0x0] [0x164].H1_H1, R123 ;  /* 0x3000590079797a31 */ /* 0x000fc6000000017b */
[----:B------:R-:W-:Y:S02]  /*4850*/  SHF.R.U32.HI R133, RZ, 0x10, R129 ;  /* 0x00000010ff857819 */ /* 0x000fe40000011681 */
[----:B------:R-:W-:Y:S02]  /*4860*/  LEA R124, R121, c[0x0][0x8ec], 0x1 ;  /* 0x00023b00797c7a11 */ /* 0x000fe400078e08ff */
[----:B------:R-:W-:Y:S02]  /*4870*/  SHF.R.U32.HI R121, RZ, 0x10, R120 ;  /* 0x00000010ff797819 */ /* 0x000fe40000011678 */
[----:B------:R-:W-:-:S03]  /*4880*/  PRMT R123, R124, 0x5410, RZ ;  /* 0x000054107c7b7816 */ /* 0x000fc600000000ff */
[----:B------:R-:W-:Y:S04]  /*4890*/  LDS.U16 R144, [R121] ;  /* 0x0000000079907984 */ /* 0x000fe80000000400 */
[----:B------:R-:W-:Y:S01]  /*48a0*/  LDS.U16 R131, [R123] ;  /* 0x000000007b837984 */ /* 0x000fe20000000400 */
[----:B0-----:R-:W-:Y:S02]  /*48b0*/  PRMT R130, R130, 0x5410, R125 ;  /* 0x0000541082827816 */ /* 0x001fe4000000007d */
[----:B------:R-:W-:Y:S02]  /*48c0*/  PRMT R125, R120, 0x5410, RZ ;  /* 0x00005410787d7816 */ /* 0x000fe400000000ff */
[----:B------:R-:W-:Y:S01]  /*48d0*/  SHF.R.U32.HI R120, RZ, 0x10, R124 ;  /* 0x00000010ff787819 */ /* 0x000fe2000001167c */
[----:B------:R-:W-:Y:S01]  /*48e0*/  HADD2 R29, R130, -R29 ;  /* 0x8000001d821d7230 */ /* 0x000fe20000000000 */
[----:B------:R-:W-:Y:S01]  /*48f0*/  PRMT R124, R129, 0x5410, RZ ;  /* 0x00005410817c7816 */ /* 0x000fe200000000ff */
[----:B------:R-:W0:Y:S04]  /*4900*/  LDS.U16 R135, [R125] ;  /* 0x000000007d877984 */ /* 0x000e280000000400 */
[----:B------:R-:W-:Y:S04]  /*4910*/  LDS.U16 R129, [R133] ;  /* 0x0000000085817984 */ /* 0x000fe80000000400 */
[----:B------:R-:W1:Y:S04]  /*4920*/  LDS.U16 R140, [R120] ;  /* 0x00000000788c7984 */ /* 0x000e680000000400 */
[----:B------:R-:W2:Y:S01]  /*4930*/  LDS.U16 R134, [R124] ;  /* 0x000000007c867984 */ /* 0x000ea20000000400 */
[----:B0-----:R-:W-:-:S05]  /*4940*/  PRMT R135, R135, 0x5410, R144 ;  /* 0x0000541087877816 */ /* 0x001fca0000000090 */
[----:B------:R-:W-:Y:S01]  /*4950*/  HADD2 R30, R135, -R30 ;  /* 0x8000001e871e7230 */ /* 0x000fe20000000000 */
[----:B-1----:R-:W-:-:S04]  /*4960*/  PRMT R140, R131, 0x5410, R140 ;  /* 0x00005410838c7816 */ /* 0x002fc8000000008c */
[----:B------:R-:W-:Y:S02]  /*4970*/  HMNMX2.XORSIGN R130, |R30|, |R29|, PT ;  /* 0x4000001d1e827240 */ /* 0x000fe40003840200 */
[----:B--2---:R-:W-:Y:S01]  /*4980*/  PRMT R129, R134, 0x5410, R129 ;  /* 0x0000541086817816 */ /* 0x004fe20000000081 */
[----:B------:R-:W-:-:S04]  /*4990*/  HADD2 R31, R140, -R31 ;  /* 0x8000001f8c1f7230 */ /* 0x000fc80000000000 */
        /* <DEDUP_REMOVED lines=8> */
[----:B------:R-:W-:Y:S02]  /*4a20*/  HMUL2 R129, R129, c[0x0] [0x16c] ;  /* 0x00005b0081817a32 */ /* 0x000fe40000000000 */
[----:B------:R-:W-:Y:S02]  /*4a30*/  HMUL2 R133, R133, c[0x0] [0x16c] ;  /* 0x00005b0085857a32 */ /* 0x000fe40000000000 */
[----:B------:R-:W-:Y:S01]  /*4a40*/  HADD2 R134, R129, R29 ;  /* 0x0000001d81867230 */ /* 0x000fe20000000000 */
[C---:B------:R-:W-:Y:S01]  /*4a50*/  HMNMX2.XORSIGN R29, |R130|.reuse, |R32|, PT ;  /* 0x40000020821d7240 */ /* 0x040fe20003840200 */
[----:B------:R-:W-:Y:S01]  /*4a60*/  HADD2 R30, R133, R30 ;  /* 0x0000001e851e7230 */ /* 0x000fe20000000000 */
[----:B------:R-:W-:Y:S02]  /*4a70*/  HMNMX2.XORSIGN R130, |R130|.H0_H0, |R31|.H0_H0, PT ;  /* 0x6000001f82827240 */ /* 0x000fe40003840a00 */
[----:B------:R-:W-:Y:S01]  /*4a80*/  SHF.R.U32.HI R135, RZ, 0x10, R134 ;  /* 0x00000010ff877819 */ /* 0x000fe20000011686 */
[----:B------:R-:W-:Y:S01]  /*4a90*/  STS.U16 [R128], R134 ;  /* 0x0000008680007388 */ /* 0x000fe20000000400 */
[----:B------:R-:W-:-:S02]  /*4aa0*/  PRMT R139, R30, 0x7610, R139 ;  /* 0x000076101e8b7816 */ /* 0x000fc4000000008b */
[----:B------:R-:W-:Y:S01]  /*4ab0*/  PRMT R130, R130, 0x5410, RZ ;  /* 0x0000541082827816 */ /* 0x000fe200000000ff */
[----:B------:R0:W-:Y:S01]  /*4ac0*/  STS.U16 [R122], R135 ;  /* 0x000000877a007388 */ /* 0x0001e20000000400 */
[----:B------:R-:W-:-:S03]  /*4ad0*/  SHF.R.U32.HI R30, RZ, 0x10, R30 ;  /* 0x00000010ff1e7819 */ /* 0x000fc6000001161e */
[----:B------:R1:W-:Y:S04]  /*4ae0*/  STS.U16 [R125], R139 ;  /* 0x0000008b7d007388 */ /* 0x0003e80000000400 */
[----:B------:R2:W-:Y:S01]  /*4af0*/  STS.U16 [R121], R30 ;  /* 0x0000001e79007388 */ /* 0x0005e20000000400 */
[----:B0-----:R-:W-:-:S04]  /*4b00*/  HMUL2 R122, R29, c[0x0] [0x16c] ;  /* 0x00005b001d7a7a32 */ /* 0x001fc80000000000 */
[----:B------:R-:W-:Y:S02]  /*4b10*/  HADD2 R31, R122, R31 ;  /* 0x0000001f7a1f7230 */ /* 0x000fe40000000000 */
[----:B-1----:R-:W-:Y:S01]  /*4b20*/  HMUL2 R125, R130, c[0x0] [0x16c] ;  /* 0x00005b00827d7a32 */ /* 0x002fe20000000000 */
[----:B--2---:R-:W-:Y:S02]  /*4b30*/  IMAD.MOV.U32 R30, RZ, RZ, R133 ;  /* 0x000000ffff1e7224 */ /* 0x004fe400078e0085 */
[----:B------:R-:W-:Y:S01]  /*4b40*/  PRMT R29, R31, 0x7610, R29 ;  /* 0x000076101f1d7816 */ /* 0x000fe2000000001d */
[----:B------:R-:W-:Y:S01]  /*4b50*/  HADD2 R32, R125.H0_H0, R32.H0_H0 ;  /* 0x200000207d207230 */ /* 0x000fe20000000800 */
[----:B------:R-:W-:-:S03]  /*4b60*/  SHF.R.U32.HI R31, RZ, 0x10, R31 ;  /* 0x00000010ff1f7819 */ /* 0x000fc6000001161f */
[----:B------:R0:W-:Y:S04]  /*4b70*/  STS.U16 [R123], R29 ;  /* 0x0000001d7b007388 */ /* 0x0001e80000000400 */
[----:B------:R1:W-:Y:S04]  /*4b80*/  STS.U16 [R120], R31 ;  /* 0x0000001f78007388 */ /* 0x0003e80000000400 */
[----:B------:R2:W-:Y:S01]  /*4b90*/  STS.U16 [R124], R32 ;  /* 0x000000207c007388 */ /* 0x0005e20000000400 */
[----:B0-----:R-:W-:Y:S02]  /*4ba0*/  IMAD.MOV.U32 R29, RZ, RZ, R129 ;  /* 0x000000ffff1d7224 */ /* 0x001fe400078e0081 */
[----:B-1----:R-:W-:-:S02]  /*4bb0*/  IMAD.MOV.U32 R31, RZ, RZ, R122 ;  /* 0x000000ffff1f7224 */ /* 0x002fc400078e007a */
[----:B--2---:R-:W-:Y:S01]  /*4bc0*/  IMAD.MOV.U32 R32, RZ, RZ, R125 ;  /* 0x000000ffff207224 */ /* 0x004fe200078e007d */
[----:B------:R-:W-:Y:S06]  /*4bd0*/  BAR.SYNC 0x0 ;  /* 0x0000000000007b1d */ /* 0x000fec0000000000 */
[----:B------:R-:W-:Y:S05]  /*4be0*/  @!P0 BRA `(.L_x_82) ;  /* 0x00008b1000008947 */ /* 0x000fea0003800000 */
[C---:B------:R-:W-:Y:S01]  /*4bf0*/  HSET2.BF.LE.AND R120, R113.reuse.H0_H0, c[0x0] [0x8f8], PT ;  /* 0x00023e0071787633 */ /* 0x040fe20003803880 */
[C---:B------:R-:W-:Y:S01]  /*4c00*/  HADD2 R121, R114.reuse.H0_H0, c[0x0] [0x8f8] ;  /* 0x00023e0072797630 */ /* 0x040fe20000000800 */
[C---:B------:R-:W-:Y:S01]  /*4c10*/  HSET2.BF.LE.AND R122, R113.reuse.H0_H0, c[0x0] [0x900], PT ;  /* 0x00024000717a7633 */ /* 0x040fe20003803880 */
[----:B------:R-:W-:Y:S01]  /*4c20*/  HADD2 R123, R114.H0_H0, c[0x0] [0x900] ;  /* 0x00024000727b7630 */ /* 0x000fe20000000800 */
[----:B------:R-:W-:Y:S01]  /*4c30*/  HSET2.BF.LE.AND R130, R113.H0_H0, c[0x0] [0x918], PT ;  /* 0x0002460071827633 */ /* 0x000fe20003803880 */
[----:B------:R-:W-:Y:S01]  /*4c40*/  HFMA2 R120, -R120, c[0x0] [0x164].H1_H1, R121 ;  /* 0x3000590078787a31 */ /* 0x000fe20000000179 */
[----:B------:R-:W-:Y:S01]  /*4c50*/  ISETP.NE.AND P0, PT, R119, 0x7, PT ;  /* 0x000000077700780c */ /* 0x000fe20003f05270 */
[----:B------:R-:W-:-:S03]  /*4c60*/  HFMA2 R123, -R122, c[0x0] [0x164].H1_H1, R123 ;  /* 0x300059007a7b7a31 */ /* 0x000fc6000000017b */
[----:B------:R-:W-:Y:S02]  /*4c70*/  LEA R122, R120, c[0x0][0x8fc], 0x1 ;  /* 0x00023f00787a7a11 */ /* 0x000fe400078e08ff */
[----:B------:R-:W-:Y:S02]  /*4c80*/  LEA R123, R123, c[0x0][0x904], 0x1 ;  /* 0x000241007b7b7a11 */ /* 0x000fe400078e08ff */
[----:B------:R-:W-:Y:S02]  /*4c90*/  PRMT R120, R122, 0x5410, RZ ;  /* 0x000054107a787816 */ /* 0x000fe400000000ff */
[----:B------:R-:W-:Y:S02]  /*4ca0*/  SHF.R.U32.HI R122, RZ, 0x10, R122 ;  /* 0x00000010ff7a7819 */ /* 0x000fe4000001167a */
[----:B------:R-:W-:Y:S01]  /*4cb0*/  PRMT R121, R123, 0x5410, RZ ;  /* 0x000054107b797816 */ /* 0x000fe200000000ff */
[----:B------:R-:W-:Y:S01]  /*4cc0*/  LDS.U16 R124, [R120] ;  /* 0x00000000787c7984 */ /* 0x000fe20000000400 */
[----:B------:R-:W-:-:S03]  /*4cd0*/  SHF.R.U32.HI R123, RZ, 0x10, R123 ;  /* 0x00000010ff7b7819 */ /* 0x000fc6000001167b */
[----:B------:R-:W0:Y:S04]  /*4ce0*/  LDS.U16 R125, [R122] ;  /* 0x000000007a7d7984 */ /* 0x000e280000000400 */
[----:B------:R-:W-:Y:S04]  /*4cf0*/  LDS.U16 R128, [R121] ;  /* 0x0000000079807984 */ /* 0x000fe80000000400 */
[----:B------:R-:W1:Y:S01]  /*4d00*/  LDS.U16 R129, [R123] ;  /* 0x000000007b817984 */ /* 0x000e620000000400 */
[----:B0-----:R-:W-:Y:S01]  /*4d10*/  PRMT R124, R124, 0x5410, R125 ;  /* 0x000054107c7c7816 */ /* 0x001fe2000000007d */
[----:B------:R-:W-:-:S04]  /*4d20*/  HADD2 R125, R114.H0_H0, c[0x0] [0x908] ;  /* 0x00024200727d7630 */ /* 0x000fc80000000800 */
[----:B------:R-:W-:Y:S01]  /*4d30*/  HADD2 R39, R124, -R39 ;  /* 0x800000277c277230 */ /* 0x000fe20000000000 */
[C---:B------:R-:W-:Y:S02]  /*4d40*/  HSET2.BF.LE.AND R124, R113.reuse.H0_H0, c[0x0] [0x908], PT ;  /* 0x00024200717c7633 */ /* 0x040fe40003803880 */
[----:B-1----:R-:W-:Y:S01]  /*4d50*/  PRMT R129, R128, 0x5410, R129 ;  /* 0x0000541080817816 */ /* 0x002fe20000000081 */
[----:B------:R-:W-:Y:S02]  /*4d60*/  HADD2 R128, R114.H0_H0, c[0x0] [0x910] ;  /* 0x0002440072807630 */ /* 0x000fe40000000800 */
[----:B------:R-:W-:Y:S01]  /*4d70*/  HFMA2 R124, -R124, c[0x0] [0x164].H1_H1, R125 ;  /* 0x300059007c7c7a31 */ /* 0x000fe2000000017d */
[----:B------:R-:W-:Y:S01]  /*4d80*/  HSET2.BF.LE.AND R125, R113.H0_H0, c[0x0] [0x910], PT ;  /* 0x00024400717d7633 */ /* 0x000fe20003803880 */
[----:B------:R-:W-:-:S03]  /*4d90*/  HADD2 R40, R129, -R40 ;  /* 0x8000002881287230 */ /* 0x000fc60000000000 */
[----:B------:R-:W-:Y:S01]  /*4da0*/  LEA R124, R124, c[0x0][0x90c], 0x1 ;  /* 0x000243007c7c7a11 */ /* 0x000fe200078e08ff */
[----:B------:R-:W-:Y:S02]  /*4db0*/  HFMA2 R125, -R125, c[0x0] [0x164].H1_H1, R128 ;  /* 0x300059007d7d7a31 */ /* 0x000fe40000000180 */
[----:B------:R-:W-:Y:S01]  /*4dc0*/  HADD2 R128, R114.H0_H0, c[0x0] [0x918] ;  /* 0x0002460072807630 */ /* 0x000fe20000000800 */
[----:B------:R-:W-:Y:S02]  /*4dd0*/  PRMT R129, R124, 0x5410, RZ ;  /* 0x000054107c817816 */ /* 0x000fe400000000ff */
[----:B------:R-:W-:Y:S01]  /*4de0*/  LEA R125, R125, c[0x0][0x914], 0x1 ;  /* 0x000245007d7d7a11 */ /* 0x000fe200078e08ff */
[----:B------:R-:W-:Y:S01]  /*4df0*/  HFMA2 R130, -R130, c[0x0] [0x164].H1_H1, R128 ;  /* 0x3000590082827a31 */ /* 0x000fe20000000180 */
[----:B------:R-:W-:Y:S01]  /*4e00*/  SHF.R.U32.HI R128, RZ, 0x10, R124 ;  /* 0x00000010ff807819 */ /* 0x000fe2000001167c */
[----:B------:R-:W-:Y:S01]  /*4e10*/  LDS.U16 R140, [R129] ;  /* 0x00000000818c7984 */ /* 0x000fe20000000400 */
[----:B------:R-:W-:-:S02]  /*4e20*/  PRMT R124, R125, 0x5410, RZ ;  /* 0x000054107d7c7816 */ /* 0x000fc400000000ff */
[----:B------:R-:W-:Y:S01]  /*4e30*/  SHF.R.U32.HI R125, RZ, 0x10, R125 ;  /* 0x00000010ff7d7819 */ /* 0x000fe2000001167d */
[----:B------:R-:W0:Y:S01]  /*4e40*/  LDS.U16 R133, [R128] ;  /* 0x0000000080857984 */ /* 0x000e220000000400 */
[----:B------:R-:W-:-:S03]  /*4e50*/  LEA R130, R130, c[0x0][0x91c], 0x1 ;  /* 0x0002470082827a11 */ /* 0x000fc600078e08ff */
[----:B------:R-:W-:Y:S01]  /*4e60*/  LDS.U16 R134, [R124] ;  /* 0x000000007c867984 */ /* 0x000fe20000000400 */
[----:B------:R-:W-:-:S03]  /*4e70*/  PRMT R130, R130, 0x5410, RZ ;  /* 0x0000541082827816 */ /* 0x000fc600000000ff */
[----:B------:R-:W1:Y:S04]  /*4e80*/  LDS.U16 R131, [R125] ;  /* 0x000000007d837984 */ /* 0x000e680000000400 */
[----:B------:R-:W2:Y:S01]  /*4e90*/  LDS.U16 R130, [R130] ;  /* 0x0000000082827984 */ /* 0x000ea20000000400 */
[----:B0-----:R-:W-:-:S05]  /*4ea0*/  PRMT R140, R140, 0x5410, R133 ;  /* 0x000054108c8c7816 */ /* 0x001fca0000000085 */
[----:B------:R-:W-:Y:S01]  /*4eb0*/  HADD2 R41, R140, -R41 ;  /* 0x800000298c297230 */ /* 0x000fe20000000000 */
[----:B-1----:R-:W-:-:S05]  /*4ec0*/  PRMT R131, R134, 0x5410, R131 ;  /* 0x0000541086837816 */ /* 0x002fca0000000083 */
[----:B------:R-:W-:Y:S01]  /*4ed0*/  HADD2 R42, R131, -R42 ;  /* 0x8000002a832a7230 */ /* 0x000fe20000000000 */
[----:B------:R-:W-:-:S04]  /*4ee0*/  HMNMX2.XORSIGN R131, |R40|, |R39|, PT ;  /* 0x4000002728837240 */ /* 0x000fc80003840200 */
[----:B------:R-:W-:-:S04]  /*4ef0*/  HMNMX2.XORSIGN R134, |R42|, |R41|, PT ;  /* 0x400000292a867240 */ /* 0x000fc80003840200 */
[----:B------:R-:W-:-:S05]  /*4f00*/  HMNMX2.XORSIGN R133, |R131|, |R134|, PT ;  /* 0x4000008683857240 */ /* 0x000fca0003840200 */
[----:B------:R-:W-:-:S05]  /*4f10*/  PRMT R133, R133, 0x5432, R133 ;  /* 0x0000543285857816 */ /* 0x000fca0000000085 */
[----:B--2---:R-:W-:-:S04]  /*4f20*/  HMNMX2.XORSIGN R133, |R133|, |R130|.H0_H0, PT ;  /* 0x6000008285857240 */ /* 0x004fc80003840200 */
[C---:B------:R-:W-:Y:S02]  /*4f30*/  HMNMX2.XORSIGN R134, |R133|.reuse, |R134|, PT ;  /* 0x4000008685867240 */ /* 0x040fe40003840200 */
[----:B------:R-:W-:Y:S02]  /*4f40*/  HMNMX2.XORSIGN R131, |R133|, |R131|, PT ;  /* 0x4000008385837240 */ /* 0x000fe40003840200 */
        /* <DEDUP_REMOVED lines=9> */
[----:B------:R0:W-:Y:S01]  /*4fe0*/  STS.U16 [R120], R139 ;  /* 0x0000008b78007388 */ /* 0x0001e20000000400 */
[----:B------:R-:W-:-:S03]  /*4ff0*/  SHF.R.U32.HI R40, RZ, 0x10, R40 ;  /* 0x00000010ff287819 */ /* 0x000fc60000011628 */
[----:B------:R1:W-:Y:S04]  /*5000*/  STS.U16 [R122], R135 ;  /* 0x000000877a007388 */ /* 0x0003e80000000400 */
[----:B------:R2:W-:Y:S01]  /*5010*/  STS.U16 [R121], R140 ;  /* 0x0000008c79007388 */ /* 0x0005e20000000400 */
[----:B0-----:R-:W-:-:S03]  /*5020*/  HMNMX2.XORSIGN R120, |R131|, |R42|, PT ;  /* 0x4000002a83787240 */ /* 0x001fc60003840200 */
[----:B------:R0:W-:Y:S02]  /*5030*/  STS.U16 [R123], R40 ;  /* 0x000000287b007388 */ /* 0x0001e40000000400 */
[----:B------:R-:W-:-:S04]  /*5040*/  HMUL2 R120, R120, c[0x0] [0x16c] ;  /* 0x00005b0078787a32 */ /* 0x000fc80000000000 */
[----:B------:R-:W-:Y:S01]  /*5050*/  HADD2 R39, R120, R41 ;  /* 0x0000002978277230 */ /* 0x000fe20000000000 */
[----:B------:R-:W-:-:S04]  /*5060*/  HMNMX2.XORSIGN R41, |R131|, |R41|, PT ;  /* 0x4000002983297240 */ /* 0x000fc80003840200 */
[----:B-1----:R-:W-:Y:S01]  /*5070*/  PRMT R122, R39, 0x7610, R122 ;  /* 0x00007610277a7816 */ /* 0x002fe2000000007a */
[----:B--2---:R-:W-:Y:S01]  /*5080*/  HMUL2 R121, R41, c[0x0] [0x16c] ;  /* 0x00005b0029797a32 */ /* 0x004fe20000000000 */
[----:B------:R-:W-:Y:S01]  /*5090*/  SHF.R.U32.HI R39, RZ, 0x10, R39 ;  /* 0x00000010ff277819 */ /* 0x000fe20000011627 */
[----:B------:R-:W-:Y:S02]  /*50a0*/  IMAD.MOV.U32 R41, RZ, RZ, R120 ;  /* 0x000000ffff297224 */ /* 0x000fe400078e0078 */
[----:B------:R-:W-:Y:S01]  /*50b0*/  HADD2 R42, R121, R42 ;  /* 0x0000002a792a7230 */ /* 0x000fe20000000000 */
[----:B------:R-:W-:Y:S04]  /*50c0*/  STS.U16 [R129], R122 ;  /* 0x0000007a81007388 */ /* 0x000fe80000000400 */
[----:B0-----:R-:W-:Y:S01]  /*50d0*/  PRMT R40, R42, 0x7610, R40 ;  /* 0x000076102a287816 */ /* 0x001fe20000000028 */
[----:B------:R0:W-:Y:S01]  /*50e0*/  STS.U16 [R128], R39 ;  /* 0x0000002780007388 */ /* 0x0001e20000000400 */
[----:B------:R-:W-:-:S03]  /*50f0*/  SHF.R.U32.HI R42, RZ, 0x10, R42 ;  /* 0x00000010ff2a7819 */ /* 0x000fc6000001162a */
[----:B------:R1:W-:Y:S04]  /*5100*/  STS.U16 [R124], R40 ;  /* 0x000000287c007388 */ /* 0x0003e80000000400 */
[----:B------:R2:W-:Y:S01]  /*5110*/  STS.U16 [R125], R42 ;  /* 0x0000002a7d007388 */ /* 0x0005e20000000400 */
[----:B0-----:R-:W-:Y:S02]  /*5120*/  IMAD.MOV.U32 R39, RZ, RZ, R130 ;  /* 0x000000ffff277224 */ /* 0x001fe400078e0082 */
[----:B-1----:R-:W-:Y:S02]  /*5130*/  IMAD.MOV.U32 R40, RZ, RZ, R134 ;  /* 0x000000ffff287224 */ /* 0x002fe400078e0086 */
[----:B--2---:R-:W-:Y:S01]  /*5140*/  IMAD.MOV.U32 R42, RZ, RZ, R121 ;  /* 0x000000ffff2a7224 */ /* 0x004fe200078e0079 */
[----:B------:R-:W-:Y:S06]  /*5150*/  BAR.SYNC 0x0 ;  /* 0x0000000000007b1d */ /* 0x000fec0000000000 */
[----:B------:R-:W-:Y:S05]  /*5160*/  @!P0 BRA `(.L_x_82) ;  /* 0x0000859000008947 */ /* 0x000fea0003800000 */
[C---:B------:R-:W-:Y:S01]  /*5170*/  HSET2.BF.LE.AND R120, R113.reuse.H0_H0, c[0x0] [0x920], PT ;  /* 0x0002480071787633 */ /* 0x040fe20003803880 */
[C---:B------:R-:W-:Y:S01]  /*5180*/  HADD2 R121, R114.reuse.H0_H0, c[0x0] [0x920] ;  /* 0x0002480072797630 */ /* 0x040fe20000000800 */
[C---:B------:R-:W-:Y:S01]  /*5190*/  HSET2.BF.LE.AND R122, R113.reuse.H0_H0, c[0x0] [0x928], PT ;  /* 0x00024a00717a7633 */ /* 0x040fe20003803880 */
[----:B------:R-:W-:Y:S01]  /*51a0*/  HADD2 R124, R114.H0_H0, c[0x0] [0x930] ;  /* 0x00024c00727c7630 */ /* 0x000fe20000000800 */
[C---:B------:R-:W-:Y:S01]  /*51b0*/  HSET2.BF.LE.AND R123, R113.reuse.H0_H0, c[0x0] [0x930], PT ;  /* 0x00024c00717b7633 */ /* 0x040fe20003803880 */
[----:B------:R-:W-:Y:S01]  /*51c0*/  HFMA2 R120, -R120, c[0x0] [0x164].H1_H1, R121 ;  /* 0x3000590078787a31 */ /* 0x000fe20000000179 */
[----:B------:R-:W-:Y:S01]  /*51d0*/  HSET2.BF.LE.AND R130, R113.H0_H0, c[0x0] [0x938], PT ;  /* 0x00024e0071827633 */ /* 0x000fe20003803880 */
[----:B------:R-:W-:Y:S01]  /*51e0*/  HADD2 R121, R114.H0_H0, c[0x0] [0x928] ;  /* 0x00024a0072797630 */ /* 0x000fe20000000800 */
[----:B------:R-:W-:Y:S01]  /*51f0*/  ISETP.NE.AND P0, PT, R119, 0x8, PT ;  /* 0x000000087700780c */ /* 0x000fe20003f05270 */
[----:B------:R-:W-:Y:S01]  /*5200*/  HFMA2 R123, -R123, c[0x0] [0x164].H1_H1, R124 ;  /* 0x300059007b7b7a31 */ /* 0x000fe2000000017c */
[----:B------:R-:W-:Y:S01]  /*5210*/  LEA R120, R120, c[0x0][0x924], 0x1 ;  /* 0x0002490078787a11 */ /* 0x000fe200078e08ff */
        /* <DEDUP_REMOVED lines=10> */
[----:B------:R-:W-:Y:S01]  /*52c0*/  PRMT R123, R124, 0x5410, RZ ;  /* 0x000054107c7b7816 */ /* 0x000fe200000000ff */
[----:B------:R-:W0:Y:S01]  /*52d0*/  LDS.U16 R133, [R120] ;  /* 0x0000000078857984 */ /* 0x000e220000000400 */
[----:B------:R-:W-:Y:S02]  /*52e0*/  SHF.R.U32.HI R124, RZ, 0x10, R124 ;  /* 0x00000010ff7c7819 */ /* 0x000fe4000001167c */
[----:B------:R-:W-:Y:S01]  /*52f0*/  LEA R130, R130, c[0x0][0x93c], 0x1 ;  /* 0x00024f0082827a11 */ /* 0x000fe200078e08ff */
[----:B------:R-:W-:Y:S03]  /*5300*/  LDS.U16 R134, [R121] ;  /* 0x0000000079867984 */ /* 0x000fe60000000400 */
[----:B------:R-:W-:Y:S01]  /*5310*/  PRMT R135, R130, 0x5410, RZ ;  /* 0x0000541082877816 */ /* 0x000fe200000000ff */
[----:B------:R-:W1:Y:S04]  /*5320*/  LDS.U16 R131, [R125] ;  /* 0x000000007d837984 */ /* 0x000e680000000400 */
[----:B------:R-:W-:Y:S04]  /*5330*/  LDS.U16 R128, [R123] ;  /* 0x000000007b807984 */ /* 0x000fe80000000400 */
[----:B------:R-:W2:Y:S04]  /*5340*/  LDS.U16 R129, [R124] ;  /* 0x000000007c817984 */ /* 0x000ea80000000400 */
[----:B------:R-:W3:Y:S01]  /*5350*/  LDS.U16 R130, [R135] ;  /* 0x0000000087827984 */ /* 0x000ee20000000400 */
[----:B0-----:R-:W-:-:S05]  /*5360*/  PRMT R140, R140, 0x5410, R133 ;  /* 0x000054108c8c7816 */ /* 0x001fca0000000085 */
[----:B------:R-:W-:Y:S01]  /*5370*/  HADD2 R49, R140, -R49 ;  /* 0x800000318c317230 */ /* 0x000fe20000000000 */
[----:B-1----:R-:W-:-:S05]  /*5380*/  PRMT R131, R134, 0x5410, R131 ;  /* 0x0000541086837816 */ /* 0x002fca0000000083 */
[----:B------:R-:W-:Y:S01]  /*5390*/  HADD2 R50, R131, -R50 ;  /* 0x8000003283327230 */ /* 0x000fe20000000000 */
[----:B--2---:R-:W-:-:S05]  /*53a0*/  PRMT R128, R128, 0x5410, R129 ;  /* 0x0000541080807816 */ /* 0x004fca0000000081 */
[----:B------:R-:W-:Y:S01]  /*53b0*/  HADD2 R51, R128, -R51 ;  /* 0x8000003380337230 */ /* 0x000fe20000000000 */
[----:B------:R-:W-:-:S04]  /*53c0*/  HMNMX2.XORSIGN R128, |R50|, |R49|, PT ;  /* 0x4000003132807240 */ /* 0x000fc80003840200 */
[----:B------:R-:W-:-:S05]  /*53d0*/  HMNMX2.XORSIGN R129, |R128|, |R51|, PT ;  /* 0x4000003380817240 */ /* 0x000fca0003840200 */
[----:B------:R-:W-:-:S05]  /*53e0*/  PRMT R129, R129, 0x5432, R129 ;  /* 0x0000543281817816 */ /* 0x000fca0000000081 */
[----:B---3--:R-:W-:-:S04]  /*53f0*/  HMNMX2.XORSIGN R130, |R129|, |R130|.H0_H0, PT ;  /* 0x6000008281827240 */ /* 0x008fc80003840200 */
[C---:B------:R-:W-:Y:S02]  /*5400*/  HMNMX2.XORSIGN R131, |R130|.reuse, |R51|, PT ;  /* 0x4000003382837240 */ /* 0x040fe40003840200 */
[----:B------:R-:W-:Y:S02]  /*5410*/  HMNMX2.XORSIGN R128, |R130|, |R128|, PT ;  /* 0x4000008082807240 */ /* 0x000fe40003840200 */
[C---:B------:R-:W-:Y:S02]  /*5420*/  HMNMX2.XORSIGN R129, |R131|.reuse, |R50|, PT ;  /* 0x4000003283817240 */ /* 0x040fe40003840200 */
[----:B------:R-:W-:Y:S01]  /*5430*/  HMNMX2.XORSIGN R131, |R131|, |R49|, PT ;  /* 0x4000003183837240 */ /* 0x000fe20003840200 */
[----:B------:R-:W-:Y:S02]  /*5440*/  HMUL2 R128, R128, c[0x0] [0x16c] ;  /* 0x00005b0080807a32 */ /* 0x000fe40000000000 */
[----:B------:R-:W-:Y:S02]  /*5450*/  HMUL2 R129, R129, c[0x0] [0x16c] ;  /* 0x00005b0081817a32 */ /* 0x000fe40000000000 */
[----:B------:R-:W-:-:S02]  /*5460*/  HMUL2 R131, R131, c[0x0] [0x16c] ;  /* 0x00005b0083837a32 */ /* 0x000fc40000000000 */
[----:B------:R-:W-:Y:S02]  /*5470*/  HADD2 R133, R129, R49 ;  /* 0x0000003181857230 */ /* 0x000fe40000000000 */
[----:B------:R-:W-:Y:S02]  /*5480*/  HADD2 R50, R131, R50 ;  /* 0x0000003283327230 */ /* 0x000fe40000000000 */
[----:B------:R-:W-:Y:S01]  /*5490*/  HADD2 R51, R128, R51 ;  /* 0x0000003380337230 */ /* 0x000fe20000000000 */
[----:B------:R-:W-:Y:S02]  /*54a0*/  PRMT R134, R133, 0x7610, R134 ;  /* 0x0000761085867816 */ /* 0x000fe40000000086 */
[----:B------:R-:W-:Y:S02]  /*54b0*/  SHF.R.U32.HI R133, RZ, 0x10, R133 ;  /* 0x00000010ff857819 */ /* 0x000fe40000011685 */
[----:B------:R-:W-:Y:S01]  /*54c0*/  PRMT R49, R50, 0x7610, R49 ;  /* 0x0000761032317816 */ /* 0x000fe20000000031 */
[----:B------:R-:W-:Y:S01]  /*54d0*/  STS.U16 [R122], R134 ;  /* 0x000000867a007388 */ /* 0x000fe20000000400 */
[----:B------:R-:W-:-:S03]  /*54e0*/  SHF.R.U32.HI R50, RZ, 0x10, R50 ;  /* 0x00000010ff327819 */ /* 0x000fc60000011632 */
[----:B------:R0:W-:Y:S04]  /*54f0*/  STS.U16 [R120], R133 ;  /* 0x0000008578007388 */ /* 0x0001e80000000400 */
[----:B------:R1:W-:Y:S04]  /*5500*/  STS.U16 [R121], R49 ;  /* 0x0000003179007388 */ /* 0x0003e80000000400 */
[----:B------:R2:W-:Y:S01]  /*5510*/  STS.U16 [R125], R50 ;  /* 0x000000327d007388 */ /* 0x0005e20000000400 */
[----:B0-----:R-:W-:Y:S02]  /*5520*/  PRMT R120, R51, 0x7610, R120 ;  /* 0x0000761033787816 */ /* 0x001fe40000000078 */
[----:B------:R-:W-:Y:S01]  /*5530*/  SHF.R.U32.HI R51, RZ, 0x10, R51 ;  /* 0x00000010ff337819 */ /* 0x000fe20000011633 */
[----:B-1----:R-:W-:-:S02]  /*5540*/  IMAD.MOV.U32 R49, RZ, RZ, R129 ;  /* 0x000000ffff317224 */ /* 0x002fc400078e0081 */
[----:B------:R-:W-:Y:S01]  /*5550*/  STS.U16 [R123], R120 ;  /* 0x000000787b007388 */ /* 0x000fe20000000400 */
[----:B--2---:R-:W-:-:S03]  /*5560*/  IMAD.MOV.U32 R50, RZ, RZ, R131 ;  /* 0x000000ffff327224 */ /* 0x004fc600078e0083 */
[----:B------:R0:W-:Y:S02]  /*5570*/  STS.U16 [R124], R51 ;  /* 0x000000337c007388 */ /* 0x0001e40000000400 */
[----:B0-----:R-:W-:Y:S02]  /*5580*/  IMAD.MOV.U32 R51, RZ, RZ, R128 ;  /* 0x000000ffff337224 */ /* 0x001fe400078e0080 */
[----:B------:R-:W-:Y:S06]  /*5590*/  BAR.SYNC 0x0 ;  /* 0x0000000000007b1d */ /* 0x000fec0000000000 */
[----:B------:R-:W-:Y:S05]  /*55a0*/  @!P0 BRA `(.L_x_82) ;  /* 0x0000815000008947 */ /* 0x000fea0003800000 */
[----:B------:R-:W-:Y:S01]  /*55b0*/  HSET2.BF.LE.AND R120, R113.H0_H0, c[0x0] [0x940], PT ;  /* 0x0002500071787633 */ /* 0x000fe20003803880 */
[C---:B------:R-:W-:Y:S01]  /*55c0*/  HADD2 R121, R114.reuse.H0_H0, c[0x0] [0x940] ;  /* 0x0002500072797630 */ /* 0x040fe20000000800 */
[----:B------:R-:W-:Y:S01]  /*55d0*/  ISETP.NE.AND P0, PT, R119, 0x9, PT ;  /* 0x000000097700780c */ /* 0x000fe20003f05270 */
[----:B------:R-:W-:-:S02]  /*55e0*/  HADD2 R122, R114.H0_H0, c[0x0] [0x948] ;  /* 0x00025200727a7630 */ /* 0x000fc40000000800 */
[----:B------:R-:W-:Y:S01]  /*55f0*/  HFMA2 R120, -R120, c[0x0] [0x164].H1_H1, R121 ;  /* 0x3000590078787a31 */ /* 0x000fe20000000179 */
[----:B------:R-:W-:Y:S01]  /*5600*/  HSET2.BF.LE.AND R121, R113.H0_H0, c[0x0] [0x948], PT ;  /* 0x0002520071797633 */ /* 0x000fe20003803880 */
[C---:B------:R-:W-:Y:S02]  /*5610*/  HADD2 R124, R114.reuse.H0_H0, c[0x0] [0x950] ;  /* 0x00025400727c7630 */ /* 0x040fe40000000800 */
[----:B------:R-:W-:Y:S01]  /*5620*/  HADD2 R135, R114.H0_H0, c[0x0] [0x960] ;  /* 0x0002580072877630 */ /* 0x000fe20000000800 */
[----:B------:R-:W-:Y:S01]  /*5630*/  LEA R120, R120, c[0x0][0x944], 0x1 ;  /* 0x0002510078787a11 */ /* 0x000fe200078e08ff */
[----:B------:R-:W-:Y:S01]  /*5640*/  HFMA2 R121, -R121, c[0x0] [0x164].H1_H1, R122 ;  /* 0x3000590079797a31 */ /* 0x000fe2000000017a */
[----:B------:R-:W-:Y:S02]  /*5650*/  HSET2.BF.LE.AND R122, R113.H0_H0, c[0x0] [0x950], PT ;  /* 0x00025400717a7633 */ /* 0x000fe40003803880 */
[----:B------:R-:W-:Y:S02]  /*5660*/  PRMT R123, R120, 0x5410, RZ ;  /* 0x00005410787b7816 */ /* 0x000fe400000000ff */
[----:B------:R-:W-:Y:S01]  /*5670*/  SHF.R.U32.HI R120, RZ, 0x10, R120 ;  /* 0x00000010ff787819 */ /* 0x000fe20000011678 */
[----:B------:R-:W-:Y:S01]  /*5680*/  HFMA2 R122, -R122, c[0x0] [0x164].H1_H1, R124 ;  /* 0x300059007a7a7a31 */ /* 0x000fe2000000017c */
[----:B------:R-:W-:Y:S01]  /*5690*/  LEA R121, R121, c[0x0][0x94c], 0x1 ;  /* 0x0002530079797a11 */ /* 0x000fe200078e08ff */
[----:B------:R-:W-:Y:S03]  /*56a0*/  LDS.U16 R130, [R123] ;  /* 0x000000007b827984 */ /* 0x000fe60000000400 */
[----:B------:R-:W-:Y:S01]  /*56b0*/  LEA R128, R122, c[0x0][0x954], 0x1 ;  /* 0x000255007a807a11 */ /* 0x000fe200078e08ff */
[----:B------:R-:W0:Y:S01]  /*56c0*/  LDS.U16 R131, [R120] ;  /* 0x0000000078837984 */ /* 0x000e220000000400 */
[----:B------:R-:W-:-:S02]  /*56d0*/  PRMT R124, R121, 0x5410, RZ ;  /* 0x00005410797c7816 */ /* 0x000fc400000000ff */
[----:B------:R-:W-:Y:S02]  /*56e0*/  SHF.R.U32.HI R125, RZ, 0x10, R121 ;  /* 0x00000010ff7d7819 */ /* 0x000fe40000011679 */
[----:B------:R-:W-:Y:S01]  /*56f0*/  PRMT R122, R128, 0x5410, RZ ;  /* 0x00005410807a7816 */ /* 0x000fe200000000ff */
[----:B------:R-:W-:Y:S01]  /*5700*/  LDS.U16 R133, [R124] ;  /* 0x000000007c857984 */ /* 0x000fe20000000400 */
[----:B------:R-:W-:-:S03]  /*5710*/  SHF.R.U32.HI R121, RZ, 0x10, R128 ;  /* 0x00000010ff797819 */ /* 0x000fc60000011680 */
[----:B------:R-:W-:Y:S04]  /*5720*/  LDS.U16 R128, [R122] ;  /* 0x000000007a807984 */ /* 0x000fe80000000400 */
[----:B------:R-:W1:Y:S04]  /*5730*/  LDS.U16 R129, [R121] ;  /* 0x0000000079817984 */ /* 0x000e680000000400 */
[----:B------:R-:W2:Y:S01]  /*5740*/  LDS.U16 R134, [R125] ;  /* 0x000000007d867984 */ /* 0x000ea20000000400 */
[----:B0-----:R-:W-:Y:S01]  /*5750*/  PRMT R130, R130, 0x5410, R131 ;  /* 0x0000541082827816 */ /* 0x001fe20000000083 */
[----:B------:R-:W-:-:S04]  /*5760*/  HADD2 R131, R114.H0_H0, c[0x0] [0x958] ;  /* 0x0002560072837630 */ /* 0x000fc80000000800 */
[----:B------:R-:W-:Y:S01]  /*5770*/  HADD2 R59, R130, -R59 ;  /* 0x8000003b823b7230 */ /* 0x000fe20000000000 */
[----:B------:R-:W-:-:S05]  /*5780*/  HSET2.BF.LE.AND R130, R113.H0_H0, c[0x0] [0x958], PT ;  /* 0x0002560071827633 */ /* 0x000fca0003803880 */
[----:B------:R-:W-:Y:S01]  /*5790*/  HFMA2 R130, -R130, c[0x0] [0x164].H1_H1, R131 ;  /* 0x3000590082827a31 */ /* 0x000fe20000000183 */
[----:B------:R-:W-:Y:S02]  /*57a0*/  HSET2.BF.LE.AND R131, R113.H0_H0, c[0x0] [0x960], PT ;  /* 0x0002580071837633 */ /* 0x000fe40003803880 */
[----:B-1----:R-:W-:Y:S02]  /*57b0*/  PRMT R140, R128, 0x5410, R129 ;  /* 0x00005410808c7816 */ /* 0x002fe40000000081 */
[----:B------:R-:W-:Y:S01]  /*57c0*/  LEA R130, R130, c[0x0][0x95c], 0x1 ;  /* 0x0002570082827a11 */ /* 0x000fe200078e08ff */
[----:B------:R-:W-:Y:S01]  /*57d0*/  HFMA2 R131, -R131, c[0x0] [0x164].H1_H1, R135 ;  /* 0x3000590083837a31 */ /* 0x000fe20000000187 */
[----:B--2---:R-:W-:Y:S01]  /*57e0*/  PRMT R133, R133, 0x5410, R134 ;  /* 0x0000541085857816 */ /* 0x004fe20000000086 */
[----:B------:R-:W-:Y:S01]  /*57f0*/  HADD2 R61, R140, -R61 ;  /* 0x8000003d8c3d7230 */ /* 0x000fe20000000000 */
[----:B------:R-:W-:Y:S02]  /*5800*/  PRMT R129, R130, 0x5410, RZ ;  /* 0x0000541082817816 */ /* 0x000fe400000000ff */
[----:B------:R-:W-:Y:S01]  /*5810*/  LEA R131, R131, c[0x0][0x964], 0x1 ;  /* 0x0002590083837a11 */ /* 0x000fe200078e08ff */
[----:B------:R-:W-:Y:S01]  /*5820*/  HADD2 R60, R133, -R60 ;  /* 0x8000003c853c7230 */ /* 0x000fe20000000000 */
[----:B------:R-:W-:-:S02]  /*5830*/  SHF.R.U32.HI R128, RZ, 0x10, R130 ;  /* 0x00000010ff807819 */ /* 0x000fc40000011682 */
[----:B------:R-:W-:Y:S02]  /*5840*/  SHF.R.U32.HI R139, RZ, 0x10, R131 ;  /* 0x00000010ff8b7819 */ /* 0x000fe40000011683 */
[----:B------:R-:W-:Y:S01]  /*5850*/  PRMT R130, R131, 0x5410, RZ ;  /* 0x0000541083827816 */ /* 0x000fe200000000ff */
[----:B------:R-:W-:Y:S04]  /*5860*/  LDS.U16 R144, [R128] ;  /* 0x0000000080907984 */ /* 0x000fe80000000400 */
[----:B------:R-:W0:Y:S04]  /*5870*/  LDS.U16 R131, [R129] ;  /* 0x0000000081837984 */ /* 0x000e280000000400 */
[----:B------:R-:W-:Y:S04]  /*5880*/  LDS.U16 R133, [R139] ;  /* 0x000000008b857984 */ /* 0x000fe80000000400 */
[----:B------:R-:W1:Y:S01]  /*5890*/  LDS.U16 R134, [R130] ;  /* 0x0000000082867984 */ /* 0x000e620000000400 */
[----:B0-----:R-:W-:-:S05]  /*58a0*/  PRMT R131, R131, 0x5410, R144 ;  /* 0x0000541083837816 */ /* 0x001fca0000000090 */
[----:B------:R-:W-:Y:S01]  /*58b0*/  HADD2 R131, R131, -R62 ;  /* 0x8000003e83837230 */ /* 0x000fe20000000000 */
[----:B-1----:R-:W-:-:S04]  /*58c0*/  PRMT R134, R134, 0x5410, R133 ;  /* 0x0000541086867816 */ /* 0x002fc80000000085 */
[----:B------:R-:W-:Y:S01]  /*58d0*/  HMNMX2.XORSIGN R140, |R61|, |R131|, PT ;  /* 0x400000833d8c7240 */ /* 0x000fe20003840200 */
[----:B------:R-:W-:Y:S01]  /*58e0*/  HADD2 R133, R134, -R63 ;  /* 0x8000003f86857230 */ /* 0x000fe20000000000 */
[----:B------:R-:W-:-:S04]  /*58f0*/  HMNMX2.XORSIGN R134, |R60|, |R59|, PT ;  /* 0x4000003b3c867240 */ /* 0x000fc80003840200 */
        /* <DEDUP_REMOVED lines=16> */
[----:B------:R-:W-:Y:S02]  /*5a00*/  SHF.R.U32.HI R144, RZ, 0x10, R60 ;  /* 0x00000010ff907819 */ /* 0x000fe4000001163c */
[----:B------:R-:W-:Y:S01]  /*5a10*/  HMNMX2.XORSIGN R60, |R134|, |R131|, PT ;  /* 0x40000083863c7240 */ /* 0x000fe20003840200 */
[----:B------:R1:W-:Y:S01]  /*5a20*/  STS.U16 [R120], R59 ;  /* 0x0000003b78007388 */ /* 0x0003e20000000400 */
[----:B------:R-:W-:-:S03]  /*5a30*/  HMNMX2.XORSIGN R135, |R63|.H1_H1, |R135|.H0_H0, PT ;  /* 0x600000873f877240 */ /* 0x000fc60003840e00 */
[----:B------:R-:W-:Y:S01]  /*5a40*/  STS.U16 [R124], R139 ;  /* 0x0000008b7c007388 */ /* 0x000fe20000000400 */
[----:B0-----:R-:W-:Y:S01]  /*5a50*/  HMUL2 R123, R60, c[0x0] [0x16c] ;  /* 0x00005b003c7b7a32 */ /* 0x001fe20000000000 */
[----:B------:R-:W-:Y:S02]  /*5a60*/  PRMT R135, R135, 0x5410, RZ ;  /* 0x0000541087877816 */ /* 0x000fe400000000ff */
[----:B------:R-:W-:Y:S01]  /*5a70*/  STS.U16 [R125], R144 ;  /* 0x000000907d007388 */ /* 0x000fe20000000400 */
[----:B-1----:R-:W-:Y:S01]  /*5a80*/  HMNMX2.XORSIGN R120, |R134|, |R61|, PT ;  /* 0x4000003d86787240 */ /* 0x002fe20003840200 */
[----:B------:R-:W-:Y:S01]  /*5a90*/  HADD2 R59, R123, R61 ;  /* 0x0000003d7b3b7230 */ /* 0x000fe20000000000 */
[----:B------:R-:W-:Y:S01]  /*5aa0*/  IMAD.MOV.U32 R61, RZ, RZ, R123 ;  /* 0x000000ffff3d7224 */ /* 0x000fe200078e007b */
[----:B------:R-:W-:Y:S02]  /*5ab0*/  HMUL2 R63, R135, c[0x0] [0x16c] ;  /* 0x00005b00873f7a32 */ /* 0x000fe40000000000 */
[----:B------:R-:W-:Y:S01]  /*5ac0*/  HMUL2 R120, R120, c[0x0] [0x16c] ;  /* 0x00005b0078787a32 */ /* 0x000fe20000000000 */
[----:B------:R0:W-:Y:S01]  /*5ad0*/  STS.U16 [R122], R59 ;  /* 0x0000003b7a007388 */ /* 0x0001e20000000400 */
[----:B------:R-:W-:Y:S01]  /*5ae0*/  SHF.R.U32.HI R60, RZ, 0x10, R59 ;  /* 0x00000010ff3c7819 */ /* 0x000fe2000001163b */
[----:B------:R-:W-:-:S02]  /*5af0*/  HADD2 R133, R63.H0_H0, R133.H0_H0 ;  /* 0x200000853f857230 */ /* 0x000fc40000000800 */
[----:B------:R-:W-:Y:S02]  /*5b00*/  HADD2 R131, R120, R131 ;  /* 0x0000008378837230 */ /* 0x000fe40000000000 */
[----:B------:R1:W-:Y:S03]  /*5b10*/  STS.U16 [R121], R60 ;  /* 0x0000003c79007388 */ /* 0x0003e60000000400 */
[----:B0-----:R-:W-:Y:S02]  /*5b20*/  PRMT R59, R131, 0x7610, R59 ;  /* 0x00007610833b7816 */ /* 0x001fe4000000003b */
[----:B------:R-:W-:-:S03]  /*5b30*/  SHF.R.U32.HI R131, RZ, 0x10, R131 ;  /* 0x00000010ff837819 */ /* 0x000fc60000011683 */
[----:B------:R0:W-:Y:S01]  /*5b40*/  STS.U16 [R129], R59 ;  /* 0x0000003b81007388 */ /* 0x0001e20000000400 */
[----:B-1----:R-:W-:-:S03]  /*5b50*/  IMAD.MOV.U32 R60, RZ, RZ, R140 ;  /* 0x000000ffff3c7224 */ /* 0x002fc600078e008c */
[----:B------:R-:W-:Y:S04]  /*5b60*/  STS.U16 [R128], R131 ;  /* 0x0000008380007388 */ /* 0x000fe80000000400 */
[----:B------:R-:W-:Y:S01]  /*5b70*/  STS.U16 [R130], R133 ;  /* 0x0000008582007388 */ /* 0x000fe20000000400 */
[----:B0-----:R-:W-:Y:S02]  /*5b80*/  IMAD.MOV.U32 R59, RZ, RZ, R62 ;  /* 0x000000ffff3b7224 */ /* 0x001fe400078e003e */
[----:B------:R-:W-:Y:S01]  /*5b90*/  IMAD.MOV.U32 R62, RZ, RZ, R120 ;  /* 0x000000ffff3e7224 */ /* 0x000fe200078e0078 */
        /* <DEDUP_REMOVED lines=311> */
[----:B------:R-:W-:-:S02]  /*6f10*/  HADD2 R121, R114.H0_H0, c[0x0] [0x9f8] ;  /* 0x00027e0072797630 */ /* 0x000fc40000000800 */
        /* <DEDUP_REMOVED lines=27> */
[----:B------:R-:W-:Y:S02]  /*70d0*/  PRMT R129, R128, 0x7610, R129 ;  /* 0x0000761080817816 */ /* 0x000fe40000000081 */
[----:B------:R-:W-:Y:S02]  /*70e0*/  HMNMX2.XORSIGN R130, |R130|, |R111|, PT ;  /* 0x4000006f82827240 */ /* 0x000fe40003840200 */
[----:B------:R-:W-:Y:S02]  /*70f0*/  PRMT R129, R129, 0x5410, RZ ;  /* 0x0000541081817816 */ /* 0x000fe400000000ff */
[----:B------:R-:W-:-:S05]  /*7100*/  HMNMX2.XORSIGN R125, |R130|, |R110|, PT ;  /* 0x4000006e827d7240 */ /* 0x000fca0003840200 */
[----:B------:R-:W-:-:S04]  /*7110*/  HMUL2 R125, R125, c[0x0] [0x16c] ;  /* 0x00005b007d7d7a32 */ /* 0x000fc80000000000 */
[----:B------:R-:W-:Y:S01]  /*7120*/  HADD2 R131, R125, R109 ;  /* 0x0000006d7d837230 */ /* 0x000fe20000000000 */
[----:B------:R-:W-:-:S04]  /*7130*/  HMNMX2.XORSIGN R109, |R130|, |R109|, PT ;  /* 0x4000006d826d7240 */ /* 0x000fc80003840200 */
[----:B------:R0:W-:Y:S01]  /*7140*/  STS.U16 [R120], R131 ;  /* 0x0000008378007388 */ /* 0x0001e20000000400 */
[----:B------:R-:W-:Y:S01]  /*7150*/  HMUL2 R128, R109, c[0x0] [0x16c] ;  /* 0x00005b006d807a32 */ /* 0x000fe20000000000 */
[----:B------:R-:W-:Y:S01]  /*7160*/  SHF.R.U32.HI R134, RZ, 0x10, R131 ;  /* 0x00000010ff867819 */ /* 0x000fe20000011683 */
[----:B------:R-:W-:Y:S02]  /*7170*/  HMUL2 R109, R129, c[0x0] [0x16c] ;  /* 0x00005b00816d7a32 */ /* 0x000fe40000000000 */
[----:B------:R-:W-:Y:S02]  /*7180*/  HADD2 R110, R128, R110 ;  /* 0x0000006e806e7230 */ /* 0x000fe40000000000 */
[----:B------:R-:W-:Y:S01]  /*7190*/  HADD2 R111, R109.H0_H0, R111.H0_H0 ;  /* 0x2000006f6d6f7230 */ /* 0x000fe20000000800 */
[----:B------:R-:W-:Y:S02]  /*71a0*/  STS.U16 [R121], R134 ;  /* 0x0000008679007388 */ /* 0x000fe40000000400 */
[----:B0-----:R-:W-:-:S02]  /*71b0*/  PRMT R120, R110, 0x7610, R120 ;  /* 0x000076106e787816 */ /* 0x001fc40000000078 */
[----:B------:R-:W-:-:S03]  /*71c0*/  SHF.R.U32.HI R110, RZ, 0x10, R110 ;  /* 0x00000010ff6e7819 */ /* 0x000fc6000001166e */
[----:B------:R-:W-:Y:S04]  /*71d0*/  STS.U16 [R122], R120 ;  /* 0x000000787a007388 */ /* 0x000fe80000000400 */
[----:B------:R0:W-:Y:S04]  /*71e0*/  STS.U16 [R123], R110 ;  /* 0x0000006e7b007388 */ /* 0x0001e80000000400 */
[----:B------:R1:W-:Y:S01]  /*71f0*/  STS.U16 [R124], R111 ;  /* 0x0000006f7c007388 */ /* 0x0003e20000000400 */
[----:B0-----:R-:W-:Y:S02]  /*7200*/  IMAD.MOV.U32 R110, RZ, RZ, R128 ;  /* 0x000000ffff6e7224 */ /* 0x001fe400078e0080 */
[----:B-1----:R-:W-:-:S02]  /*7210*/  IMAD.MOV.U32 R111, RZ, RZ, R109 ;  /* 0x000000ffff6f7224 */ /* 0x002fc400078e006d */
[----:B------:R-:W-:Y:S01]  /*7220*/  IMAD.MOV.U32 R109, RZ, RZ, R125 ;  /* 0x000000ffff6d7224 */ /* 0x000fe200078e007d */
[----:B------:R-:W-:Y:S06]  /*7230*/  BAR.SYNC 0x0 ;  /* 0x0000000000007b1d */ /* 0x000fec0000000000 */
[----:B------:R-:W-:Y:S05]  /*7240*/  @!P0 BRA `(.L_x_82) ;  /* 0x000064b000008947 */ /* 0x000fea0003800000 */
[----:B------:R-:W2:Y:S04]  /*7250*/  LDL.LU R159, [R1+0x18] ;  /* 0x00001800019f7983 */ /* 0x000ea80000300800 */
[----:B------:R-:W3:Y:S04]  /*7260*/  LDL.LU R152, [R1+0x1c] ;  /* 0x00001c0001987983 */ /* 0x000ee80000300800 */
[----:B------:R-:W4:Y:S01]  /*7270*/  LDL.LU R148, [R1+0x20] ;  /* 0x0000200001947983 */ /* 0x000f220000300800 */
        /* <DEDUP_REMOVED lines=29> */
[----:B------:R-:W5:Y:S04]  /*7450*/  LDS.U16 R129, [R124] ;  /* 0x000000007c817984 */ /* 0x000f680000000400 */
[----:B------:R-:W2:Y:S01]  /*7460*/  LDS.U16 R130, [R130] ;  /* 0x0000000082827984 */ /* 0x000ea20000000400 */
[----:B0-----:R-:W-:-:S02]  /*7470*/  PRMT R131, R140, 0x5410, R131 ;  /* 0x000054108c837816 */ /* 0x001fc40000000083 */
[----:B-1----:R-:W-:Y:S02]  /*7480*/  PRMT R133, R134, 0x5410, R133 ;  /* 0x0000541086857816 */ /* 0x002fe40000000085 */
[----:B-----5:R-:W-:Y:S01]  /*7490*/  PRMT R128, R128, 0x5410, R129 ;  /* 0x0000541080807816 */ /* 0x020fe20000000081 */
[----:B--2---:R-:W-:Y:S02]  /*74a0*/  HADD2 R131, R131, -R159 ;  /* 0x8000009f83837230 */ /* 0x004fe40000000000 */
[----:B---3--:R-:W-:Y:S02]  /*74b0*/  HADD2 R133, R133, -R152 ;  /* 0x8000009885857230 */ /* 0x008fe40000000000 */
[----:B----4-:R-:W-:-:S03]  /*74c0*/  HADD2 R128, R128, -R148 ;  /* 0x8000009480807230 */ /* 0x010fc60000000000 */
[----:B------:R-:W-:-:S04]  /*74d0*/  HMNMX2.XORSIGN R129, |R133|, |R131|, PT ;  /* 0x4000008385817240 */ /* 0x000fc80003840200 */
[----:B------:R-:W-:-:S05]  /*74e0*/  HMNMX2.XORSIGN R134, |R129|, |R128|, PT ;  /* 0x4000008081867240 */ /* 0x000fca0003840200 */
[----:B------:R-:W-:-:S05]  /*74f0*/  PRMT R135, R134, 0x5432, R134 ;  /* 0x0000543286877816 */ /* 0x000fca0000000086 */
[----:B------:R-:W-:-:S04]  /*7500*/  HMNMX2.XORSIGN R134, |R135|, |R130|.H0_H0, PT ;  /* 0x6000008287867240 */ /* 0x000fc80003840200 */
[C---:B------:R-:W-:Y:S02]  /*7510*/  HMNMX2.XORSIGN R135, |R134|.reuse, |R128|, PT ;  /* 0x4000008086877240 */ /* 0x040fe40003840200 */
[----:B------:R-:W-:Y:S02]  /*7520*/  HMNMX2.XORSIGN R129, |R134|, |R129|, PT ;  /* 0x4000008186817240 */ /* 0x000fe40003840200 */
[----:B------:R-:W-:-:S03]  /*7530*/  HMNMX2.XORSIGN R130, |R135|, |R133|, PT ;  /* 0x4000008587827240 */ /* 0x000fc60003840200 */
[----:B------:R-:W-:Y:S02]  /*7540*/  HMUL2 R129, R129, c[0x0] [0x16c] ;  /* 0x00005b0081817a32 */ /* 0x000fe40000000000 */
[----:B------:R-:W-:Y:S02]  /*7550*/  HMUL2 R130, R130, c[0x0] [0x16c] ;  /* 0x00005b0082827a32 */ /* 0x000fe40000000000 */
[----:B------:R-:W-:Y:S01]  /*7560*/  HADD2 R128, R129, R128 ;  /* 0x0000008081807230 */ /* 0x000fe20000000000 */
[----:B------:R-:W-:Y:S01]  /*7570*/  STL [R1+0x20], R129 ;  /* 0x0000208101007387 */ /* 0x000fe20000100800 */
[----:B------:R-:W-:Y:S01]  /*7580*/  HADD2 R139, R130, R131 ;  /* 0x00000083828b7230 */ /* 0x000fe20000000000 */
[----:B------:R-:W-:-:S04]  /*7590*/  HMNMX2.XORSIGN R131, |R135|, |R131|, PT ;  /* 0x4000008387837240 */ /* 0x000fc80003840200 */
[----:B------:R-:W-:Y:S01]  /*75a0*/  PRMT R140, R139, 0x7610, R140 ;  /* 0x000076108b8c7816 */ /* 0x000fe2000000008c */
[----:B------:R-:W-:Y:S01]  /*75b0*/  HMUL2 R131, R131, c[0x0] [0x16c] ;  /* 0x00005b0083837a32 */ /* 0x000fe20000000000 */
[----:B------:R-:W-:-:S03]  /*75c0*/  SHF.R.U32.HI R139, RZ, 0x10, R139 ;  /* 0x00000010ff8b7819 */ /* 0x000fc6000001168b */
[----:B------:R-:W-:Y:S01]  /*75d0*/  HADD2 R133, R131, R133 ;  /* 0x0000008583857230 */ /* 0x000fe20000000000 */
[----:B------:R0:W-:Y:S04]  /*75e0*/  STS.U16 [R122], R140 ;  /* 0x0000008c7a007388 */ /* 0x0001e80000000400 */
[----:B------:R-:W-:Y:S01]  /*75f0*/  PRMT R134, R133, 0x7610, R134 ;  /* 0x0000761085867816 */ /* 0x000fe20000000086 */
[----:B------:R1:W-:Y:S04]  /*7600*/  STS.U16 [R120], R139 ;  /* 0x0000008b78007388 */ /* 0x0003e80000000400 */
[----:B------:R-:W-:Y:S01]  /*7610*/  STS.U16 [R121], R134 ;  /* 0x0000008679007388 */ /* 0x000fe20000000400 */
[----:B0-----:R-:W-:-:S02]  /*7620*/  SHF.R.U32.HI R122, RZ, 0x10, R133 ;  /* 0x00000010ff7a7819 */ /* 0x001fc40000011685 */
[----:B------:R-:W-:-:S03]  /*7630*/  SHF.R.U32.HI R133, RZ, 0x10, R128 ;  /* 0x00000010ff857819 */ /* 0x000fc60000011680 */
[----:B------:R0:W-:Y:S01]  /*7640*/  STS.U16 [R125], R122 ;  /* 0x0000007a7d007388 */ /* 0x0001e20000000400 */
[----:B-1----:R-:W-:Y:S01]  /*7650*/  PRMT R120, R128, 0x7610, R120 ;  /* 0x0000761080787816 */ /* 0x002fe20000000078 */
[----:B------:R-:W-:-:S04]  /*7660*/  IMAD.MOV.U32 R128, RZ, RZ, R130 ;  /* 0x000000ffff807224 */ /* 0x000fc800078e0082 */
[----:B------:R-:W-:Y:S01]  /*7670*/  STS.U16 [R123], R120 ;  /* 0x000000787b007388 */ /* 0x000fe20000000400 */
[----:B0-----:R-:W-:-:S03]  /*7680*/  IMAD.MOV.U32 R125, RZ, RZ, R131 ;  /* 0x000000ffff7d7224 */ /* 0x001fc600078e0083 */
[----:B------:R-:W-:Y:S04]  /*7690*/  STS.U16 [R124], R133 ;  /* 0x000000857c007388 */ /* 0x000fe80000000400 */
[----:B------:R-:W-:Y:S04]  /*76a0*/  STL [R1+0x1c], R125 ;  /* 0x00001c7d01007387 */ /* 0x000fe80000100800 */
[----:B------:R-:W-:Y:S04]  /*76b0*/  STL [R1+0x18], R128 ;  /* 0x0000188001007387 */ /* 0x000fe80000100800 */
        /* <DEDUP_REMOVED lines=92> */
[----:B------:R-:W-:-:S02]  /*7c80*/  SHF.R.U32.HI R121, RZ, 0x10, R121 ;  /* 0x00000010ff797819 */ /* 0x000fc40000011679 */
[----:B------:R-:W-:Y:S02]  /*7c90*/  PRMT R122, R123, 0x5410, RZ ;  /* 0x000054107b7a7816 */ /* 0x000fe400000000ff */
[----:B------:R-:W-:Y:S01]  /*7ca0*/  SHF.R.U32.HI R123, RZ, 0x10, R123 ;  /* 0x00000010ff7b7819 */ /* 0x000fe2000001167b */
[----:B------:R-:W-:Y:S01]  /*7cb0*/  LDS.U16 R128, [R121] ;  /* 0x0000000079807984 */ /* 0x000fe20000000400 */
[----:B------:R-:W-:Y:S02]  /*7cc0*/  PRMT R124, R125, 0x5410, RZ ;  /* 0x000054107d7c7816 */ /* 0x000fe400000000ff */
[----:B------:R-:W-:Y:S01]  /*7cd0*/  SHF.R.U32.HI R129, RZ, 0x10, R125 ;  /* 0x00000010ff817819 */ /* 0x000fe2000001167d */
[----:B------:R-:W-:Y:S04]  /*7ce0*/  LDS.U16 R130, [R122] ;  /* 0x000000007a827984 */ /* 0x000fe80000000400 */
[----:B------:R-:W0:Y:S04]  /*7cf0*/  LDS.U16 R125, [R120] ;  /* 0x00000000787d7984 */ /* 0x000e280000000400 */
[----:B------:R-:W1:Y:S04]  /*7d00*/  LDS.U16 R131, [R123] ;  /* 0x000000007b837984 */ /* 0x000e680000000400 */
[----:B------:R-:W-:Y:S04]  /*7d10*/  LDS.U16 R134, [R129] ;  /* 0x0000000081867984 */ /* 0x000fe80000000400 */
[----:B------:R-:W5:Y:S01]  /*7d20*/  LDS.U16 R133, [R124] ;  /* 0x000000007c857984 */ /* 0x000f620000000400 */
[----:B0-----:R-:W-:-:S02]  /*7d30*/  PRMT R125, R125, 0x5410, R128 ;  /* 0x000054107d7d7816 */ /* 0x001fc40000000080 */
[----:B-1----:R-:W-:Y:S02]  /*7d40*/  PRMT R128, R130, 0x5410, R131 ;  /* 0x0000541082807816 */ /* 0x002fe40000000083 */
[----:B-----5:R-:W-:Y:S01]  /*7d50*/  PRMT R130, R133, 0x5410, R134 ;  /* 0x0000541085827816 */ /* 0x020fe20000000086 */
[----:B--2---:R-:W-:Y:S02]  /*7d60*/  HADD2 R125, R125, -R141 ;  /* 0x8000008d7d7d7230 */ /* 0x004fe40000000000 */
[----:B---3--:R-:W-:Y:S02]  /*7d70*/  HADD2 R128, R128, -R140 ;  /* 0x8000008c80807230 */ /* 0x008fe40000000000 */
[----:B----4-:R-:W-:-:S03]  /*7d80*/  HADD2 R130, R130, -R139 ;  /* 0x8000008b82827230 */ /* 0x010fc60000000000 */
[----:B------:R-:W-:-:S04]  /*7d90*/  HMNMX2.XORSIGN R131, |R128|, |R125|, PT ;  /* 0x4000007d80837240 */ /* 0x000fc80003840200 */
[----:B------:R-:W-:-:S04]  /*7da0*/  HMNMX2.XORSIGN R133, |R131|, |R130|, PT ;  /* 0x4000008283857240 */ /* 0x000fc80003840200 */
[----:B------:R-:W-:Y:S02]  /*7db0*/  HMNMX2.XORSIGN R131, |R133|.H1_H1, |R131|.H0_H0, PT ;  /* 0x6000008385837240 */ /* 0x000fe40003840e00 */
[----:B------:R-:W-:-:S03]  /*7dc0*/  PRMT R129, R133, 0x5432, R133 ;  /* 0x0000543285817816 */ /* 0x000fc60000000085 */
[----:B------:R-:W-:Y:S02]  /*7dd0*/  PRMT R131, R131, 0x5410, RZ ;  /* 0x0000541083837816 */ /* 0x000fe400000000ff */
[----:B------:R-:W-:-:S03]  /*7de0*/  HMNMX2.XORSIGN R134, |R129|, |R130|, PT ;  /* 0x4000008281867240 */ /* 0x000fc60003840200 */
[----:B------:R-:W-:Y:S01]  /*7df0*/  HMUL2 R131, R131, c[0x0] [0x16c] ;  /* 0x00005b0083837a32 */ /* 0x000fe20000000000 */
[----:B------:R-:W-:-:S03]  /*7e00*/  HMNMX2.XORSIGN R129, |R134|, |R128|, PT ;  /* 0x4000008086817240 */ /* 0x000fc60003840200 */
[----:B------:R-:W-:Y:S02]  /*7e10*/  HADD2 R130, R131.H0_H0, R130.H0_H0 ;  /* 0x2000008283827230 */ /* 0x000fe40000000800 */
[----:B------:R-:W-:-:S04]  /*7e20*/  HMUL2 R129, R129, c[0x0] [0x16c] ;  /* 0x00005b0081817a32 */ /* 0x000fc80000000000 */
[----:B------:R-:W-:Y:S01]  /*7e30*/  HADD2 R135, R129, R125 ;  /* 0x0000007d81877230 */ /* 0x000fe20000000000 */
[----:B------:R-:W-:-:S04]  /*7e40*/  HMNMX2.XORSIGN R125, |R134|, |R125|, PT ;  /* 0x4000007d867d7240 */ /* 0x000fc80003840200 */
[----:B------:R0:W-:Y:S01]  /*7e50*/  STS.U16 [R120], R135 ;  /* 0x0000008778007388 */ /* 0x0001e20000000400 */
[----:B------:R-:W-:Y:S01]  /*7e60*/  HMUL2 R125, R125, c[0x0] [0x16c] ;  /* 0x00005b007d7d7a32 */ /* 0x000fe20000000000 */
[----:B------:R-:W-:-:S03]  /*7e70*/  SHF.R.U32.HI R140, RZ, 0x10, R135 ;  /* 0x00000010ff8c7819 */ /* 0x000fc60000011687 */
[----:B------:R-:W-:Y:S02]  /*7e80*/  HADD2 R128, R125, R128 ;  /* 0x000000807d807230 */ /* 0x000fe40000000000 */
[----:B------:R-:W-:Y:S03]  /*7e90*/  STS.U16 [R121], R140 ;  /* 0x0000008c79007388 */ /* 0x000fe60000000400 */
[----:B0-----:R-:W-:Y:S02]  /*7ea0*/  PRMT R120, R128, 0x7610, R120 ;  /* 0x0000761080787816 */ /* 0x001fe40000000078 */
[----:B------:R-:W-:-:S03]  /*7eb0*/  SHF.R.U32.HI R128, RZ, 0x10, R128 ;  /* 0x00000010ff807819 */ /* 0x000fc60000011680 */
[----:B------:R-:W-:Y:S04]  /*7ec0*/  STS.U16 [R122], R120 ;  /* 0x000000787a007388 */ /* 0x000fe80000000400 */
[----:B------:R-:W-:Y:S04]  /*7ed0*/  STS.U16 [R123], R128 ;  /* 0x000000807b007388 */ /* 0x000fe80000000400 */
[----:B------:R0:W-:Y:S04]  /*7ee0*/  STS.U16 [R124], R130 ;  /* 0x000000827c007388 */ /* 0x0001e80000000400 */
[----:B------:R-:W-:Y:S06]  /*7ef0*/  @!P0 BAR.SYNC 0x0 ;  /* 0x0000000000008b1d */ /* 0x000fec0000000000 */
[----:B0-----:R-:W-:Y:S01]  /*7f00*/  IMAD.MOV.U32 R130, RZ, RZ, R131 ;  /* 0x000000ffff827224 */ /* 0x001fe200078e0083 */
[----:B------:R-:W-:Y:S01]  /*7f10*/  ISETP.NE.AND P0, PT, R119, 0x11, PT ;  /* 0x000000117700780c */ /* 0x000fe20003f05270 */
[----:B------:R-:W-:-:S03]  /*7f20*/  IMAD.MOV.U32 R128, RZ, RZ, R129 ;  /* 0x000000ffff807224 */ /* 0x000fc600078e0081 */
[----:B------:R0:W-:Y:S04]  /*7f30*/  STL [R1+0x10], R130 ;  /* 0x0000108201007387 */ /* 0x0001e80000100800 */
[----:B------:R0:W-:Y:S04]  /*7f40*/  STL [R1+0x14], R125 ;  /* 0x0000147d01007387 */ /* 0x0001e80000100800 */
[----:B------:R0:W-:Y:S01]  /*7f50*/  STL [R1+0x24], R128 ;  /* 0x0000248001007387 */ /* 0x0001e20000100800 */
        /* <DEDUP_REMOVED lines=15> */
[----:B0-----:R-:W-:Y:S02]  /*8050*/  LEA R125, R124, c[0x0][0xa74], 0x1 ;  /* 0x00029d007c7d7a11 */ /* 0x001fe400078e08ff */
        /* <DEDUP_REMOVED lines=39> */
[----:B------:R0:W-:Y:S04]  /*82d0*/  STS.U16 [R123], R128 ;  /* 0x000000807b007388 */ /* 0x0001e80000000400 */
[----:B------:R1:W-:Y:S01]  /*82e0*/  STS.U16 [R124], R130 ;  /* 0x000000827c007388 */ /* 0x0003e20000000400 */
[----:B0-----:R-:W-:Y:S02]  /*82f0*/  IMAD.MOV.U32 R128, RZ, RZ, R129 ;  /* 0x000000ffff807224 */ /* 0x001fe400078e0081 */
[----:B-1----:R-:W-:-:S05]  /*8300*/  IMAD.MOV.U32 R130, RZ, RZ, R131 ;  /* 0x000000ffff827224 */ /* 0x002fca00078e0083 */
[----:B------:R-:W-:Y:S04]  /*8310*/  STL [R1+0x4], R130 ;  /* 0x0000048201007387 */ /* 0x000fe80000100800 */
[----:B------:R-:W-:Y:S04]  /*8320*/  STL [R1+0x8], R125 ;  /* 0x0000087d01007387 */ /* 0x000fe80000100800 */
[----:B------:R-:W-:Y:S04]  /*8330*/  STL [R1+0xc], R128 ;  /* 0x00000c8001007387 */ /* 0x000fe80000100800 */
[----:B------:R-:W-:Y:S06]  /*8340*/  BAR.SYNC 0x0 ;  /* 0x0000000000007b1d */ /* 0x000fec0000000000 */
[----:B------:R-:W-:Y:S05]  /*8350*/  @!P0 BRA `(.L_x_82) ;  /* 0x000053a000008947 */ /* 0x000fea0003800000 */
[----:B------:R-:W2:Y:S01]  /*8360*/  LDL.LU R139, [R1] ;  /* 0x00000000018b7983 */ /* 0x000ea20000300800 */
        /* <DEDUP_REMOVED lines=15> */
[----:B------:R-:W-:Y:S02]  /*8460*/  SHF.R.U32.HI R121, RZ, 0x10, R121 ;  /* 0x00000010ff797819 */ /* 0x000fe40000011679 */
[----:B------:R-:W-:Y:S01]  /*8470*/  SHF.R.U32.HI R123, RZ, 0x10, R123 ;  /* 0x00000010ff7b7819 */ /* 0x000fe2000001167b */
[----:B------:R-:W-:Y:S01]  /*8480*/  LDS.U16 R129, [R122] ;  /* 0x000000007a817984 */ /* 0x000fe20000000400 */
[----:B------:R-:W-:Y:S02]  /*8490*/  SHF.R.U32.HI R128, RZ, 0x10, R125 ;  /* 0x00000010ff807819 */ /* 0x000fe4000001167d */
[----:B------:R-:W-:Y:S01]  /*84a0*/  PRMT R124, R125, 0x5410, RZ ;  /* 0x000054107d7c7816 */ /* 0x000fe200000000ff */
[----:B------:R-:W-:Y:S04]  /*84b0*/  LDS.U16 R130, [R121] ;  /* 0x0000000079827984 */ /* 0x000fe80000000400 */
[----:B------:R-:W0:Y:S04]  /*84c0*/  LDS.U16 R125, [R120] ;  /* 0x00000000787d7984 */ /* 0x000e280000000400 */
[----:B------:R-:W1:Y:S04]  /*84d0*/  LDS.U16 R134, [R123] ;  /* 0x000000007b867984 */ /* 0x000e680000000400 */
[----:B------:R-:W-:Y:S04]  /*84e0*/  LDS.U16 R128, [R128] ;  /* 0x0000000080807984 */ /* 0x000fe80000000400 */
[----:B------:R-:W3:Y:S01]  /*84f0*/  LDS.U16 R131, [R124] ;  /* 0x000000007c837984 */ /* 0x000ee20000000400 */
[----:B0-----:R-:W-:-:S02]  /*8500*/  PRMT R125, R125, 0x5410, R130 ;  /* 0x000054107d7d7816 */ /* 0x001fc40000000082 */
[----:B-1----:R-:W-:-:S05]  /*8510*/  PRMT R129, R129, 0x5410, R134 ;  /* 0x0000541081817816 */ /* 0x002fca0000000086 */
[----:B------:R-:W-:Y:S01]  /*8520*/  HADD2 R112, R129, -R112 ;  /* 0x8000007081707230 */ /* 0x000fe20000000000 */
[----:B---3--:R-:W-:-:S05]  /*8530*/  PRMT R131, R131, 0x5410, R128 ;  /* 0x0000541083837816 */ /* 0x008fca0000000080 */
[----:B------:R-:W-:Y:S02]  /*8540*/  HADD2 R108, R131, -R108 ;  /* 0x8000006c836c7230 */ /* 0x000fe40000000000 */
[----:B--2---:R-:W-:-:S05]  /*8550*/  HADD2 R125, R125, -R139 ;  /* 0x8000008b7d7d7230 */ /* 0x004fca0000000000 */
        /* <DEDUP_REMOVED lines=11> */
[----:B------:R-:W-:Y:S01]  /*8610*/  HMNMX2.XORSIGN R125, |R131|, |R125|, PT ;  /* 0x4000007d837d7240 */ /* 0x000fe20003840200 */
[----:B------:R-:W-:Y:S03]  /*8620*/  STL [R1], R128 ;  /* 0x0000008001007387 */ /* 0x000fe60000100800 */
[----:B------:R-:W-:Y:S01]  /*8630*/  SHF.R.U32.HI R134, RZ, 0x10, R133 ;  /* 0x00000010ff867819 */ /* 0x000fe20000011685 */
[----:B------:R-:W-:Y:S01]  /*8640*/  HMUL2 R125, R125, c[0x0] [0x16c] ;  /* 0x00005b007d7d7a32 */ /* 0x000fe20000000000 */
[----:B------:R0:W-:Y:S03]  /*8650*/  STS.U16 [R120], R133 ;  /* 0x0000008578007388 */ /* 0x0001e60000000400 */
[----:B------:R-:W-:Y:S01]  /*8660*/  HADD2 R112, R125, R112 ;  /* 0x000000707d707230 */ /* 0x000fe20000000000 */
[----:B------:R-:W-:Y:S04]  /*8670*/  STS.U16 [R121], R134 ;  /* 0x0000008679007388 */ /* 0x000fe80000000400 */
[----:B0-----:R-:W-:-:S02]  /*8680*/  PRMT R120, R112, 0x7610, R120 ;  /* 0x0000761070787816 */ /* 0x001fc40000000078 */
        /* <DEDUP_REMOVED lines=109> */
[----:B------:R-:W-:Y:S01]  /*8d60*/  SHF.R.U32.HI R134, RZ, 0x10, R131 ;  /* 0x00000010ff867819 */ /* 0x000fe20000011683 */
[----:B------:R-:W-:Y:S01]  /*8d70*/  HMUL2 R128, R104, c[0x0] [0x16c] ;  /* 0x00005b0068807a32 */ /* 0x000fe20000000000 */
[----:B------:R0:W-:Y:S01]  /*8d80*/  STS.U16 [R120], R131 ;  /* 0x0000008378007388 */ /* 0x0001e20000000400 */
[----:B------:R-:W-:Y:S02]  /*8d90*/  HMUL2 R104, R129, c[0x0] [0x16c] ;  /* 0x00005b0081687a32 */ /* 0x000fe40000000000 */
[----:B------:R-:W-:Y:S01]  /*8da0*/  HADD2 R103, R128, R103 ;  /* 0x0000006780677230 */ /* 0x000fe20000000000 */
[----:B------:R-:W-:Y:S01]  /*8db0*/  STS.U16 [R121], R134 ;  /* 0x0000008679007388 */ /* 0x000fe20000000400 */
[----:B------:R-:W-:-:S03]  /*8dc0*/  HADD2 R102, R104.H0_H0, R102.H0_H0 ;  /* 0x2000006668667230 */ /* 0x000fc60000000800 */
[----:B------:R-:W-:Y:S02]  /*8dd0*/  PRMT R129, R103, 0x7610, R129 ;  /* 0x0000761067817816 */ /* 0x000fe40000000081 */
[----:B0-----:R-:W-:Y:S01]  /*8de0*/  SHF.R.U32.HI R120, RZ, 0x10, R103 ;  /* 0x00000010ff787819 */ /* 0x001fe20000011667 */
[----:B------:R-:W-:Y:S02]  /*8df0*/  IMAD.MOV.U32 R103, RZ, RZ, R128 ;  /* 0x000000ffff677224 */ /* 0x000fe400078e0080 */
[----:B------:R-:W-:Y:S04]  /*8e00*/  STS.U16 [R122], R129 ;  /* 0x000000817a007388 */ /* 0x000fe80000000400 */
[----:B------:R-:W-:Y:S04]  /*8e10*/  STS.U16 [R123], R120 ;  /* 0x000000787b007388 */ /* 0x000fe80000000400 */
[----:B------:R0:W-:Y:S04]  /*8e20*/  STS.U16 [R124], R102 ;  /* 0x000000667c007388 */ /* 0x0001e80000000400 */
[----:B------:R-:W-:Y:S06]  /*8e30*/  @!P0 BAR.SYNC 0x0 ;  /* 0x0000000000008b1d */ /* 0x000fec0000000000 */
[----:B------:R-:W-:Y:S01]  /*8e40*/  ISETP.NE.AND P0, PT, R119, 0x15, PT ;  /* 0x000000157700780c */ /* 0x000fe20003f05270 */
[----:B0-----:R-:W-:-:S02]  /*8e50*/  IMAD.MOV.U32 R102, RZ, RZ, R104 ;  /* 0x000000ffff667224 */ /* 0x001fc400078e0068 */
[----:B------:R-:W-:-:S10]  /*8e60*/  IMAD.MOV.U32 R104, RZ, RZ, R125 ;  /* 0x000000ffff687224 */ /* 0x000fd400078e007d */
        /* <DEDUP_REMOVED lines=8> */
[----:B------:R-:W-:Y:S02]  /*8ef0*/  HADD2 R121, R114.H0_H0, c[0x0] [0xac8] ;  /* 0x0002b20072797630 */ /* 0x000fe40000000800 */
        /* <DEDUP_REMOVED lines=46> */
[----:B------:R0:W-:Y:S02]  /*91e0*/  STS.U16 [R124], R96 ;  /* 0x000000607c007388 */ /* 0x0001e40000000400 */
[----:B0-----:R-:W-:-:S02]  /*91f0*/  IMAD.MOV.U32 R96, RZ, RZ, R98 ;  /* 0x000000ffff607224 */ /* 0x001fc400078e0062 */
[----:B------:R-:W-:Y:S01]  /*9200*/  IMAD.MOV.U32 R98, RZ, RZ, R125 ;  /* 0x000000ffff627224 */ /* 0x000fe200078e007d */
[----:B------:R-:W-:Y:S06]  /*9210*/  BAR.SYNC 0x0 ;  /* 0x0000000000007b1d */ /* 0x000fec0000000000 */
[----:B------:R-:W-:Y:S05]  /*9220*/  @!P0 BRA `(.L_x_82) ;  /* 0x000044d000008947 */ /* 0x000fea0003800000 */
[C---:B------:R-:W-:Y:S01]  /*9230*/  HSET2.BF.LE.AND R120, R113.reuse.H0_H0, c[0x0] [0xad8], PT ;  /* 0x0002b60071787633 */ /* 0x040fe20003803880 */
[C---:B------:R-:W-:Y:S01]  /*9240*/  HADD2 R121, R114.reuse.H0_H0, c[0x0] [0xad8] ;  /* 0x0002b60072797630 */ /* 0x040fe20000000800 */
[C---:B------:R-:W-:Y:S01]  /*9250*/  HSET2.BF.LE.AND R122, R113.reuse.H0_H0, c[0x0] [0xae0], PT ;  /* 0x0002b800717a7633 */ /* 0x040fe20003803880 */
[----:B------:R-:W-:Y:S01]  /*9260*/  HADD2 R123, R114.H0_H0, c[0x0] [0xae0] ;  /* 0x0002b800727b7630 */ /* 0x000fe20000000800 */
[----:B------:R-:W-:Y:S01]  /*9270*/  ISETP.NE.AND P0, PT, R119, 0x17, PT ;  /* 0x000000177700780c */ /* 0x000fe20003f05270 */
[----:B------:R-:W-:Y:S01]  /*9280*/  HFMA2 R120, -R120, c[0x0] [0x164].H1_H1, R121 ;  /* 0x3000590078787a31 */ /* 0x000fe20000000179 */
[----:B------:R-:W-:Y:S01]  /*9290*/  HSET2.BF.LE.AND R121, R113.H0_H0, c[0x0] [0xae8], PT ;  /* 0x0002ba0071797633 */ /* 0x000fe20003803880 */
        /* <DEDUP_REMOVED lines=23> */
[----:B------:R-:W-:-:S05]  /*9410*/  HMNMX2.XORSIGN R95, |R128|, |R94|, PT ;  /* 0x4000005e805f7240 */ /* 0x000fca0003840200 */
[----:B------:R-:W-:-:S04]  /*9420*/  HMUL2 R95, R95, c[0x0] [0x16c] ;  /* 0x00005b005f5f7a32 */ /* 0x000fc80000000000 */
[----:B------:R-:W-:Y:S01]  /*9430*/  HADD2 R129, R95, R125 ;  /* 0x0000007d5f817230 */ /* 0x000fe20000000000 */
[----:B------:R-:W-:-:S04]  /*9440*/  HMNMX2.XORSIGN R125, |R128|, |R125|, PT ;  /* 0x4000007d807d7240 */ /* 0x000fc80003840200 */
[----:B------:R-:W-:Y:S01]  /*9450*/  PRMT R124, R129, 0x7610, R124 ;  /* 0x00007610817c7816 */ /* 0x000fe2000000007c */
[----:B------:R-:W-:Y:S01]  /*9460*/  HMUL2 R125, R125, c[0x0] [0x16c] ;  /* 0x00005b007d7d7a32 */ /* 0x000fe20000000000 */
[----:B------:R-:W-:-:S03]  /*9470*/  SHF.R.U32.HI R129, RZ, 0x10, R129 ;  /* 0x00000010ff817819 */ /* 0x000fc60000011681 */
[----:B------:R-:W-:Y:S01]  /*9480*/  HADD2 R94, R125, R94 ;  /* 0x0000005e7d5e7230 */ /* 0x000fe20000000000 */
[----:B------:R-:W-:Y:S04]  /*9490*/  STS.U16 [R120], R124 ;  /* 0x0000007c78007388 */ /* 0x000fe80000000400 */
[----:B------:R-:W-:Y:S01]  /*94a0*/  PRMT R128, R94, 0x7610, R128 ;  /* 0x000076105e807816 */ /* 0x000fe20000000080 */
[----:B------:R-:W-:Y:S01]  /*94b0*/  STS.U16 [R122], R129 ;  /* 0x000000817a007388 */ /* 0x000fe20000000400 */
[----:B------:R-:W-:-:S03]  /*94c0*/  SHF.R.U32.HI R94, RZ, 0x10, R94 ;  /* 0x00000010ff5e7819 */ /* 0x000fc6000001165e */
[----:B------:R-:W-:Y:S04]  /*94d0*/  STS.U16 [R121], R128 ;  /* 0x0000008079007388 */ /* 0x000fe80000000400 */
[----:B------:R0:W-:Y:S04]  /*94e0*/  STS.U16 [R123], R94 ;  /* 0x0000005e7b007388 */ /* 0x0001e80000000400 */
[----:B------:R-:W-:Y:S06]  /*94f0*/  @!P0 BAR.SYNC 0x0 ;  /* 0x0000000000008b1d */ /* 0x000fec0000000000 */
[----:B------:R-:W-:Y:S01]  /*9500*/  ISETP.NE.AND P0, PT, R119, 0x17, PT ;  /* 0x000000177700780c */ /* 0x000fe20003f05270 */
[----:B0-----:R-:W-:-:S12]  /*9510*/  IMAD.MOV.U32 R94, RZ, RZ, R125 ;  /* 0x000000ffff5e7224 */ /* 0x001fd800078e007d */
        /* <DEDUP_REMOVED lines=8> */
[----:B------:R-:W-:Y:S02]  /*95a0*/  HFMA2 R122, -R122, c[0x0] [0x164].H1_H1, R123 ;  /* 0x300059007a7a7a31 */ /* 0x000fe4000000017b */
[----:B------:R-:W-:Y:S01]  /*95b0*/  HADD2 R125, R114.H0_H0, c[0x0] [0xb00] ;  /* 0x0002c000727d7630 */ /* 0x000fe20000000800 */
[----:B------:R-:W-:-:S02]  /*95c0*/  LEA R121, R120, c[0x0][0xaf4], 0x1 ;  /* 0x0002bd0078797a11 */ /* 0x000fc400078e08ff */
[----:B------:R-:W-:Y:S01]  /*95d0*/  LEA R123, R122, c[0x0][0xafc], 0x1 ;  /* 0x0002bf007a7b7a11 */ /* 0x000fe200078e08ff */
[----:B------:R-:W-:Y:S01]  /*95e0*/  HFMA2 R124, -R124, c[0x0] [0x164].H1_H1, R125 ;  /* 0x300059007c7c7a31 */ /* 0x000fe2000000017d */
[----:B------:R-:W-:Y:S02]  /*95f0*/  PRMT R120, R121, 0x5410, RZ ;  /* 0x0000541079787816 */ /* 0x000fe400000000ff */
[----:B------:R-:W-:Y:S02]  /*9600*/  PRMT R122, R123, 0x5410, RZ ;  /* 0x000054107b7a7816 */ /* 0x000fe400000000ff */
[----:B------:R-:W-:Y:S01]  /*9610*/  SHF.R.U32.HI R121, RZ, 0x10, R121 ;  /* 0x00000010ff797819 */ /* 0x000fe20000011679 */
[----:B------:R-:W-:Y:S01]  /*9620*/  LDS.U16 R125, [R120] ;  /* 0x00000000787d7984 */ /* 0x000fe20000000400 */
[----:B------:R-:W-:Y:S02]  /*9630*/  SHF.R.U32.HI R123, RZ, 0x10, R123 ;  /* 0x00000010ff7b7819 */ /* 0x000fe4000001167b */
        /* <DEDUP_REMOVED lines=17> */
[----:B------:R-:W-:Y:S01]  /*9750*/  SHF.R.U32.HI R124, RZ, 0x10, R129 ;  /* 0x00000010ff7c7819 */ /* 0x000fe20000011681 */
[----:B------:R-:W-:Y:S01]  /*9760*/  HMUL2 R125, R125, c[0x0] [0x16c] ;  /* 0x00005b007d7d7a32 */ /* 0x000fe20000000000 */
[----:B------:R-:W-:Y:S03]  /*9770*/  STS.U16 [R120], R129 ;  /* 0x0000008178007388 */ /* 0x000fe60000000400 */
[----:B------:R-:W-:Y:S01]  /*9780*/  HADD2 R88, R125, R88 ;  /* 0x000000587d587230 */ /* 0x000fe20000000000 */
[----:B------:R-:W-:Y:S04]  /*9790*/  STS.U16 [R121], R124 ;  /* 0x0000007c79007388 */ /* 0x000fe80000000400 */
[----:B------:R-:W-:-:S02]  /*97a0*/  PRMT R128, R88, 0x7610, R128 ;  /* 0x0000761058807816 */ /* 0x000fc40000000080 */
[----:B------:R-:W-:-:S03]  /*97b0*/  SHF.R.U32.HI R88, RZ, 0x10, R88 ;  /* 0x00000010ff587819 */ /* 0x000fc60000011658 */
[----:B------:R-:W-:Y:S04]  /*97c0*/  STS.U16 [R122], R128 ;  /* 0x000000807a007388 */ /* 0x000fe80000000400 */
        /* <DEDUP_REMOVED lines=56> */
[----:B------:R-:W-:Y:S04]  /*9b50*/  STS.U16 [R123], R86 ;  /* 0x000000567b007388 */ /* 0x000fe80000000400 */
[----:B------:R0:W-:Y:S04]  /*9b60*/  STS.U16 [R124], R85 ;  /* 0x000000557c007388 */ /* 0x0001e80000000400 */
[----:B------:R-:W-:Y:S06]  /*9b70*/  @!P0 BAR.SYNC 0x0 ;  /* 0x0000000000008b1d */ /* 0x000fec0000000000 */
[----:B------:R-:W-:Y:S01]  /*9b80*/  ISETP.NE.AND P0, PT, R119, 0x19, PT ;  /* 0x000000197700780c */ /* 0x000fe20003f05270 */
[----:B0-----:R-:W-:-:S02]  /*9b90*/  IMAD.MOV.U32 R85, RZ, RZ, R87 ;  /* 0x000000ffff557224 */ /* 0x001fc400078e0057 */
[----:B------:R-:W-:Y:S02]  /*9ba0*/  IMAD.MOV.U32 R87, RZ, RZ, R125 ;  /* 0x000000ffff577224 */ /* 0x000fe400078e007d */
[----:B------:R-:W-:-:S08]  /*9bb0*/  IMAD.MOV.U32 R86, RZ, RZ, R128 ;  /* 0x000000ffff567224 */ /* 0x000fd000078e0080 */
        /* <DEDUP_REMOVED lines=41> */
[----:B------:R-:W-:Y:S01]  /*9e50*/  SHF.R.U32.HI R128, RZ, 0x10, R83 ;  /* 0x00000010ff807819 */ /* 0x000fe20000011653 */
[----:B------:R-:W-:Y:S02]  /*9e60*/  IMAD.MOV.U32 R83, RZ, RZ, R125 ;  /* 0x000000ffff537224 */ /* 0x000fe400078e007d */
[----:B------:R-:W-:Y:S04]  /*9e70*/  STS.U16 [R122], R130 ;  /* 0x000000827a007388 */ /* 0x000fe80000000400 */
[----:B------:R-:W-:Y:S04]  /*9e80*/  STS.U16 [R123], R128 ;  /* 0x000000807b007388 */ /* 0x000fe80000000400 */
        /* <DEDUP_REMOVED lines=317> */
[----:B------:R0:W-:Y:S01]  /*b260*/  STS.U16 [R122], R129 ;  /* 0x000000817a007388 */ /* 0x0001e20000000400 */
[----:B------:R-:W-:Y:S01]  /*b270*/  SHF.R.U32.HI R124, RZ, 0x10, R57 ;  /* 0x00000010ff7c7819 */ /* 0x000fe20000011639 */
[----:B------:R-:W-:Y:S02]  /*b280*/  IMAD.MOV.U32 R57, RZ, RZ, R125 ;  /* 0x000000ffff397224 */ /* 0x000fe400078e007d */
[----:B------:R0:W-:Y:S04]  /*b290*/  STS.U16 [R121], R130 ;  /* 0x0000008279007388 */ /* 0x0001e80000000400 */
[----:B------:R0:W-:Y:S04]  /*b2a0*/  STS.U16 [R123], R124 ;  /* 0x0000007c7b007388 */ /* 0x0001e80000000400 */
[----:B------:R-:W-:Y:S06]  /*b2b0*/  @!P0 BAR.SYNC 0x0 ;  /* 0x0000000000008b1d */ /* 0x000fec0000000000 */
[----:B------:R-:W-:-:S13]  /*b2c0*/  ISETP.NE.AND P0, PT, R119, 0x21, PT ;  /* 0x000000217700780c */ /* 0x000fda0003f05270 */
[----:B------:R-:W-:Y:S05]  /*b2d0*/  @!P0 BRA `(.L_x_82) ;  /* 0x0000242000008947 */ /* 0x000fea0003800000 */
[C---:B0-----:R-:W-:Y:S01]  /*b2e0*/  HSET2.BF.LE.AND R120, R113.reuse.H0_H0, c[0x0] [0xbd8], PT ;  /* 0x0002f60071787633 */ /* 0x041fe20003803880 */
        /* <DEDUP_REMOVED lines=577> */
.L_x_82:
[----:B0-----:R-:W0:Y:S01]  /*d700*/  LDC.U16 R119, c[0x0][0x168] ;  /* 0x00005a00ff777b82 */ /* 0x001e220000000400 */
[----:B------:R-:W-:Y:S01]  /*d710*/  UIADD3 UR4, UR4, 0x1, URZ ;  /* 0x0000000104047890 */ /* 0x000fe2000fffe03f */
[----:B0-----:R-:W-:-:S05]  /*d720*/  PRMT R119, R119, 0x9910, RZ ;  /* 0x0000991077777816 */ /* 0x001fca00000000ff */
[----:B------:R-:W-:-:S13]  /*d730*/  ISETP.LE.AND P0, PT, R119, UR4, PT ;  /* 0x0000000477007c0c */ /* 0x000fda000bf03270 */
[----:B------:R-:W-:Y:S01]  /*d740*/  @P0 CALL.REL.NOINC `(.L_x_81) ;  /* 0x0000001000000944 */ /* 0x000fe20003c00000 */
[----:B------:R-:W-:Y:S05]  /*d750*/  BRA `(.L_x_83) ;  /* 0xffff3f4000007947 */ /* 0x000fea000383ffff */
.L_x_81:
[----:B------:R-:W-:Y:S01]  /*d760*/  ULDC.U16 UR4, c[0x0][0x16a] ;  /* 0x00005a8000047ab9 */ /* 0x000fe20000000400 */
[----:B0-----:R-:W0:Y:S01]  /*d770*/  S2R R11, SR_TID.X ;  /* 0x00000000000b7919 */ /* 0x001e220000002100 */
[----:B------:R-:W-:Y:S01]  /*d780*/  ULDC.U16 UR5, c[0x0][0x166] ;  /* 0x0000598000057ab9 */ /* 0x000fe20000000400 */
[----:B------:R-:W-:Y:S01]  /*d790*/  IMAD.MOV.U32 R2, RZ, RZ, c[0x0][0x0] ;  /* 0x00000000ff027624 */ /* 0x000fe200078e00ff */
[----:B------:R-:W-:Y:S02]  /*d7a0*/  UPRMT UR4, UR4, 0x9910, URZ ;  /* 0x0000991004047896 */ /* 0x000fe4000800003f */
[----:B------:R-:W-:Y:S02]  /*d7b0*/  UPRMT UR5, UR5, 0x9910, URZ ;  /* 0x0000991005057896 */ /* 0x000fe4000800003f */
[----:B------:R-:W-:Y:S02]  /*d7c0*/  SHF.R.U32.HI R2, RZ, 0x5, R2 ;  /* 0x00000005ff027819 */ /* 0x000fe40000011602 */
[----:B------:R-:W-:-:S04]  /*d7d0*/  UIMAD UR4, UR5, UR4, URZ ;  /* 0x00000004050472a4 */ /* 0x000fc8000f8e023f */
[----:B------:R-:W-:-:S04]  /*d7e0*/  UIADD3 UR5, UR4, 0x3ff, URZ ;  /* 0x000003ff04057890 */ /* 0x000fc8000fffe03f */
[----:B------:R-:W-:-:S04]  /*d7f0*/  USHF.R.S32.HI UR6, URZ, 0x1f, UR5 ;  /* 0x0000001f3f067899 */ /* 0x000fc80008011405 */
[----:B------:R-:W-:Y:S01]  /*d800*/  ULEA.HI UR6, UR6, UR5, URZ, 0xa ;  /* 0x0000000506067291 */ /* 0x000fe2000f8f503f */
[----:B0-----:R-:W-:-:S03]  /*d810*/  SHF.R.U32.HI R0, RZ, 0x5, R11 ;  /* 0x00000005ff007819 */ /* 0x001fc6000001160b */
[----:B------:R-:W-:-:S06]  /*d820*/  USHF.R.S32.HI UR6, URZ, 0xa, UR6 ;  /* 0x0000000a3f067899 */ /* 0x000fcc0008011406 */
[----:B------:R-:W-:-:S04]  /*d830*/  IMNMX R9, R2, UR6, PT ;  /* 0x0000000602097c17 */ /* 0x000fc8000b800200 */
[----:B------:R-:W-:-:S13]  /*d840*/  ISETP.GE.AND P0, PT, R0, R9, PT ;  /* 0x000000090000720c */ /* 0x000fda0003f06270 */
[----:B------:R-:W-:Y:S05]  /*d850*/  @P0 EXIT ;  /* 0x000000000000094d */ /* 0x000fea0003800000 */
[----:B------:R-:W0:Y:S01]  /*d860*/  S2R R6, SR_CTAID.X ;  /* 0x0000000000067919 */ /* 0x000e220000002500 */
[----:B------:R-:W-:Y:S01]  /*d870*/  UIADD3 UR5, UR4, 0x1f, URZ ;  /* 0x0000001f04057890 */ /* 0x000fe2000fffe03f */
[----:B------:R-:W-:-:S03]  /*d880*/  LOP3.LUT R7, R11, 0x1f, RZ, 0xc0, !PT ;  /* 0x0000001f0b077812 */ /* 0x000fc600078ec0ff */
[----:B------:R-:W-:Y:S02]  /*d890*/  USHF.R.S32.HI UR6, URZ, 0x1f, UR5 ;  /* 0x0000001f3f067899 */ /* 0x000fe40008011405 */
[----:B------:R-:W-:Y:S02]  /*d8a0*/  IMAD R0, R0, 0x400, R7 ;  /* 0x0000040000007824 */ /* 0x000fe400078e0207 */
[----:B------:R-:W-:-:S04]  /*d8b0*/  ULEA.HI UR6, UR6, UR5, URZ, 0x5 ;  /* 0x0000000506067291 */ /* 0x000fc8000f8f283f */
[----:B------:R-:W-:Y:S01]  /*d8c0*/  USHF.R.S32.HI UR6, URZ, 0x5, UR6 ;  /* 0x000000053f067899 */ /* 0x000fe20008011406 */
[----:B0-----:R-:W-:Y:S02]  /*d8d0*/  SHF.R.U32.HI R2, RZ, 0x1b, R6 ;  /* 0x0000001bff027819 */ /* 0x001fe40000011606 */
[----:B------:R-:W-:-:S03]  /*d8e0*/  LOP3.LUT R6, R6, 0x3ffffff, RZ, 0xc0, !PT ;  /* 0x03ffffff06067812 */ /* 0x000fc600078ec0ff */
[----:B------:R-:W-:-:S04]  /*d8f0*/  IMAD.SHL.U32 R4, R2, 0x10, RZ ;  /* 0x0000001002047824 */ /* 0x000fc800078e00ff */
[----:B------:R-:W0:Y:S08]  /*d900*/  LDC R5, c[0x0][R4+0x390] ;  /* 0x0000e40004057b82 */ /* 0x000e300000000800 */
[----:B------:R1:W2:Y:S02]  /*d910*/  LDC.64 R2, c[0x0][R4+0x388] ;  /* 0x0000e20004027b82 */ /* 0x0002a40000000a00 */
[----:B01----:R-:W-:-:S06]  /*d920*/  IMAD R6, R5, R6, RZ ;  /* 0x0000000605067224 */ /* 0x003fcc00078e02ff */
.L_x_93:
[C---:B------:R-:W-:Y:S01]  /*d930*/  IADD3 R17, R0.reuse, 0xe0, RZ ;  /* 0x000000e000117810 */ /* 0x040fe20007ffe0ff */
[--C-:B------:R-:W-:Y:S01]  /*d940*/  IMAD.MOV.U32 R12, RZ, RZ, R0.reuse ;  /* 0x000000ffff0c7224 */ /* 0x100fe200078e0000 */
[----:B------:R-:W-:Y:S01]  /*d950*/  LEA R8, R0, 0x100, 0x1 ;  /* 0x0000010000087811 */ /* 0x000fe200078e08ff */
[----:B------:R-:W-:-:S02]  /*d960*/  IMAD R0, R9, 0x400, R0 ;  /* 0x0000040009007824 */ /* 0x000fc400078e0200 */
[----:B------:R-:W-:Y:S02]  /*d970*/  IMAD.MOV.U32 R19, RZ, RZ, RZ ;  /* 0x000000ffff137224 */ /* 0x000fe400078e00ff */
[----:B------:R-:W-:Y:S01]  /*d980*/  IMAD.MOV.U32 R10, RZ, RZ, R7 ;  /* 0x000000ffff0a7224 */ /* 0x000fe200078e0007 */
[----:B------:R-:W-:Y:S01]  /*d990*/  ISETP.GE.AND P0, PT, R0, UR4, PT ;  /* 0x0000000400007c0c */ /* 0x000fe2000bf06270 */
[----:B0-----:R-:W-:-:S02]  /*d9a0*/  IMAD.MOV.U32 R13, RZ, RZ, RZ ;  /* 0x000000ffff0d7224 */ /* 0x001fc400078e00ff */
.L_x_92:
[----:B------:R-:W-:Y:S01]  /*d9b0*/  ISETP.GE.AND P2, PT, R12, UR4, PT ;  /* 0x000000040c007c0c */ /* 0x000fe2000bf46270 */
[----:B------:R-:W-:-:S12]  /*d9c0*/  IMAD.MOV.U32 R15, RZ, RZ, -0x1 ;  /* 0xffffffffff0f7424 */ /* 0x000fd800078e00ff */
[----:B------:R-:W0:Y:S01]  /*d9d0*/  @!P2 LDS.U16 R4, [R8+-0x100] ;  /* 0xffff00000804a984 */ /* 0x000e220000000400 */
[----:B------:R-:W-:Y:S02]  /*d9e0*/  @P2 HSETP2.LT.AND P1, PT, RZ.H0_H0, 1, 1, PT ;  /* 0x3c003c00ff002434 */ /* 0x000fe40003f21800 */
[----:B0-----:R-:W-:Y:S01]  /*d9f0*/  @!P2 HSETP2.GT.AND P1, PT, R4.H0_H0, RZ.H0_H0, PT ;  /* 0x200000ff0400a234 */ /* 0x001fe20003f24800 */
[----:B------:R-:W-:-:S12]  /*da00*/  BRA.DIV ~URZ, `(.L_x_84) ;  /* 0x000005a27f007947 */ /* 0x000fd8000b800000 */
[----:B------:R-:W-:-:S02]  /*da10*/  VOTE.ANY R4, PT, !P1 ;  /* 0x0000000000047806 */ /* 0x000fc400048e0100 */
.L_x_94:
[----:B------:R-:W-:Y:S02]  /*da20*/  IADD3 R5, R12, 0x20, RZ ;  /* 0x000000200c057810 */ /* 0x000fe40007ffe0ff */
[----:B------:R-:W-:Y:S02]  /*da30*/  ISETP.NE.AND P2, PT, R10, RZ, PT ;  /* 0x000000ff0a00720c */ /* 0x000fe40003f45270 */
[----:B------:R-:W-:Y:S02]  /*da40*/  ISETP.GE.AND P3, PT, R5, UR4, PT ;  /* 0x0000000405007c0c */ /* 0x000fe4000bf66270 */
[----:B------:R-:W-:-:S11]  /*da50*/  SEL R13, R4, R13, !P2 ;  /* 0x0000000d040d7207 */ /* 0x000fd60005000000 */
[----:B------:R-:W0:Y:S01]  /*da60*/  @!P3 LDS.U16 R5, [R8+-0xc0] ;  /* 0xffff40000805b984 */ /* 0x000e220000000400 */
[----:B------:R-:W-:Y:S02]  /*da70*/  @P3 HSETP2.LT.AND P1, PT, RZ.H0_H0, 1, 1, PT ;  /* 0x3c003c00ff003434 */ /* 0x000fe40003f21800 */
[----:B0-----:R-:W-:Y:S01]  /*da80*/  @!P3 HSETP2.GT.AND P1, PT, R5.H0_H0, RZ.H0_H0, PT ;  /* 0x200000ff0500b234 */ /* 0x001fe20003f24800 */
[----:B------:R-:W-:-:S12]  /*da90*/  BRA.DIV ~URZ, `(.L_x_85) ;  /* 0x000005627f007947 */ /* 0x000fd8000b800000 */
[----:B------:R-:W-:-:S02]  /*daa0*/  VOTE.ANY R4, PT, !P1 ;  /* 0x0000000000047806 */ /* 0x000fc400048e0100 */
.L_x_95:
[----:B------:R-:W-:Y:S02]  /*dab0*/  IADD3 R5, R12, 0x40, RZ ;  /* 0x000000400c057810 */ /* 0x000fe40007ffe0ff */
[----:B------:R-:W-:Y:S02]  /*dac0*/  IADD3 R14, R19, 0x1, RZ ;  /* 0x00000001130e7810 */ /* 0x000fe40007ffe0ff */
[----:B------:R-:W-:Y:S02]  /*dad0*/  ISETP.GE.AND P3, PT, R5, UR4, PT ;  /* 0x0000000405007c0c */ /* 0x000fe4000bf66270 */
[----:B------:R-:W-:-:S04]  /*dae0*/  ISETP.NE.AND P2, PT, R7, R14, PT ;  /* 0x0000000e0700720c */ /* 0x000fc80003f45270 */
[----:B------:R-:W-:-:S07]  /*daf0*/  SEL R13, R4, R13, !P2 ;  /* 0x0000000d040d7207 */ /* 0x000fce0005000000 */
[----:B------:R-:W0:Y:S01]  /*db00*/  @!P3 LDS.U16 R5, [R8+-0x80] ;  /* 0xffff80000805b984 */ /* 0x000e220000000400 */
[----:B------:R-:W-:Y:S02]  /*db10*/  @P3 HSETP2.LT.AND P1, PT, RZ.H0_H0, 1, 1, PT ;  /* 0x3c003c00ff003434 */ /* 0x000fe40003f21800 */
[----:B0-----:R-:W-:Y:S01]  /*db20*/  @!P3 HSETP2.GT.AND P1, PT, R5.H0_H0, RZ.H0_H0, PT ;  /* 0x200000ff0500b234 */ /* 0x001fe20003f24800 */
[----:B------:R-:W-:-:S12]  /*db30*/  BRA.DIV ~URZ, `(.L_x_86) ;  /* 0x000005127f007947 */ /* 0x000fd8000b800000 */
[----:B------:R-:W-:-:S02]  /*db40*/  VOTE.ANY R4, PT, !P1 ;  /* 0x0000000000047806 */ /* 0x000fc400048e0100 */
.L_x_96:
        /* <DEDUP_REMOVED lines=10> */
.L_x_97:
[----:B------:R-:W-:Y:S02]  /*dbf0*/  IADD3 R5, R17, -0x60, RZ ;  /* 0xffffffa011057810 */ /* 0x000fe40007ffe0ff */
[----:B------:R-:W-:Y:S02]  /*dc00*/  IADD3 R14, R19, 0x3, RZ ;  /* 0x00000003130e7810 */ /* 0x000fe40007ffe0ff */
[----:B------:R-:W-:Y:S02]  /*dc10*/  ISETP.GE.AND P3, PT, R5, UR4, PT ;  /* 0x0000000405007c0c */ /* 0x000fe4000bf66270 */
[----:B------:R-:W-:-:S04]  /*dc20*/  ISETP.NE.AND P2, PT, R7, R14, PT ;  /* 0x0000000e0700720c */ /* 0x000fc80003f45270 */
[----:B------:R-:W-:-:S07]  /*dc30*/  SEL R13, R4, R13, !P2 ;  /* 0x0000000d040d7207 */ /* 0x000fce0005000000 */
[----:B------:R-:W0:Y:S01]  /*dc40*/  @!P3 LDS.U16 R5, [R8] ;  /* 0x000000000805b984 */ /* 0x000e220000000400 */
[----:B------:R-:W-:Y:S02]  /*dc50*/  @P3 HSETP2.LT.AND P1, PT, RZ.H0_H0, 1, 1, PT ;  /* 0x3c003c00ff003434 */ /* 0x000fe40003f21800 */
[----:B0-----:R-:W-:Y:S01]  /*dc60*/  @!P3 HSETP2.GT.AND P1, PT, R5.H0_H0, RZ.H0_H0, PT ;  /* 0x200000ff0500b234 */ /* 0x001fe20003f24800 */
[----:B------:R-:W-:-:S12]  /*dc70*/  BRA.DIV ~URZ, `(.L_x_88) ;  /* 0x000004727f007947 */ /* 0x000fd8000b800000 */
[----:B------:R-:W-:-:S02]  /*dc80*/  VOTE.ANY R4, PT, !P1 ;  /* 0x0000000000047806 */ /* 0x000fc400048e0100 */
.L_x_98:
[----:B------:R-:W-:Y:S02]  /*dc90*/  IADD3 R5, R17, -0x40, RZ ;  /* 0xffffffc011057810 */ /* 0x000fe40007ffe0ff */
[----:B------:R-:W-:Y:S02]  /*dca0*/  IADD3 R14, R19, 0x4, RZ ;  /* 0x00000004130e7810 */ /* 0x000fe40007ffe0ff */
[----:B------:R-:W-:Y:S02]  /*dcb0*/  ISETP.GE.AND P3, PT, R5, UR4, PT ;  /* 0x0000000405007c0c */ /* 0x000fe4000bf66270 */
[----:B------:R-:W-:-:S04]  /*dcc0*/  ISETP.NE.AND P2, PT, R7, R14, PT ;  /* 0x0000000e0700720c */ /* 0x000fc80003f45270 */
[----:B------:R-:W-:-:S07]  /*dcd0*/  SEL R13, R4, R13, !P2 ;  /* 0x0000000d040d7207 */ /* 0x000fce0005000000 */
[----:B------:R-:W0:Y:S01]  /*dce0*/  @!P3 LDS.U16 R5, [R8+0x40] ;  /* 0x000040000805b984 */ /* 0x000e220000000400 */
[----:B------:R-:W-:Y:S02]  /*dcf0*/  @P3 HSETP2.LT.AND P1, PT, RZ.H0_H0, 1, 1, PT ;  /* 0x3c003c00ff003434 */ /* 0x000fe40003f21800 */
[----:B0-----:R-:W-:Y:S01]  /*dd00*/  @!P3 HSETP2.GT.AND P1, PT, R5.H0_H0, RZ.H0_H0, PT ;  /* 0x200000ff0500b234 */ /* 0x001fe20003f24800 */
[----:B------:R-:W-:-:S12]  /*dd10*/  BRA.DIV ~URZ, `(.L_x_89) ;  /* 0x000004227f007947 */ /* 0x000fd8000b800000 */
[----:B------:R-:W-:-:S02]  /*dd20*/  VOTE.ANY R4, PT, !P1 ;  /* 0x0000000000047806 */ /* 0x000fc400048e0100 */
.L_x_99:
        /* <DEDUP_REMOVED lines=10> */
.L_x_100:
[----:B------:R-:W-:Y:S02]  /*ddd0*/  ISETP.GE.AND P3, PT, R17, UR4, PT ;  /* 0x0000000411007c0c */ /* 0x000fe4000bf66270 */
[----:B------:R-:W-:-:S04]  /*dde0*/  IADD3 R14, R19, 0x6, RZ ;  /* 0x00000006130e7810 */ /* 0x000fc80007ffe0ff */
[----:B------:R-:W-:-:S04]  /*ddf0*/  ISETP.NE.AND P2, PT, R7, R14, PT ;  /* 0x0000000e0700720c */ /* 0x000fc80003f45270 */
[----:B------:R-:W-:-:S03]  /*de00*/  SEL R18, R4, R13, !P2 ;  /* 0x0000000d04127207 */ /* 0x000fc60005000000 */
[----:B------:R-:W0:Y:S01]  /*de10*/  @!P3 LDS.U16 R5, [R8+0xc0] ;  /* 0x0000c0000805b984 */ /* 0x000e220000000400 */
[----:B------:R-:W-:Y:S02]  /*de20*/  @P3 HSETP2.LT.AND P1, PT, RZ.H0_H0, 1, 1, PT ;  /* 0x3c003c00ff003434 */ /* 0x000fe40003f21800 */
[----:B0-----:R-:W-:Y:S01]  /*de30*/  @!P3 HSETP2.GT.AND P1, PT, R5.H0_H0, RZ.H0_H0, PT ;  /* 0x200000ff0500b234 */ /* 0x001fe20003f24800 */
[----:B------:R-:W-:-:S12]  /*de40*/  BRA.DIV ~URZ, `(.L_x_91) ;  /* 0x000003927f007947 */ /* 0x000fd8000b800000 */
[----:B------:R-:W-:-:S02]  /*de50*/  VOTE.ANY R13, PT, !P1 ;  /* 0x00000000000d7806 */ /* 0x000fc400048e0100 */
.L_x_101:
[C---:B------:R-:W-:Y:S02]  /*de60*/  IADD3 R4, R19.reuse, 0x7, RZ ;  /* 0x0000000713047810 */ /* 0x040fe40007ffe0ff */
[----:B------:R-:W-:Y:S02]  /*de70*/  IADD3 R19, R19, 0x8, RZ ;  /* 0x0000000813137810 */ /* 0x000fe40007ffe0ff */
[----:B------:R-:W-:Y:S02]  /*de80*/  ISETP.NE.AND P1, PT, R7, R4, PT ;  /* 0x000000040700720c */ /* 0x000fe40003f25270 */
[----:B------:R-:W-:-:S02]  /*de90*/  ISETP.NE.AND P2, PT, R19, 0x20, PT ;  /* 0x000000201300780c */ /* 0x000fc40003f45270 */
[----:B------:R-:W-:Y:S02]  /*dea0*/  IADD3 R12, R12, 0x100, RZ ;  /* 0x000001000c0c7810 */ /* 0x000fe40007ffe0ff */
[----:B------:R-:W-:Y:S02]  /*deb0*/  SEL R13, R13, R18, !P1 ;  /* 0x000000120d0d7207 */ /* 0x000fe40004800000 */
[----:B------:R-:W-:Y:S02]  /*dec0*/  IADD3 R17, R17, 0x100, RZ ;  /* 0x0000010011117810 */ /* 0x000fe40007ffe0ff */
[----:B------:R-:W-:Y:S02]  /*ded0*/  IADD3 R10, R10, -0x8, RZ ;  /* 0xfffffff80a0a7810 */ /* 0x000fe40007ffe0ff */
[----:B------:R-:W-:-:S03]  /*dee0*/  IADD3 R8, R8, 0x200, RZ ;  /* 0x0000020008087810 */ /* 0x000fc60007ffe0ff */
[----:B------:R-:W-:Y:S05]  /*def0*/  @P2 BRA `(.L_x_92) ;  /* 0xfffffab000002947 */ /* 0x000fea000383ffff */
[----:B------:R-:W-:Y:S01]  /*df00*/  ISETP.GE.AND P1, PT, R11, UR6, PT ;  /* 0x000000060b007c0c */ /* 0x000fe2000bf26270 */
[----:B------:R-:W-:-:S12]  /*df10*/  ULDC.64 UR8, c[0x0][0x118] ;  /* 0x0000460000087ab9 */ /* 0x000fd80000000a00 */
[----:B------:R-:W-:Y:S02]  /*df20*/  @!P1 SHF.R.S32.HI R5, RZ, 0x1f, R11 ;  /* 0x0000001fff059819 */ /* 0x000fe4000001140b */
[C---:B------:R-:W-:Y:S02]  /*df30*/  @!P1 IADD3 R15, P2, R6.reuse, R11, RZ ;  /* 0x0000000b060f9210 */ /* 0x040fe40007f5e0ff */
[----:B------:R-:W-:Y:S02]  /*df40*/  IADD3 R11, R11, c[0x0][0x0], RZ ;  /* 0x000000000b0b7a10 */ /* 0x000fe40007ffe0ff */
[----:B------:R-:W-:Y:S02]  /*df50*/  @!P1 LEA.HI.X.SX32 R5, R6, R5, 0x1, P2 ;  /* 0x0000000506059211 */ /* 0x000fe400010f0eff */
[----:B--2---:R-:W-:-:S04]  /*df60*/  @!P1 LEA R4, P2, R15, R2, 0x2 ;  /* 0x000000020f049211 */ /* 0x004fc800078410ff */
[----:B------:R-:W-:-:S05]  /*df70*/  @!P1 LEA.HI.X R5, R15, R3, R5, 0x2, P2 ;  /* 0x000000030f059211 */ /* 0x000fca00010f1405 */
[----:B------:R0:W-:Y:S01]  /*df80*/  @!P1 STG.E [R4.64], R13 ;  /* 0x0000000d04009986 */ /* 0x0001e2000c101908 */
[----:B------:R-:W-:Y:S05]  /*df90*/  @!P0 BRA `(.L_x_93) ;  /* 0xfffff99000008947 */ /* 0x000fea000383ffff */
[----:B------:R-:W-:Y:S05]  /*dfa0*/  EXIT ;  /* 0x000000000000794d */ /* 0x000fea0003800000 */
.L_x_84:
[----:B------:R-:W-:Y:S02]  /*dfb0*/  SEL R4, RZ, 0x1, P1 ;  /* 0x00000001ff047807 */ /* 0x000fe40000800000 */
[----:B------:R-:W-:-:S02]  /*dfc0*/  MOV R16, 0xdfe0 ;  /* 0x0000dfe000107802 */ /* 0x000fc40000000f00 */
[----:B--2---:R-:W-:Y:S05]  /*dfd0*/  CALL.REL.NOINC `($ldpc2_BG1_reg_index_fp_desc_dyn_row_dep_sm86_tb$__cuda_sm70_votesync_ballot) ;  /* 0x0000025000007944 */ /* 0x004fea0003c00000 */
[----:B------:R-:W-:Y:S01]  /*dfe0*/  IMAD.MOV.U32 R4, RZ, RZ, R14 ;  /* 0x000000ffff047224 */ /* 0x000fe200078e000e */
[----:B------:R-:W-:Y:S05]  /*dff0*/  BRA `(.L_x_94) ;  /* 0xfffffa2000007947 */ /* 0x000fea000383ffff */
.L_x_85:
[----:B------:R-:W-:Y:S02]  /*e000*/  SEL R4, RZ, 0x1, P1 ;  /* 0x00000001ff047807 */ /* 0x000fe40000800000 */
[----:B------:R-:W-:-:S02]  /*e010*/  MOV R16, 0xe030 ;  /* 0x0000e03000107802 */ /* 0x000fc40000000f00 */
[----:B--2---:R-:W-:Y:S05]  /*e020*/  CALL.REL.NOINC `($ldpc2_BG1_reg_index_fp_desc_dyn_row_dep_sm86_tb$__cuda_sm70_votesync_ballot) ;  /* 0x0000020000007944 */ /* 0x004fea0003c00000 */
[----:B------:R-:W-:Y:S01]  /*e030*/  IMAD.MOV.U32 R4, RZ, RZ, R14 ;  /* 0x000000ffff047224 */ /* 0x000fe200078e000e */
[----:B------:R-:W-:Y:S05]  /*e040*/  BRA `(.L_x_95) ;  /* 0xfffffa6000007947 */ /* 0x000fea000383ffff */
.L_x_86:
[----:B------:R-:W-:Y:S02]  /*e050*/  SEL R4, RZ, 0x1, P1 ;  /* 0x00000001ff047807 */ /* 0x000fe40000800000 */
[----:B------:R-:W-:-:S02]  /*e060*/  MOV R16, 0xe080 ;  /* 0x0000e08000107802 */ /* 0x000fc40000000f00 */
[----:B--2---:R-:W-:Y:S05]  /*e070*/  CALL.REL.NOINC `($ldpc2_BG1_reg_index_fp_desc_dyn_row_dep_sm86_tb$__cuda_sm70_votesync_ballot) ;  /* 0x000001b000007944 */ /* 0x004fea0003c00000 */
[----:B------:R-:W-:Y:S01]  /*e080*/  IMAD.MOV.U32 R4, RZ, RZ, R14 ;  /* 0x000000ffff047224 */ /* 0x000fe200078e000e */
[----:B------:R-:W-:Y:S05]  /*e090*/  BRA `(.L_x_96) ;  /* 0xfffffab000007947 */ /* 0x000fea000383ffff */
.L_x_87:
[----:B------:R-:W-:Y:S02]  /*e0a0*/  SEL R4, RZ, 0x1, P1 ;  /* 0x00000001ff047807 */ /* 0x000fe40000800000 */
[----:B------:R-:W-:-:S02]  /*e0b0*/  MOV R16, 0xe0d0 ;  /* 0x0000e0d000107802 */ /* 0x000fc40000000f00 */
[----:B--2---:R-:W-:Y:S05]  /*e0c0*/  CALL.REL.NOINC `($ldpc2_BG1_reg_index_fp_desc_dyn_row_dep_sm86_tb$__cuda_sm70_votesync_ballot) ;  /* 0x0000016000007944 */ /* 0x004fea0003c00000 */
[----:B------:R-:W-:Y:S01]  /*e0d0*/  IMAD.MOV.U32 R4, RZ, RZ, R14 ;  /* 0x000000ffff047224 */ /* 0x000fe200078e000e */
[----:B------:R-:W-:Y:S05]  /*e0e0*/  BRA `(.L_x_97) ;  /* 0xfffffb0000007947 */ /* 0x000fea000383ffff */
.L_x_88:
[----:B------:R-:W-:Y:S02]  /*e0f0*/  SEL R4, RZ, 0x1, P1 ;  /* 0x00000001ff047807 */ /* 0x000fe40000800000 */
[----:B------:R-:W-:-:S02]  /*e100*/  MOV R16, 0xe120 ;  /* 0x0000e12000107802 */ /* 0x000fc40000000f00 */
[----:B--2---:R-:W-:Y:S05]  /*e110*/  CALL.REL.NOINC `($ldpc2_BG1_reg_index_fp_desc_dyn_row_dep_sm86_tb$__cuda_sm70_votesync_ballot) ;  /* 0x0000011000007944 */ /* 0x004fea0003c00000 */
[----:B------:R-:W-:Y:S01]  /*e120*/  IMAD.MOV.U32 R4, RZ, RZ, R14 ;  /* 0x000000ffff047224 */ /* 0x000fe200078e000e */
[----:B------:R-:W-:Y:S05]  /*e130*/  BRA `(.L_x_98) ;  /* 0xfffffb5000007947 */ /* 0x000fea000383ffff */
.L_x_89:
[----:B------:R-:W-:Y:S02]  /*e140*/  SEL R4, RZ, 0x1, P1 ;  /* 0x00000001ff047807 */ /* 0x000fe40000800000 */
[----:B------:R-:W-:-:S02]  /*e150*/  MOV R16, 0xe170 ;  /* 0x0000e17000107802 */ /* 0x000fc40000000f00 */
[----:B--2---:R-:W-:Y:S05]  /*e160*/  CALL.REL.NOINC `($ldpc2_BG1_reg_index_fp_desc_dyn_row_dep_sm86_tb$__cuda_sm70_votesync_ballot) ;  /* 0x000000c000007944 */ /* 0x004fea0003c00000 */
[----:B------:R-:W-:Y:S01]  /*e170*/  IMAD.MOV.U32 R4, RZ, RZ, R14 ;  /* 0x000000ffff047224 */ /* 0x000fe200078e000e */
[----:B------:R-:W-:Y:S05]  /*e180*/  BRA `(.L_x_99) ;  /* 0xfffffba000007947 */ /* 0x000fea000383ffff */
.L_x_90:
[----:B------:R-:W-:Y:S02]  /*e190*/  SEL R4, RZ, 0x1, P1 ;  /* 0x00000001ff047807 */ /* 0x000fe40000800000 */
[----:B------:R-:W-:-:S02]  /*e1a0*/  MOV R16, 0xe1c0 ;  /* 0x0000e1c000107802 */ /* 0x000fc40000000f00 */
[----:B--2---:R-:W-:Y:S05]  /*e1b0*/  CALL.REL.NOINC `($ldpc2_BG1_reg_index_fp_desc_dyn_row_dep_sm86_tb$__cuda_sm70_votesync_ballot) ;  /* 0x0000007000007944 */ /* 0x004fea0003c00000 */
[----:B------:R-:W-:Y:S01]  /*e1c0*/  IMAD.MOV.U32 R4, RZ, RZ, R14 ;  /* 0x000000ffff047224 */ /* 0x000fe200078e000e */
[----:B------:R-:W-:Y:S05]  /*e1d0*/  BRA `(.L_x_100) ;  /* 0xfffffbf000007947 */ /* 0x000fea000383ffff */
.L_x_91:
[----:B------:R-:W-:Y:S02]  /*e1e0*/  SEL R4, RZ, 0x1, P1 ;  /* 0x00000001ff047807 */ /* 0x000fe40000800000 */
[----:B------:R-:W-:-:S02]  /*e1f0*/  MOV R16, 0xe210 ;  /* 0x0000e21000107802 */ /* 0x000fc40000000f00 */
[----:B--2---:R-:W-:Y:S05]  /*e200*/  CALL.REL.NOINC `($ldpc2_BG1_reg_index_fp_desc_dyn_row_dep_sm86_tb$__cuda_sm70_votesync_ballot) ;  /* 0x0000002000007944 */ /* 0x004fea0003c00000 */
[----:B------:R-:W-:Y:S01]  /*e210*/  IMAD.MOV.U32 R13, RZ, RZ, R14 ;  /* 0x000000ffff0d7224 */ /* 0x000fe200078e000e */
[----:B------:R-:W-:Y:S05]  /*e220*/  BRA `(.L_x_101) ;  /* 0xfffffc3000007947 */ /* 0x000fea000383ffff */
        .weak           $ldpc2_BG1_reg_index_fp_desc_dyn_row_dep_sm86_tb$__cuda_sm70_votesync_ballot
        .type           $ldpc2_BG1_reg_index_fp_desc_dyn_row_dep_sm86_tb$__cuda_sm70_votesync_ballot,@function
        .size           $ldpc2_BG1_reg_index_fp_desc_dyn_row_dep_sm86_tb$__cuda_sm70_votesync_ballot,(.L_x_164 - $ldpc2_BG1_reg_index_fp_desc_dyn_row_dep_sm86_tb$__cuda_sm70_votesync_ballot)
$ldpc2_BG1_reg_index_fp_desc_dyn_row_dep_sm86_tb$__cuda_sm70_votesync_ballot:
[----:B------:R-:W-:Y:S01]  /*e230*/  ISETP.NE.U32.AND P1, PT, R4, 0x1, PT ;  /* 0x000000010400780c */ /* 0x000fe20003f25070 */
[----:B------:R-:W-:Y:S04]  /*e240*/  WARPSYNC R15 ;  /* 0x0000000f00007348 */ /* 0x000fe80003800000 */
[----:B------:R-:W-:-:S08]  /*e250*/  IMAD.MOV.U32 R5, RZ, RZ, 0x0 ;  /* 0x00000000ff057424 */ /* 0x000fd000078e00ff */
[----:B------:R-:W-:-:S04]  /*e260*/  VOTE.ANY R4, PT, !P1 ;  /* 0x0000000000047806 */ /* 0x000fc800048e0100 */
[----:B------:R-:W-:Y:S01]  /*e270*/  LOP3.LUT R14, R4, R15, RZ, 0xc0, !PT ;  /* 0x0000000f040e7212 */ /* 0x000fe200078ec0ff */
[----:B------:R-:W-:-:S04]  /*e280*/  IMAD.MOV.U32 R4, RZ, RZ, R16 ;  /* 0x000000ffff047224 */ /* 0x000fc800078e0010 */
[----:B------:R-:W-:Y:S05]  /*e290*/  RET.REL.NODEC R4 `(ldpc2_BG1_reg_index_fp_desc_dyn_row_dep_sm86_tb) ;  /* 0xffff1d6004007950 */ /* 0x000fea0003c3ffff */
.L_x_102:
        /* <DEDUP_REMOVED lines=14> */
.L_x_164:


//--------------------- .text.ldpc2_BG2_reg_index_fp_desc_dyn_row_dep_sm86 --------------------------
	.section	.text.ldpc2_BG2_reg_index_fp_desc_dyn_row_dep_sm86,"ax",@progbits
	.sectionflags	@"SHF_BARRIERS=1"
	.sectioninfo	@"SHI_REGISTERS=146"
	.align	128
        .global         ldpc2_BG2_reg_index_fp_desc_dyn_row_dep_sm86
        .type           ldpc2_BG2_reg_index_fp_desc_dyn_row_dep_sm86,@function
        .size           ldpc2_BG2_reg_index_fp_desc_dyn_row_dep_sm86,(.L_x_165 - ldpc2_BG2_reg_index_fp_desc_dyn_row_dep_sm86)
        .other          ldpc2_BG2_reg_index_fp_desc_dyn_row_dep_sm86,@"STO_CUDA_ENTRY STV_DEFAULT"
ldpc2_BG2_reg_index_fp_desc_dyn_row_dep_sm86:
.text.ldpc2_BG2_reg_index_fp_desc_dyn_row_dep_sm86:
.L_x_2:
[----:B------:R-:W-:-:S02]  /*0000*/  IMAD.MOV.U32 R1, RZ, RZ, c[0x0][0x28] ;  /* 0x00000a00ff017624 */ /* 0x000fc400078e00ff */
[----:B------:R-:W0:Y:S01]  /*0010*/  S2R R135, SR_TID.X ;  /* 0x0000000000877919 */ /* 0x000e220000002100 */
[----:B------:R-:W-:Y:S01]  /*0020*/  ULDC UR4, c[0x0][0x1c0] ;  /* 0x0000700000047ab9 */ /* 0x000fe20000000800 */
[----:B------:R-:W-:Y:S01]  /*0030*/  BSSY B0, `(.L_x_103) ;  /* 0x0000039000007945 */ /* 0x000fe20003800000 */
[----:B------:R-:W-:Y:S02]  /*0040*/  USHF.L.U32 UR4, UR4, 0x1, URZ ;  /* 0x0000000104047899 */ /* 0x000fe4000800063f */
[----:B------:R-:W-:Y:S01]  /*0050*/  ULDC.64 UR10, c[0x0][0x118] ;  /* 0x00004600000a7ab9 */ /* 0x000fe20000000a00 */
[----:B0-----:R-:W-:-:S05]  /*0060*/  IMAD.SHL.U32 R0, R135, 0x10, RZ ;  /* 0x0000001087007824 */ /* 0x001fca00078e00ff */
[----:B------:R-:W-:-:S13]  /*0070*/  ISETP.GE.AND P0, PT, R0, UR4, PT ;  /* 0x0000000400007c0c */ /* 0x000fda000bf06270 */
[----:B------:R-:W-:Y:S05]  /*0080*/  @P0 BRA `(.L_x_104) ;  /* 0x0000033000000947 */ /* 0x000fea0003800000 */
[----:B------:R-:W0:Y:S02]  /*0090*/  S2R R2, SR_CTAID.X ;  /* 0x0000000000027919 */ /* 0x000e240000002500 */
[----:B0-----:R-:W-:-:S04]  /*00a0*/  IMAD.WIDE R2, R2, c[0x0][0x170], RZ ;  /* 0x00005c0002027a25 */ /* 0x001fc800078e02ff */
[C---:B------:R-:W-:Y:S01]  /*00b0*/  IMAD.SHL.U32 R25, R2.reuse, 0x2, RZ ;  /* 0x0000000202197824 */ /* 0x040fe200078e00ff */
[----:B------:R-:W-:-:S02]  /*00c0*/  SHF.L.U64.HI R24, R2, 0x1, R3 ;  /* 0x0000000102187819 */ /* 0x000fc40000010203 */
.L_x_105:
[----:B------:R-:W-:Y:S01]  /*00d0*/  IMAD.MOV.U32 R27, RZ, RZ, c[0x0][0x0] ;  /* 0x00000000ff1b7624 */ /* 0x000fe200078e00ff */
[----:B------:R-:W-:-:S03]  /*00e0*/  ISETP.GE.AND P2, PT, R0, UR4, PT ;  /* 0x0000000400007c0c */ /* 0x000fc6000bf46270 */
[----:B------:R-:W-:-:S04]  /*00f0*/  IMAD R26, R27, 0x10, R0 ;  /* 0x000000101b1a7824 */ /* 0x000fc800078e0200 */
[----:B------:R-:W-:Y:S01]  /*0100*/  IMAD R28, R27, 0x10, R26 ;  /* 0x000000101b1c7824 */ /* 0x000fe200078e021a */
[----:B------:R-:W-:-:S03]  /*0110*/  ISETP.GE.AND P1, PT, R26, UR4, PT ;  /* 0x000000041a007c0c */ /* 0x000fc6000bf26270 */
[----:B------:R-:W-:Y:S01]  /*0120*/  IMAD R30, R27, 0x10, R28 ;  /* 0x000000101b1e7824 */ /* 0x000fe200078e021c */
[----:B------:R-:W-:Y:S02]  /*0130*/  ISETP.GE.AND P0, PT, R28, UR4, PT ;  /* 0x000000041c007c0c */ /* 0x000fe4000bf06270 */
[--C-:B------:R-:W-:Y:S02]  /*0140*/  @!P2 SHF.R.S32.HI R3, RZ, 0x1f, R0.reuse ;  /* 0x0000001fff03a819 */ /* 0x100fe40000011400 */
[----:B------:R-:W-:-:S04]  /*0150*/  @!P2 IADD3 R2, P3, P4, R25, c[0x0][0x160], R0 ;  /* 0x000058001902aa10 */ /* 0x000fc80007c7e000 */
[----:B------:R-:W-:Y:S02]  /*0160*/  @!P2 IADD3.X R3, R24, c[0x0][0x164], R3, P3, P4 ;  /* 0x000059001803aa10 */ /* 0x000fe40001fe8403 */
[----:B------:R-:W-:Y:S02]  /*0170*/  ISETP.GE.AND P3, PT, R30, UR4, PT ;  /* 0x000000041e007c0c */ /* 0x000fe4000bf66270 */
[--C-:B------:R-:W-:Y:S01]  /*0180*/  @!P1 SHF.R.S32.HI R5, RZ, 0x1f, R26.reuse ;  /* 0x0000001fff059819 */ /* 0x100fe2000001141a */
[----:B------:R-:W2:Y:S01]  /*0190*/  @!P2 LDG.E.128 R12, [R2.64] ;  /* 0x0000000a020ca981 */ /* 0x000ea2000c1e1d00 */
[----:B------:R-:W-:Y:S02]  /*01a0*/  @!P1 IADD3 R4, P4, P5, R25, c[0x0][0x160], R26 ;  /* 0x0000580019049a10 */ /* 0x000fe40007d9e01a */
[----:B------:R-:W-:Y:S02]  /*01b0*/  @!P0 SHF.R.S32.HI R7, RZ, 0x1f, R28 ;  /* 0x0000001fff078819 */ /* 0x000fe4000001141c */
[----:B------:R-:W-:-:S02]  /*01c0*/  @!P1 IADD3.X R5, R24, c[0x0][0x164], R5, P4, P5 ;  /* 0x0000590018059a10 */ /* 0x000fc400027ea405 */
[----:B------:R-:W-:-:S03]  /*01d0*/  @!P0 IADD3 R6, P4, P5, R25, c[0x0][0x160], R28 ;  /* 0x0000580019068a10 */ /* 0x000fc60007d9e01c */
[--C-:B------:R-:W-:Y:S01]  /*01e0*/  @!P3 SHF.R.S32.HI R9, RZ, 0x1f, R30.reuse ;  /* 0x0000001fff09b819 */ /* 0x100fe2000001141e */
[----:B------:R-:W3:Y:S01]  /*01f0*/  @!P1 LDG.E.128 R16, [R4.64] ;  /* 0x0000000a04109981 */ /* 0x000ee2000c1e1d00 */
[----:B------:R-:W-:Y:S02]  /*0200*/  @!P0 IADD3.X R7, R24, c[0x0][0x164], R7, P4, P5 ;  /* 0x0000590018078a10 */ /* 0x000fe400027ea407 */
[----:B------:R-:W-:-:S03]  /*0210*/  @!P3 IADD3 R8, P4, P5, R25, c[0x0][0x160], R30 ;  /* 0x000058001908ba10 */ /* 0x000fc60007d9e01e */
[----:B------:R-:W4:Y:S01]  /*0220*/  @!P0 LDG.E.128 R20, [R6.64] ;  /* 0x0000000a06148981 */ /* 0x000f22000c1e1d00 */
[----:B------:R-:W-:-:S06]  /*0230*/  @!P3 IADD3.X R9, R24, c[0x0][0x164], R9, P4, P5 ;  /* 0x000059001809ba10 */ /* 0x000fcc00027ea409 */
[----:B------:R-:W5:Y:S01]  /*0240*/  @!P3 LDG.E.128 R8, [R8.64] ;  /* 0x0000000a0808b981 */ /* 0x000f62000c1e1d00 */
[----:B--2---:R-:W-:Y:S02]  /*0250*/  @!P2 HMNMX2.XORSIGN R12, |R12|, 32, 32, PT ;  /* 0x500050000c0ca840 */ /* 0x004fe40003840200 */
[----:B------:R-:W-:Y:S02]  /*0260*/  @!P2 HMNMX2.XORSIGN R13, |R13|, 32, 32, PT ;  /* 0x500050000d0da840 */ /* 0x000fe40003840200 */
[----:B------:R-:W-:Y:S02]  /*0270*/  @!P2 HMNMX2.XORSIGN R14, |R14|, 32, 32, PT ;  /* 0x500050000e0ea840 */ /* 0x000fe40003840200 */
[----:B------:R-:W-:Y:S02]  /*0280*/  @!P2 HMNMX2.XORSIGN R15, |R15|, 32, 32, PT ;  /* 0x500050000f0fa840 */ /* 0x000fe40003840200 */
[----:B---3--:R-:W-:Y:S02]  /*0290*/  @!P1 HMNMX2.XORSIGN R16, |R16|, 32, 32, PT ;  /* 0x5000500010109840 */ /* 0x008fe40003840200 */
[----:B------:R-:W-:-:S02]  /*02a0*/  @!P1 HMNMX2.XORSIGN R17, |R17|, 32, 32, PT ;  /* 0x5000500011119840 */ /* 0x000fc40003840200 */
[----:B------:R-:W-:Y:S02]  /*02b0*/  @!P1 HMNMX2.XORSIGN R18, |R18|, 32, 32, PT ;  /* 0x5000500012129840 */ /* 0x000fe40003840200 */
[----:B------:R-:W-:Y:S02]  /*02c0*/  @!P1 HMNMX2.XORSIGN R19, |R19|, 32, 32, PT ;  /* 0x5000500013139840 */ /* 0x000fe40003840200 */
[----:B----4-:R-:W-:Y:S02]  /*02d0*/  @!P0 HMNMX2.XORSIGN R20, |R20|, 32, 32, PT ;  /* 0x5000500014148840 */ /* 0x010fe40003840200 */
[----:B------:R-:W-:Y:S02]  /*02e0*/  @!P0 HMNMX2.XORSIGN R21, |R21|, 32, 32, PT ;  /* 0x5000500015158840 */ /* 0x000fe40003840200 */
[----:B------:R-:W-:Y:S02]  /*02f0*/  @!P0 HMNMX2.XORSIGN R22, |R22|, 32, 32, PT ;  /* 0x5000500016168840 */ /* 0x000fe40003840200 */
[----:B------:R-:W-:-:S02]  /*0300*/  @!P0 HMNMX2.XORSIGN R23, |R23|, 32, 32, PT ;  /* 0x5000500017178840 */ /* 0x000fc40003840200 */
[----:B-----5:R-:W-:Y:S02]  /*0310*/  @!P3 HMNMX2.XORSIGN R8, |R8|, 32, 32, PT ;  /* 0x500050000808b840 */ /* 0x020fe40003840200 */
[----:B------:R-:W-:Y:S02]  /*0320*/  @!P3 HMNMX2.XORSIGN R9, |R9|, 32, 32, PT ;  /* 0x500050000909b840 */ /* 0x000fe40003840200 */
[----:B------:R-:W-:Y:S02]  /*0330*/  @!P3 HMNMX2.XORSIGN R10, |R10|, 32, 32, PT ;  /* 0x500050000a0ab840 */ /* 0x000fe40003840200 */
[----:B------:R-:W-:Y:S01]  /*0340*/  @!P3 HMNMX2.XORSIGN R11, |R11|, 32, 32, PT ;  /* 0x500050000b0bb840 */ /* 0x000fe20003840200 */
[----:B------:R0:W-:Y:S04]  /*0350*/  @!P2 STS.128 [R0], R12 ;  /* 0x0000000c0000a388 */ /* 0x0001e80000000c00 */
[----:B------:R1:W-:Y:S04]  /*0360*/  @!P1 STS.128 [R26], R16 ;  /* 0x000000101a009388 */ /* 0x0003e80000000c00 */
[----:B------:R1:W-:Y:S04]  /*0370*/  @!P0 STS.128 [R28], R20 ;  /* 0x000000141c008388 */ /* 0x0003e80000000c00 */
[----:B------:R1:W-:Y:S01]  /*0380*/  @!P3 STS.128 [R30], R8 ;  /* 0x000000081e00b388 */ /* 0x0003e20000000c00 */
[----:B0-----:R-:W-:-:S05]  /*0390*/  IMAD R0, R27, 0x10, R30 ;  /* 0x000000101b007824 */ /* 0x001fca00078e021e */
[----:B------:R-:W-:-:S13]  /*03a0*/  ISETP.GE.AND P0, PT, R0, UR4, PT ;  /* 0x0000000400007c0c */ /* 0x000fda000bf06270 */
[----:B-1----:R-:W-:Y:S05]  /*03b0*/  @!P0 BRA `(.L_x_105) ;  /* 0xfffffd1000008947 */ /* 0x002fea000383ffff */
.L_x_104:
[----:B------:R-:W-:Y:S05]  /*03c0*/  BSYNC B0 ;  /* 0x0000000000007941 */ /* 0x000fea0003800000 */
.L_x_103:
[----:B------:R-:W-:Y:S01]  /*03d0*/  IMAD.MOV.U32 R0, RZ, RZ, c[0x0][0x178] ;  /* 0x00005e00ff007624 */ /* 0x000fe200078e00ff */
[----:B------:R-:W-:Y:S06]  /*03e0*/  BAR.SYNC 0x0 ;  /* 0x0000000000007b1d */ /* 0x000fec0000000000 */
[----:B------:R-:W-:-:S13]  /*03f0*/  ISETP.GE.AND P0, PT, R0, 0x1, PT ;  /* 0x000000010000780c */ /* 0x000fda0003f06270 */
[----:B------:R-:W-:Y:S05]  /*0400*/  @!P0 BRA `(.L_x_106) ;  /* 0x00007aa000008947 */ /* 0x000fea0003800000 */
[----:B------:R-:W-:Y:S01]  /*0410*/  IADD3 R136, -R135, c[0x0][0x190], RZ ;  /* 0x0000640087887a10 */ /* 0x000fe20007ffe1ff */
[----:B------:R-:W-:Y:S01]  /*0420*/  IMAD.MOV.U32 R5, RZ, RZ, c[0x0][0x1ac] ;  /* 0x00006b00ff057624 */ /* 0x000fe200078e00ff */
[C---:B------:R-:W-:Y:S01]  /*0430*/  HADD2 R2, R135.reuse.H0_H0, c[0x0] [0x1d0] ;  /* 0x0000740087027630 */ /* 0x040fe20000000800 */
[----:B------:R-:W-:Y:S01]  /*0440*/  CS2R R10, SRZ ;  /* 0x00000000000a7805 */ /* 0x000fe2000001ff00 */
[C---:B------:R-:W-:Y:S01]  /*0450*/  HADD2 R4, R135.reuse.H0_H0, c[0x0] [0x1d8] ;  /* 0x0000760087047630 */ /* 0x040fe20000000800 */
[C---:B------:R-:W-:Y:S01]  /*0460*/  HSET2.BF.LE.AND R0, R136.reuse.H0_H0, c[0x0] [0x1d0], PT ;  /* 0x0000740088007633 */ /* 0x040fe20003803880 */
[C---:B------:R-:W-:Y:S01]  /*0470*/  HADD2 R6, R135.reuse.H0_H0, c[0x0] [0x1f0] ;  /* 0x00007c0087067630 */ /* 0x040fe20000000800 */
[----:B------:R-:W-:Y:S01]  /*0480*/  HSET2.BF.LE.AND R3, R136.H0_H0, c[0x0] [0x1d8], PT ;  /* 0x0000760088037633 */ /* 0x000fe20003803880 */
[----:B------:R-:W-:Y:S01]  /*0490*/  HADD2 R8, R135.H0_H0, c[0x0] [0x1f8] ;  /* 0x00007e0087087630 */ /* 0x000fe20000000800 */
[----:B------:R-:W-:Y:S01]  /*04a0*/  ISETP.NE.AND P0, PT, R5, 0x4, PT ;  /* 0x000000040500780c */ /* 0x000fe20003f05270 */
[----:B------:R-:W-:Y:S01]  /*04b0*/  HFMA2 R75, -R0, c[0x0] [0x190].H0_H0, R2 ;  /* 0x20006400004b7a31 */ /* 0x000fe20000000102 */
[C---:B------:R-:W-:Y:S01]  /*04c0*/  HSET2.BF.LE.AND R0, R136.reuse.H0_H0, c[0x0] [0x1e0], PT ;  /* 0x0000780088007633 */ /* 0x040fe20003803880 */
[----:B------:R-:W-:Y:S01]  /*04d0*/  HFMA2 R77, -R3, c[0x0] [0x190].H0_H0, R4 ;  /* 0x20006400034d7a31 */ /* 0x000fe20000000104 */
[C---:B------:R-:W-:Y:S01]  /*04e0*/  HSET2.BF.LE.AND R3, R136.reuse.H0_H0, c[0x0] [0x1e8], PT ;  /* 0x00007a0088037633 */ /* 0x040fe20003803880 */
[C---:B------:R-:W-:Y:S01]  /*04f0*/  HADD2 R2, R135.reuse.H0_H0, c[0x0] [0x1e0] ;  /* 0x0000780087027630 */ /* 0x040fe20000000800 */
[C---:B------:R-:W-:Y:S01]  /*0500*/  HSET2.BF.LE.AND R5, R136.reuse.H0_H0, c[0x0] [0x1f0], PT ;  /* 0x00007c0088057633 */ /* 0x040fe20003803880 */
[----:B------:R-:W-:Y:S01]  /*0510*/  HADD2 R4, R135.H0_H0, c[0x0] [0x1e8] ;  /* 0x00007a0087047630 */ /* 0x000fe20000000800 */
[----:B------:R-:W-:Y:S01]  /*0520*/  HSET2.BF.LE.AND R7, R136.H0_H0, c[0x0] [0x1f8], PT ;  /* 0x00007e0088077633 */ /* 0x000fe20003803880 */
[----:B------:R-:W-:Y:S01]  /*0530*/  HFMA2 R79, -R0, c[0x0] [0x190].H0_H0, R2 ;  /* 0x20006400004f7a31 */ /* 0x000fe20000000102 */
[C---:B------:R-:W-:Y:S01]  /*0540*/  HSET2.BF.LE.AND R0, R136.reuse.H0_H0, c[0x0] [0x200], PT ;  /* 0x0000800088007633 */ /* 0x040fe20003803880 */
[----:B------:R-:W-:Y:S01]  /*0550*/  HFMA2 R81, -R3, c[0x0] [0x190].H0_H0, R4 ;  /* 0x2000640003517a31 */ /* 0x000fe20000000104 */
[C---:B------:R-:W-:Y:S01]  /*0560*/  HSET2.BF.LE.AND R3, R136.reuse.H0_H0, c[0x0] [0x208], PT ;  /* 0x0000820088037633 */ /* 0x040fe20003803880 */
[----:B------:R-:W-:Y:S01]  /*0570*/  HFMA2 R83, -R5, c[0x0] [0x190].H0_H0, R6 ;  /* 0x2000640005537a31 */ /* 0x000fe20000000106 */
[C---:B------:R-:W-:Y:S01]  /*0580*/  HSET2.BF.LE.AND R5, R136.reuse.H0_H0, c[0x0] [0x210], PT ;  /* 0x0000840088057633 */ /* 0x040fe20003803880 */
[----:B------:R-:W-:Y:S01]  /*0590*/  HFMA2 R85, -R7, c[0x0] [0x190].H0_H0, R8 ;  /* 0x2000640007557a31 */ /* 0x000fe20000000108 */
        /* <DEDUP_REMOVED lines=42> */
[----:B------:R-:W-:Y:S01]  /*0840*/  LEA R100, R99, c[0x0][0x234], 0x1 ;  /* 0x00008d0063647a11 */ /* 0x000fe200078e08ff */
[----:B------:R-:W-:Y:S01]  /*0850*/  HFMA2 R105, -R3, c[0x0] [0x190].H0_H0, R4 ;  /* 0x2000640003697a31 */ /* 0x000fe20000000104 */
[----:B------:R-:W-:Y:S01]  /*0860*/  LEA R102, R101, c[0x0][0x23c], 0x1 ;  /* 0x00008f0065667a11 */ /* 0x000fe200078e08ff */
[----:B------:R-:W-:Y:S01]  /*0870*/  HFMA2 R107, -R5, c[0x0] [0x190].H0_H0, R6 ;  /* 0x20006400056b7a31 */ /* 0x000fe20000000106 */
[----:B------:R-:W-:Y:S01]  /*0880*/  LEA R104, R103, c[0x0][0x244], 0x1 ;  /* 0x0000910067687a11 */ /* 0x000fe200078e08ff */
[----:B------:R-:W-:Y:S01]  /*0890*/  HFMA2 R109, -R7, c[0x0] [0x190].H0_H0, R8 ;  /* 0x20006400076d7a31 */ /* 0x000fe20000000108 */
[----:B------:R-:W-:Y:S01]  /*08a0*/  LEA R106, R105, c[0x0][0x24c], 0x1 ;  /* 0x00009300696a7a11 */ /* 0x000fe200078e08ff */
[----:B------:R-:W-:Y:S01]  /*08b0*/  IMAD.MOV.U32 R0, RZ, RZ, RZ ;  /* 0x000000ffff007224 */ /* 0x000fe200078e00ff */
[----:B------:R-:W-:Y:S01]  /*08c0*/  LEA R108, R107, c[0x0][0x254], 0x1 ;  /* 0x000095006b6c7a11 */ /* 0x000fe200078e08ff */
[----:B------:R-:W-:Y:S01]  /*08d0*/  CS2R R2, SRZ ;  /* 0x0000000000027805 */ /* 0x000fe2000001ff00 */
[----:B------:R-:W-:Y:S01]  /*08e0*/  LEA R110, R109, c[0x0][0x25c], 0x1 ;  /* 0x000097006d6e7a11 */ /* 0x000fe200078e08ff */
        /* <DEDUP_REMOVED lines=30> */
[----:B------:R-:W-:Y:S01]  /*0ad0*/  IMAD.MOV.U32 R111, RZ, RZ, RZ ;  /* 0x000000ffff6f7224 */ /* 0x000fe200078e00ff */
        /* <DEDUP_REMOVED lines=30> */
[----:B------:R-:W-:Y:S01]  /*0cc0*/  CS2R R118, SRZ ;  /* 0x0000000000767805 */ /* 0x000fe2000001ff00 */
[----:B------:R-:W-:Y:S01]  /*0cd0*/  IMAD.MOV.U32 R74, RZ, RZ, RZ ;  /* 0x000000ffff4a7224 */ /* 0x000fe200078e00ff */
        /* <DEDUP_REMOVED lines=17> */
[----:B------:R-:W-:-:S02]  /*0df0*/  SHF.R.U32.HI R110, RZ, 0x10, R110 ;  /* 0x00000010ff6e7819 */ /* 0x000fc4000001166e */
.L_x_121:
[----:B------:R-:W-:Y:S01]  /*0e00*/  LDS.U16 R129, [R75] ;  /* 0x000000004b817984 */ /* 0x000fe20000000400 */
[----:B------:R-:W-:-:S03]  /*0e10*/  IADD3 R74, R74, 0x1, RZ ;  /* 0x000000014a4a7810 */ /* 0x000fc60007ffe0ff */
[----:B------:R-:W0:Y:S01]  /*0e20*/  LDS.U16 R130, [R76] ;  /* 0x000000004c827984 */ /* 0x000e220000000400 */
[----:B------:R-:W-:-:S03]  /*0e30*/  ISETP.GE.AND P1, PT, R74, c[0x0][0x178], PT ;  /* 0x00005e004a007a0c */ /* 0x000fc60003f26270 */
        /* <DEDUP_REMOVED lines=23> */
[----:B------:R-:W-:Y:S01]  /*0fb0*/  HMNMX2.XORSIGN R127, |R123|, |R132|, PT ;  /* 0x400000847b7f7240 */ /* 0x000fe20003840200 */
        /* <DEDUP_REMOVED lines=152> */
[----:B------:R-:W-:Y:S01]  /*1940*/  HADD2 R129, R133, -R112 ;  /* 0x8000007085817230 */ /* 0x000fe20000000000 */
[----:B---3--:R-:W-:-:S03]  /*1950*/  PRMT R143, R138, 0x5410, R131 ;  /* 0x000054108a8f7816 */ /* 0x008fc60000000083 */
[----:B------:R-:W-:Y:S01]  /*1960*/  HADD2 R131, R141, -R120 ;  /* 0x800000788d837230 */ /* 0x000fe20000000000 */
[----:B------:R-:W-:Y:S01]  /*1970*/  HMNMX2.XORSIGN R120, |R130|, |R129|, PT ;  /* 0x4000008182787240 */ /* 0x000fe20003840200 */
        /* <DEDUP_REMOVED lines=17> */
[----:B------:R-:W-:Y:S02]  /*1a90*/  HMNMX2.XORSIGN R129, |R137|, |R124|, PT ;  /* 0x4000007c89817240 */ /* 0x000fe40003840200 */
[----:B------:R-:W-:Y:S01]  /*1aa0*/  HMNMX2.XORSIGN R124, |R120|, |R131|, PT ;  /* 0x40000083787c7240 */ /* 0x000fe20003840200 */
[----:B------:R-:W-:Y:S01]  /*1ab0*/  HMUL2 R120, R130, c[0x0] [0x180] ;  /* 0x0000600082787a32 */ /* 0x000fe20000000000 */
[----:B------:R-:W-:Y:S01]  /*1ac0*/  PRMT R138, R134, 0x7610, R138 ;  /* 0x00007610868a7816 */ /* 0x000fe2000000008a */
[----:B------:R-:W-:Y:S01]  /*1ad0*/  HMUL2 R129, R129, c[0x0] [0x180] ;  /* 0x0000600081817a32 */ /* 0x000fe20000000000 */
[--C-:B------:R-:W-:Y:S01]  /*1ae0*/  SHF.R.U32.HI R137, RZ, 0x10, R134.reuse ;  /* 0x00000010ff897819 */ /* 0x100fe20000011686 */
[----:B------:R-:W-:Y:S01]  /*1af0*/  HMUL2 R124, R124, c[0x0] [0x180] ;  /* 0x000060007c7c7a32 */ /* 0x000fe20000000000 */
[----:B------:R-:W-:Y:S01]  /*1b00*/  PRMT R134, R133, 0x7610, R134 ;  /* 0x0000761085867816 */ /* 0x000fe20000000086 */
[----:B------:R-:W-:Y:S01]  /*1b10*/  HADD2 R131, R120, R131 ;  /* 0x0000008378837230 */ /* 0x000fe20000000000 */
[----:B------:R-:W-:Y:S01]  /*1b20*/  STS.U16 [R101], R138 ;  /* 0x0000008a65007388 */ /* 0x000fe20000000400 */
[----:B------:R-:W-:Y:S01]  /*1b30*/  HADD2 R132, R124, R132 ;  /* 0x000000847c847230 */ /* 0x000fe20000000000 */
[----:B------:R-:W-:Y:S01]  /*1b40*/  SHF.R.U32.HI R133, RZ, 0x10, R133 ;  /* 0x00000010ff857819 */ /* 0x000fe20000011685 */
[----:B------:R-:W-:Y:S01]  /*1b50*/  HADD2 R71, R129, R71 ;  /* 0x0000004781477230 */ /* 0x000fe20000000000 */
[----:B------:R0:W-:Y:S01]  /*1b60*/  STS.U16 [R102], R137 ;  /* 0x0000008966007388 */ /* 0x0001e20000000400 */
[----:B------:R-:W-:-:S02]  /*1b70*/  PRMT R130, R131, 0x7610, R130 ;  /* 0x0000761083827816 */ /* 0x000fc40000000082 */
[----:B------:R-:W-:Y:S01]  /*1b80*/  SHF.R.U32.HI R131, RZ, 0x10, R131 ;  /* 0x00000010ff837819 */ /* 0x000fe20000011683 */
[----:B------:R1:W-:Y:S04]  /*1b90*/  STS.U16 [R103], R134 ;  /* 0x0000008667007388 */ /* 0x0003e80000000400 */
[----:B------:R-:W-:Y:S01]  /*1ba0*/  STS.U16 [R104], R133 ;  /* 0x0000008568007388 */ /* 0x000fe20000000400 */
[----:B0-----:R-:W-:-:S03]  /*1bb0*/  SHF.R.U32.HI R137, RZ, 0x10, R132 ;  /* 0x00000010ff897819 */ /* 0x001fc60000011684 */
[----:B------:R-:W-:Y:S01]  /*1bc0*/  STS.U16 [R105], R130 ;  /* 0x0000008269007388 */ /* 0x000fe20000000400 */
[----:B-1----:R-:W-:Y:S02]  /*1bd0*/  PRMT R134, R132, 0x7610, R134 ;  /* 0x0000761084867816 */ /* 0x002fe40000000086 */
[----:B------:R-:W-:Y:S01]  /*1be0*/  PRMT R132, R71, 0x7610, R132 ;  /* 0x0000761047847816 */ /* 0x000fe20000000084 */
[----:B------:R-:W-:Y:S01]  /*1bf0*/  STS.U16 [R106], R131 ;  /* 0x000000836a007388 */ /* 0x000fe20000000400 */
[----:B------:R-:W-:-:S03]  /*1c00*/  SHF.R.U32.HI R71, RZ, 0x10, R71 ;  /* 0x00000010ff477819 */ /* 0x000fc60000011647 */
[----:B------:R-:W-:Y:S04]  /*1c10*/  STS.U16 [R107], R134 ;  /* 0x000000866b007388 */ /* 0x000fe80000000400 */
        /* <DEDUP_REMOVED lines=8> */
[----:B------:R-:W-:Y:S01]  /*1ca0*/  HSET2.BF.LE.AND R129, R136.H0_H0, c[0x0] [0x260], PT ;  /* 0x0000980088817633 */ /* 0x000fe20003803880 */
[----:B------:R-:W-:Y:S02]  /*1cb0*/  HADD2 R130, R135.H0_H0, c[0x0] [0x260] ;  /* 0x0000980087827630 */ /* 0x000fe40000000800 */
[----:B------:R-:W-:-:S02]  /*1cc0*/  HFMA2 R131, -R131, c[0x0] [0x190].H0_H0, R132 ;  /* 0x2000640083837a31 */ /* 0x000fc40000000184 */
[----:B------:R-:W-:-:S03]  /*1cd0*/  HFMA2 R129, -R129, c[0x0] [0x190].H0_H0, R130 ;  /* 0x2000640081817a31 */ /* 0x000fc60000000182 */
        /* <DEDUP_REMOVED lines=20> */
[----:B------:R-:W-:Y:S01]  /*1e20*/  HMUL2 R133, R129, c[0x0] [0x180] ;  /* 0x0000600081857a32 */ /* 0x000fe20000000000 */
[----:B------:R-:W-:Y:S01]  /*1e30*/  IMAD.MOV.U32 R129, RZ, RZ, c[0x0][0x1ac] ;  /* 0x00006b00ff817624 */ /* 0x000fe200078e00ff */
[----:B------:R-:W-:Y:S02]  /*1e40*/  HADD2 R69, R134.H0_H0, R69.H0_H0 ;  /* 0x2000004586457230 */ /* 0x000fe40000000800 */
[----:B------:R-:W-:Y:S02]  /*1e50*/  HADD2 R70, R133, R70 ;  /* 0x0000004685467230 */ /* 0x000fe40000000000 */
[----:B------:R-:W-:-:S03]  /*1e60*/  ISETP.NE.AND P2, PT, R129, 0x5, PT ;  /* 0x000000058100780c */ /* 0x000fc60003f45270 */
        /* <DEDUP_REMOVED lines=12> */
[C---:B------:R-:W-:Y:S01]  /*1f30*/  HADD2 R133, R135.reuse.H0_H0, c[0x0] [0x278] ;  /* 0x00009e0087857630 */ /* 0x040fe20000000800 */
[----:B------:R-:W-:Y:S01]  /*1f40*/  HSET2.BF.LE.AND R134, R136.H0_H0, c[0x0] [0x280], PT ;  /* 0x0000a00088867633 */ /* 0x000fe20003803880 */
[----:B------:R-:W-:Y:S01]  /*1f50*/  HADD2 R137, R135.H0_H0, c[0x0] [0x280] ;  /* 0x0000a00087897630 */ /* 0x000fe20000000800 */
[----:B------:R-:W-:Y:S01]  /*1f60*/  ISETP.NE.AND P2, PT, R129, 0x6, PT ;  /* 0x000000068100780c */ /* 0x000fe20003f45270 */
[----:B------:R-:W-:-:S02]  /*1f70*/  HFMA2 R130, -R130, c[0x0] [0x190].H0_H0, R131 ;  /* 0x2000640082827a31 */ /* 0x000fc40000000183 */
[----:B------:R-:W-:Y:S02]  /*1f80*/  HFMA2 R132, -R132, c[0x0] [0x190].H0_H0, R133 ;  /* 0x2000640084847a31 */ /* 0x000fe40000000185 */
[----:B------:R-:W-:Y:S01]  /*1f90*/  HFMA2 R134, -R134, c[0x0] [0x190].H0_H0, R137 ;  /* 0x2000640086867a31 */ /* 0x000fe20000000189 */
        /* <DEDUP_REMOVED lines=169> */
[----:B------:R-:W-:Y:S01]  /*2a30*/  HSET2.BF.LE.AND R132, R136.H0_H0, c[0x0] [0x2c0], PT ;  /* 0x0000b00088847633 */ /* 0x000fe20003803880 */
[----:B------:R-:W-:Y:S01]  /*2a40*/  HADD2 R131, R135.H0_H0, c[0x0] [0x2b8] ;  /* 0x0000ae0087837630 */ /* 0x000fe20000000800 */
[----:B------:R-:W-:-:S03]  /*2a50*/  ISETP.NE.AND P2, PT, R129, 0x9, PT ;  /* 0x000000098100780c */ /* 0x000fc60003f45270 */
[----:B------:R-:W-:Y:S02]  /*2a60*/  HFMA2 R132, -R132, c[0x0] [0x190].H0_H0, R133 ;  /* 0x2000640084847a31 */ /* 0x000fe40000000185 */
[----:B------:R-:W-:-:S03]  /*2a70*/  HFMA2 R130, -R130, c[0x0] [0x190].H0_H0, R131 ;  /* 0x2000640082827a31 */ /* 0x000fc60000000183 */
        /* <DEDUP_REMOVED lines=36> */
[----:B------:R-:W-:Y:S01]  /*2cc0*/  HSET2.BF.LE.AND R134, R136.H0_H0, c[0x0] [0x2d8], PT ;  /* 0x0000b60088867633 */ /* 0x000fe20003803880 */
[----:B------:R-:W-:Y:S01]  /*2cd0*/  HFMA2 R130, -R130, c[0x0] [0x190].H0_H0, R131 ;  /* 0x2000640082827a31 */ /* 0x000fe20000000183 */
[----:B------:R-:W-:Y:S01]  /*2ce0*/  ISETP.NE.AND P2, PT, R129, 0xa, PT ;  /* 0x0000000a8100780c */ /* 0x000fe20003f45270 */
[----:B------:R-:W-:-:S02]  /*2cf0*/  HFMA2 R132, -R132, c[0x0] [0x190].H0_H0, R133 ;  /* 0x2000640084847a31 */ /* 0x000fc40000000185 */
[----:B------:R-:W-:Y:S01]  /*2d00*/  HADD2 R137, R135.H0_H0, c[0x0] [0x2d8] ;  /* 0x0000b60087897630 */ /* 0x000fe20000000800 */
[----:B------:R-:W-:Y:S02]  /*2d10*/  LEA R131, R130, c[0x0][0x2cc], 0x1 ;  /* 0x0000b30082837a11 */ /* 0x000fe400078e08ff */
[----:B------:R-:W-:Y:S01]  /*2d20*/  LEA R132, R132, c[0x0][0x2d4], 0x1 ;  /* 0x0000b50084847a11 */ /* 0x000fe200078e08ff */
[----:B------:R-:W-:Y:S01]  /*2d30*/  HFMA2 R134, -R134, c[0x0] [0x190].H0_H0, R137 ;  /* 0x2000640086867a31 */ /* 0x000fe20000000189 */
        /* <DEDUP_REMOVED lines=127> */
[----:B------:R1:W-:Y:S01]  /*3530*/  STS.U16 [R132], R35 ;  /* 0x0000002384007388 */ /* 0x0003e20000000400 */
[----:B0-----:R-:W-:Y:S02]  /*3540*/  IMAD.MOV.U32 R111, RZ, RZ, R138 ;  /* 0x000000ffff6f7224 */ /* 0x001fe400078e008a */
[----:B-1----:R-:W-:Y:S01]  /*3550*/  IMAD.MOV.U32 R35, RZ, RZ, R137 ;  /* 0x000000ffff237224 */ /* 0x002fe200078e0089 */
        /* <DEDUP_REMOVED lines=426> */
[C---:B------:R-:W-:Y:S01]  /*5000*/  HADD2 R131, R135.reuse.H0_H0, c[0x0] [0x3d0] ;  /* 0x0000f40087837630 */ /* 0x040fe20000000800 */
[----:B------:R-:W-:Y:S01]  /*5010*/  ISETP.NE.AND P2, PT, R129, 0x17, PT ;  /* 0x000000178100780c */ /* 0x000fe20003f45270 */
[----:B------:R-:W-:-:S02]  /*5020*/  HADD2 R132, R135.H0_H0, c[0x0] [0x3d8] ;  /* 0x0000f60087847630 */ /* 0x000fc40000000800 */
[----:B------:R-:W-:Y:S01]  /*5030*/  HFMA2 R130, -R130, c[0x0] [0x190].H0_H0, R131 ;  /* 0x2000640082827a31 */ /* 0x000fe20000000183 */
[----:B------:R-:W-:-:S04]  /*5040*/  HSET2.BF.LE.AND R131, R136.H0_H0, c[0x0] [0x3d8], PT ;  /* 0x0000f60088837633 */ /* 0x000fc80003803880 */
[----:B------:R-:W-:Y:S01]  /*5050*/  LEA R130, R130, c[0x0][0x3d4], 0x1 ;  /* 0x0000f50082827a11 */ /* 0x000fe200078e08ff */
[----:B------:R-:W-:-:S03]  /*5060*/  HFMA2 R132, -R131, c[0x0] [0x190].H0_H0, R132 ;  /* 0x2000640083847a31 */ /* 0x000fc60000000184 */
        /* <DEDUP_REMOVED lines=17> */
[----:B0-----:R-:W-:Y:S01]  /*5180*/  IMAD.MOV.U32 R13, RZ, RZ, R133 ;  /* 0x000000ffff0d7224 */ /* 0x001fe200078e0085 */
        /* <DEDUP_REMOVED lines=76> */
[----:B0-----:R-:W-:Y:S01]  /*5650*/  IMAD.MOV.U32 R19, RZ, RZ, R134 ;  /* 0x000000ffff137224 */ /* 0x001fe200078e0086 */
        /* <DEDUP_REMOVED lines=583> */
[----:B------:R-:W-:-:S04]  /*7ad0*/  HADD2 R130, R135.H0_H0, c[0x0] [0x510] ;  /* 0x0001440087827630 */ /* 0x000fc80000000800 */
        /* <DEDUP_REMOVED lines=33> */
[----:B------:R-:W-:Y:S05]  /*7cf0*/  BRA `(.L_x_107) ;  /* 0x0000019000007947 */ /* 0x000fea0003800000 */
.L_x_120:
[----:B------:R-:W-:Y:S06]  /*7d00*/  BAR.SYNC 0x0 ;  /* 0x0000000000007b1d */ /* 0x000fec0000000000 */
[----:B------:R-:W-:Y:S05]  /*7d10*/  BRA `(.L_x_107) ;  /* 0x0000017000007947 */ /* 0x000fea0003800000 */
.L_x_119:
[----:B------:R-:W-:Y:S06]  /*7d20*/  BAR.SYNC 0x0 ;  /* 0x0000000000007b1d */ /* 0x000fec0000000000 */
[----:B------:R-:W-:Y:S05]  /*7d30*/  BRA `(.L_x_107) ;  /* 0x0000015000007947 */ /* 0x000fea0003800000 */
.L_x_118:
[----:B------:R-:W-:Y:S06]  /*7d40*/  BAR.SYNC 0x0 ;  /* 0x0000000000007b1d */ /* 0x000fec0000000000 */
[----:B------:R-:W-:Y:S05]  /*7d50*/  BRA `(.L_x_107) ;  /* 0x0000013000007947 */ /* 0x000fea0003800000 */
.L_x_117:
[----:B------:R-:W-:Y:S06]  /*7d60*/  BAR.SYNC 0x0 ;  /* 0x0000000000007b1d */ /* 0x000fec0000000000 */
[----:B------:R-:W-:Y:S05]  /*7d70*/  BRA `(.L_x_107) ;  /* 0x0000011000007947 */ /* 0x000fea0003800000 */
.L_x_116:
[----:B------:R-:W-:Y:S06]  /*7d80*/  BAR.SYNC 0x0 ;  /* 0x0000000000007b1d */ /* 0x000fec0000000000 */
[----:B------:R-:W-:Y:S05]  /*7d90*/  BRA `(.L_x_107) ;  /* 0x000000f000007947 */ /* 0x000fea0003800000 */
.L_x_115:
[----:B------:R-:W-:Y:S06]  /*7da0*/  BAR.SYNC 0x0 ;  /* 0x0000000000007b1d */ /* 0x000fec0000000000 */
[----:B------:R-:W-:Y:S05]  /*7db0*/  BRA `(.L_x_107) ;  /* 0x000000d000007947 */ /* 0x000fea0003800000 */
.L_x_114:
[----:B------:R-:W-:Y:S06]  /*7dc0*/  BAR.SYNC 0x0 ;  /* 0x0000000000007b1d */ /* 0x000fec0000000000 */
[----:B------:R-:W-:Y:S05]  /*7dd0*/  BRA `(.L_x_107) ;  /* 0x000000b000007947 */ /* 0x000fea0003800000 */
.L_x_113:
[----:B------:R-:W-:Y:S06]  /*7de0*/  BAR.SYNC 0x0 ;  /* 0x0000000000007b1d */ /* 0x000fec0000000000 */
[----:B------:R-:W-:Y:S05]  /*7df0*/  BRA `(.L_x_107) ;  /* 0x0000009000007947 */ /* 0x000fea0003800000 */
.L_x_112:
[----:B------:R-:W-:Y:S06]  /*7e00*/  BAR.SYNC 0x0 ;  /* 0x0000000000007b1d */ /* 0x000fec0000000000 */
[----:B------:R-:W-:Y:S05]  /*7e10*/  BRA `(.L_x_107) ;  /* 0x0000007000007947 */ /* 0x000fea0003800000 */
.L_x_111:
[----:B------:R-:W-:Y:S06]  /*7e20*/  BAR.SYNC 0x0 ;  /* 0x0000000000007b1d */ /* 0x000fec0000000000 */
[----:B------:R-:W-:Y:S05]  /*7e30*/  BRA `(.L_x_107) ;  /* 0x0000005000007947 */ /* 0x000fea0003800000 */
.L_x_110:
[----:B------:R-:W-:Y:S06]  /*7e40*/  BAR.SYNC 0x0 ;  /* 0x0000000000007b1d */ /* 0x000fec0000000000 */
[----:B------:R-:W-:Y:S05]  /*7e50*/  BRA `(.L_x_107) ;  /* 0x0000003000007947 */ /* 0x000fea0003800000 */
.L_x_109:
[----:B------:R-:W-:Y:S06]  /*7e60*/  BAR.SYNC 0x0 ;  /* 0x0000000000007b1d */ /* 0x000fec0000000000 */
[----:B------:R-:W-:Y:S05]  /*7e70*/  BRA `(.L_x_107) ;  /* 0x0000001000007947 */ /* 0x000fea0003800000 */
.L_x_108:
[----:B------:R-:W-:Y:S06]  /*7e80*/  BAR.SYNC 0x0 ;  /* 0x0000000000007b1d */ /* 0x000fec0000000000 */
.L_x_107:
[----:B------:R-:W-:Y:S01]  /*7e90*/  @P1 CALL.REL.NOINC `(.L_x_106) ;  /* 0x0000001000001944 */ /* 0x000fe20003c00000 */
[----:B------:R-:W-:Y:S05]  /*7ea0*/  BRA `(.L_x_121) ;  /* 0xffff8f5000007947 */ /* 0x000fea000383ffff */
.L_x_106:
[----:B------:R-:W0:Y:S01]  /*7eb0*/  S2R R3, SR_TID.X ;  /* 0x0000000000037919 */ /* 0x000e220000002100 */
[----:B------:R-:W-:-:S02]  /*7ec0*/  ULDC UR6, c[0x0][0x1bc] ;  /* 0x00006f0000067ab9 */ /* 0x000fc40000000800 */
[----:B------:R-:W-:-:S04]  /*7ed0*/  UIADD3 UR4, UR6, 0x3ff, URZ ;  /* 0x000003ff06047890 */ /* 0x000fc8000fffe03f */
[----:B------:R-:W-:-:S04]  /*7ee0*/  USHF.R.S32.HI UR5, URZ, 0x1f, UR4 ;  /* 0x0000001f3f057899 */ /* 0x000fc80008011404 */
[----:B------:R-:W-:-:S04]  /*7ef0*/  ULEA.HI UR5, UR5, UR4, URZ, 0xa ;  /* 0x0000000405057291 */ /* 0x000fc8000f8f503f */
[----:B------:R-:W-:Y:S01]  /*7f00*/  USHF.R.S32.HI UR5, URZ, 0xa, UR5 ;  /* 0x0000000a3f057899 */ /* 0x000fe20008011405 */
[----:B0-----:R-:W-:-:S05]  /*7f10*/  SHF.R.U32.HI R0, RZ, 0x5, R3 ;  /* 0x00000005ff007819 */ /* 0x001fca0000011603 */
[----:B------:R-:W-:-:S13]  /*7f20*/  ISETP.GE.AND P0, PT, R0, UR5, PT ;  /* 0x0000000500007c0c */ /* 0x000fda000bf06270 */
[----:B------:R-:W-:Y:S05]  /*7f30*/  @P0 EXIT ;  /* 0x000000000000094d */ /* 0x000fea0003800000 */
[----:B------:R-:W0:Y:S01]  /*7f40*/  S2UR UR4, SR_CTAID.X ;  /* 0x00000000000479c3 */ /* 0x000e220000002500 */
[----:B------:R-:W-:Y:S01]  /*7f50*/  LOP3.LUT R3, R3, 0x1f, RZ, 0xc0, !PT ;  /* 0x0000001f03037812 */ /* 0x000fe200078ec0ff */
[----:B------:R-:W-:Y:S01]  /*7f60*/  UIADD3 UR6, UR6, 0x1f, URZ ;  /* 0x0000001f06067890 */ /* 0x000fe2000fffe03f */
[----:B------:R-:W-:Y:S01]  /*7f70*/  IMAD.MOV.U32 R13, RZ, RZ, RZ ;  /* 0x000000ffff0d7224 */ /* 0x000fe200078e00ff */
[----:B------:R-:W-:Y:S01]  /*7f80*/  ULDC UR5, c[0x0][0x174] ;  /* 0x00005d0000057ab9 */ /* 0x000fe20000000800 */
[----:B------:R-:W-:Y:S01]  /*7f90*/  IMAD.MOV.U32 R5, RZ, RZ, RZ ;  /* 0x000000ffff057224 */ /* 0x000fe200078e00ff */
[----:B------:R-:W-:Y:S01]  /*7fa0*/  USHF.R.S32.HI UR7, URZ, 0x1f, UR6 ;  /* 0x0000001f3f077899 */ /* 0x000fe20008011406 */
[--C-:B------:R-:W-:Y:S01]  /*7fb0*/  IMAD R0, R0, 0x400, R3.reuse ;  /* 0x0000040000007824 */ /* 0x100fe200078e0203 */
[----:B------:R-:W-:Y:S01]  /*7fc0*/  ULDC.64 UR8, c[0x0][0x168] ;  /* 0x00005a0000087ab9 */ /* 0x000fe20000000a00 */
[----:B------:R-:W-:Y:S01]  /*7fd0*/  IMAD.MOV.U32 R4, RZ, RZ, R3 ;  /* 0x000000ffff047224 */ /* 0x000fe200078e0003 */
[----:B------:R-:W-:-:S02]  /*7fe0*/  ULEA.HI UR7, UR7, UR6, URZ, 0x5 ;  /* 0x0000000607077291 */ /* 0x000fc4000f8f283f */
[C---:B------:R-:W-:Y:S02]  /*7ff0*/  IADD3 R11, R0.reuse, 0xe0, RZ ;  /* 0x000000e0000b7810 */ /* 0x040fe40007ffe0ff */
[C---:B------:R-:W-:Y:S01]  /*8000*/  LEA R2, R0.reuse, 0x100, 0x1 ;  /* 0x0000010000027811 */ /* 0x040fe200078e08ff */
[----:B------:R-:W-:Y:S01]  /*8010*/  USHF.R.S32.HI UR7, URZ, 0x5, UR7 ;  /* 0x000000053f077899 */ /* 0x000fe20008011407 */
[----:B------:R-:W-:Y:S01]  /*8020*/  IADD3 R0, R0, 0x40, RZ ;  /* 0x0000004000007810 */ /* 0x000fe20007ffe0ff */
[----:B0-----:R-:W-:-:S04]  /*8030*/  UIMAD.WIDE UR4, UR4, UR5, URZ ;  /* 0x00000005040472a5 */ /* 0x001fc8000f8e023f */
[----:B------:R-:W-:-:S04]  /*8040*/  ULEA UR8, UP0, UR4, UR8, 0x2 ;  /* 0x0000000804087291 */ /* 0x000fc8000f80103f */
[----:B------:R-:W-:-:S02]  /*8050*/  ULEA.HI.X UR4, UR4, UR9, UR5, 0x2, UP0 ;  /* 0x0000000904047291 */ /* 0x000fc400080f1405 */
.L_x_122:
[C---:B------:R-:W-:Y:S02]  /*8060*/  IADD3 R6, R11.reuse, -0xe0, RZ ;  /* 0xffffff200b067810 */ /* 0x040fe40007ffe0ff */
[----:B------:R-:W-:Y:S02]  /*8070*/  ISETP.GE.AND P1, PT, R0, c[0x0][0x1bc], PT ;  /* 0x00006f0000007a0c */ /* 0x000fe40003f26270 */
[----:B------:R-:W-:Y:S02]  /*8080*/  ISETP.GE.AND P3, PT, R6, c[0x0][0x1bc], PT ;  /* 0x00006f0006007a0c */ /* 0x000fe40003f66270 */
[C---:B------:R-:W-:Y:S02]  /*8090*/  IADD3 R6, R11.reuse, -0xc0, RZ ;  /* 0xffffff400b067810 */ /* 0x040fe40007ffe0ff */
[----:B------:R-:W-:Y:S02]  /*80a0*/  IADD3 R8, R11, -0x80, RZ ;  /* 0xffffff800b087810 */ /* 0x000fe40007ffe0ff */
[----:B------:R-:W-:-:S02]  /*80b0*/  ISETP.GE.AND P4, PT, R6, c[0x0][0x1bc], PT ;  /* 0x00006f0006007a0c */ /* 0x000fc40003f86270 */
[----:B------:R-:W-:Y:S02]  /*80c0*/  ISETP.GE.AND P2, PT, R8, c[0x0][0x1bc], PT ;  /* 0x00006f0008007a0c */ /* 0x000fe40003f46270 */
[----:B------:R-:W-:Y:S01]  /*80d0*/  IADD3 R0, R0, 0x100, RZ ;  /* 0x0000010000007810 */ /* 0x000fe20007ffe0ff */
[----:B------:R-:W0:Y:S01]  /*80e0*/  @!P1 LDS.U16 R7, [R2+-0x80] ;  /* 0xffff800002079984 */ /* 0x000e220000000400 */
[----:B------:R-:W-:Y:S02]  /*80f0*/  @P1 HSETP2.LT.AND P5, PT, RZ.H0_H0, 1, 1, PT ;  /* 0x3c003c00ff001434 */ /* 0x000fe40003fa1800 */
[----:B------:R-:W-:Y:S01]  /*8100*/  @P3 HSETP2.LT.AND P0, PT, RZ.H0_H0, 1, 1, PT ;  /* 0x3c003c00ff003434 */ /* 0x000fe20003f01800 */
[----:B------:R-:W1:Y:S04]  /*8110*/  @!P3 LDS.U16 R9, [R2+-0x100] ;  /* 0xffff00000209b984 */ /* 0x000e680000000400 */
[----:B------:R-:W2:Y:S01]  /*8120*/  @!P4 LDS.U16 R6, [R2+-0xc0] ;  /* 0xffff40000206c984 */ /* 0x000ea20000000400 */
[----:B------:R-:W-:-:S03]  /*8130*/  @P4 HSETP2.LT.AND P6, PT, RZ.H0_H0, 1, 1, PT ;  /* 0x3c003c00ff004434 */ /* 0x000fc60003fc1800 */
[----:B------:R-:W3:Y:S01]  /*8140*/  @!P2 LDS.U16 R8, [R2+-0x40] ;  /* 0xffffc0000208a984 */ /* 0x000ee20000000400 */
[----:B0-----:R-:W-:Y:S02]  /*8150*/  @!P1 HSETP2.GT.AND P5, PT, R7.H0_H0, RZ.H0_H0, PT ;  /* 0x200000ff07009234 */ /* 0x001fe40003fa4800 */
[C---:B------:R-:W-:Y:S02]  /*8160*/  ISETP.GE.AND P1, PT, R11.reuse, c[0x0][0x1bc], PT ;  /* 0x00006f000b007a0c */ /* 0x040fe40003f26270 */
[----:B-1----:R-:W-:Y:S02]  /*8170*/  @!P3 HSETP2.GT.AND P0, PT, R9.H0_H0, RZ.H0_H0, PT ;  /* 0x200000ff0900b234 */ /* 0x002fe40003f04800 */
[----:B------:R-:W-:Y:S02]  /*8180*/  IADD3 R9, R11, -0x60, RZ ;  /* 0xffffffa00b097810 */ /* 0x000fe40007ffe0ff */
[----:B--2---:R-:W-:Y:S02]  /*8190*/  @!P4 HSETP2.GT.AND P6, PT, R6.H0_H0, RZ.H0_H0, PT ;  /* 0x200000ff0600c234 */ /* 0x004fe40003fc4800 */
[----:B------:R-:W-:-:S02]  /*81a0*/  ISETP.GE.AND P4, PT, R9, c[0x0][0x1bc], PT ;  /* 0x00006f0009007a0c */ /* 0x000fc40003f86270 */
[C---:B------:R-:W-:Y:S02]  /*81b0*/  ISETP.NE.AND P3, PT, R4.reuse, RZ, PT ;  /* 0x000000ff0400720c */ /* 0x040fe40003f65270 */
[----:B------:R-:W-:Y:S02]  /*81c0*/  IADD3 R9, R11, -0x40, RZ ;  /* 0xffffffc00b097810 */ /* 0x000fe40007ffe0ff */
[----:B------:R-:W-:Y:S02]  /*81d0*/  IADD3 R4, R4, -0x8, RZ ;  /* 0xfffffff804047810 */ /* 0x000fe40007ffe0ff */
[----:B------:R-:W-:-:S04]  /*81e0*/  VOTE.ANY R6, PT, !P0 ;  /* 0x0000000000067806 */ /* 0x000fc800040e0100 */
[----:B------:R-:W-:Y:S01]  /*81f0*/  SEL R10, R6, R5, !P3 ;  /* 0x00000005060a7207 */ /* 0x000fe20005800000 */
[----:B------:R-:W0:Y:S01]  /*8200*/  @!P4 LDS.U16 R14, [R2] ;  /* 0x00000000020ec984 */ /* 0x000e220000000400 */
[----:B------:R-:W-:Y:S02]  /*8210*/  ISETP.GE.AND P3, PT, R9, c[0x0][0x1bc], PT ;  /* 0x00006f0009007a0c */ /* 0x000fe40003f66270 */
[----:B------:R-:W-:Y:S02]  /*8220*/  IADD3 R5, R11, -0x20, RZ ;  /* 0xffffffe00b057810 */ /* 0x000fe40007ffe0ff */
[----:B------:R-:W-:Y:S02]  /*8230*/  IADD3 R6, R13, 0x1, RZ ;  /* 0x000000010d067810 */ /* 0x000fe40007ffe0ff */
[----:B------:R-:W-:Y:S02]  /*8240*/  ISETP.GE.AND P0, PT, R5, c[0x0][0x1bc], PT ;  /* 0x00006f0005007a0c */ /* 0x000fe40003f06270 */
        /* <DEDUP_REMOVED lines=8> */
[----:B---3--:R-:W-:Y:S01]  /*82d0*/  @!P2 HSETP2.GT.AND P6, PT, R8.H0_H0, RZ.H0_H0, PT ;  /* 0x200000ff0800a234 */ /* 0x008fe20003fc4800 */
[----:B------:R2:W3:Y:S01]  /*82e0*/  @!P0 LDS.U16 R9, [R2+0x80] ;  /* 0x0000800002098984 */ /* 0x0004e20000000400 */
        /* <DEDUP_REMOVED lines=13> */
[----:B--2---:R-:W-:Y:S02]  /*83c0*/  IADD3 R2, R2, 0x200, RZ ;  /* 0x0000020002027810 */ /* 0x004fe40007ffe0ff */
[----:B-1----:R-:W-:Y:S02]  /*83d0*/  @!P3 HSETP2.GT.AND P6, PT, R7.H0_H0, RZ.H0_H0, PT ;  /* 0x200000ff0700b234 */ /* 0x002fe40003fc4800 */
[----:B------:R-:W-:Y:S02]  /*83e0*/  ISETP.NE.AND P3, PT, R3, R6, PT ;  /* 0x000000060300720c */ /* 0x000fe40003f65270 */
[----:B------:R-:W-:Y:S02]  /*83f0*/  IADD3 R6, R13, 0x5, RZ ;  /* 0x000000050d067810 */ /* 0x000fe40007ffe0ff */
[----:B------:R-:W-:Y:S02]  /*8400*/  VOTE.ANY R5, PT, !P2 ;  /* 0x0000000000057806 */ /* 0x000fe400050e0100 */
[----:B---3--:R-:W-:-:S02]  /*8410*/  @!P0 HSETP2.GT.AND P5, PT, R9.H0_H0, RZ.H0_H0, PT ;  /* 0x200000ff09008234 */ /* 0x008fc40003fa4800 */
        /* <DEDUP_REMOVED lines=19> */
[----:B------:R-:W-:Y:S02]  /*8550*/  IMAD.U32 R2, RZ, RZ, UR8 ;  /* 0x00000008ff027e24 */ /* 0x000fe4000f8e00ff */
[----:B------:R-:W-:-:S04]  /*8560*/  IMAD.U32 R3, RZ, RZ, UR4 ;  /* 0x00000004ff037e24 */ /* 0x000fc8000f8e00ff */
[----:B------:R-:W-:-:S05]  /*8570*/  IMAD.WIDE R2, R7, 0x4, R2 ;  /* 0x0000000407027825 */ /* 0x000fca00078e0202 */
[----:B------:R-:W-:Y:S01]  /*8580*/  STG.E [R2.64], R5 ;  /* 0x0000000502007986 */ /* 0x000fe2000c10190a */
[----:B------:R-:W-:Y:S05]  /*8590*/  EXIT ;  /* 0x000000000000794d */ /* 0x000fea0003800000 */
.L_x_123:
        /* <DEDUP_REMOVED lines=14> */
.L_x_165:


//--------------------- .text.ldpc2_BG1_reg_index_fp_desc_dyn_row_dep_sm86 --------------------------
	.section	.text.ldpc2_BG1_reg_index_fp_desc_dyn_row_dep_sm86,"ax",@progbits
	.sectionflags	@"SHF_BARRIERS=1"
	.sectioninfo	@"SHI_REGISTERS=168"
	.align	128
        .global         ldpc2_BG1_reg_index_fp_desc_dyn_row_dep_sm86
        .type           ldpc2_BG1_reg_index_fp_desc_dyn_row_dep_sm86,@function
        .size           ldpc2_BG1_reg_index_fp_desc_dyn_row_dep_sm86,(.L_x_163 - ldpc2_BG1_reg_index_fp_desc_dyn_row_dep_sm86)
        .other          ldpc2_BG1_reg_index_fp_desc_dyn_row_dep_sm86,@"STO_CUDA_ENTRY STV_DEFAULT"
ldpc2_BG1_reg_index_fp_desc_dyn_row_dep_sm86:
.text.ldpc2_BG1_reg_index_fp_desc_dyn_row_dep_sm86:
.L_x_3:
[----:B------:R-:W-:-:S02]  /*0000*/  IMAD.MOV.U32 R1, RZ, RZ, c[0x0][0x28] ;  /* 0x00000a00ff017624 */ /* 0x000fc400078e00ff */
[----:B------:R-:W0:Y:S01]  /*0010*/  S2R R114, SR_TID.X ;  /* 0x0000000000727919 */ /* 0x000e220000002100 */
[----:B------:R-:W-:Y:S01]  /*0020*/  ULDC UR4, c[0x0][0x1c0] ;  /* 0x0000700000047ab9 */ /* 0x000fe20000000800 */
[----:B------:R-:W-:Y:S01]  /*0030*/  BSSY B0, `(.L_x_124) ;  /* 0x000003a000007945 */ /* 0x000fe20003800000 */
[----:B------:R-:W-:Y:S01]  /*0040*/  USHF.L.U32 UR4, UR4, 0x1, URZ ;  /* 0x0000000104047899 */ /* 0x000fe2000800063f */
[----:B------:R-:W-:Y:S01]  /*0050*/  IADD3 R1, R1, -0x38, RZ ;  /* 0xffffffc801017810 */ /* 0x000fe20007ffe0ff */
        /* <DEDUP_REMOVED lines=8> */
.L_x_126:
        /* <DEDUP_REMOVED lines=47> */
.L_x_125:
[----:B------:R-:W-:Y:S05]  /*03d0*/  BSYNC B0 ;  /* 0x0000000000007941 */ /* 0x000fea0003800000 */
.L_x_124:
[----:B------:R-:W-:Y:S01]  /*03e0*/  IMAD.MOV.U32 R0, RZ, RZ, c[0x0][0x178] ;  /* 0x00005e00ff007624 */ /* 0x000fe200078e00ff */
[----:B------:R-:W-:Y:S06]  /*03f0*/  BAR.SYNC 0x0 ;  /* 0x0000000000007b1d */ /* 0x000fec0000000000 */
[----:B------:R-:W-:-:S13]  /*0400*/  ISETP.GE.AND P0, PT, R0, 0x1, PT ;  /* 0x000000010000780c */ /* 0x000fda0003f06270 */
[----:B------:R-:W-:Y:S05]  /*0410*/  @!P0 BRA `(.L_x_127) ;  /* 0x0000c5b000008947 */ /* 0x000fea0003800000 */
[----:B------:R0:W-:Y:S01]  /*0420*/  STL [R1+0x30], RZ ;  /* 0x000030ff01007387 */ /* 0x0001e20000100800 */
[----:B------:R-:W-:Y:S01]  /*0430*/  IADD3 R113, -R114, c[0x0][0x190], RZ ;  /* 0x0000640072717a10 */ /* 0x000fe20007ffe1ff */
[----:B------:R-:W-:Y:S01]  /*0440*/  IMAD.MOV.U32 R112, RZ, RZ, RZ ;  /* 0x000000ffff707224 */ /* 0x000fe200078e00ff */
        /* <DEDUP_REMOVED lines=85> */
[----:B0-----:R-:W-:-:S02]  /*09a0*/  UMOV UR4, URZ ;  /* 0x0000003f00047c82 */ /* 0x001fc40008000000 */
.L_x_143:
[C---:B------:R-:W-:Y:S01]  /*09b0*/  HSET2.BF.LE.AND R119, R113.reuse.H0_H0, c[0x0] [0x1d0], PT ;  /* 0x0000740071777633 */ /* 0x040fe20003803880 */
[C---:B0-----:R-:W-:Y:S01]  /*09c0*/  HADD2 R120, R114.reuse.H0_H0, c[0x0] [0x1d0] ;  /* 0x0000740072787630 */ /* 0x041fe20000000800 */
[C---:B------:R-:W-:Y:S01]  /*09d0*/  HSET2.BF.LE.AND R122, R113.reuse.H0_H0, c[0x0] [0x1d8], PT ;  /* 0x00007600717a7633 */ /* 0x040fe20003803880 */
[----:B------:R-:W-:Y:S01]  /*09e0*/  HADD2 R123, R114.H0_H0, c[0x0] [0x1d8] ;  /* 0x00007600727b7630 */ /* 0x000fe20000000800 */
[----:B------:R-:W-:Y:S01]  /*09f0*/  HSET2.BF.LE.AND R131, R113.H0_H0, c[0x0] [0x1f8], PT ;  /* 0x00007e0071837633 */ /* 0x000fe20003803880 */
[----:B------:R-:W-:Y:S01]  /*0a00*/  HFMA2 R119, -R119, c[0x0] [0x190].H0_H0, R120 ;  /* 0x2000640077777a31 */ /* 0x000fe20000000178 */
[C---:B------:R-:W-:Y:S01]  /*0a10*/  HSET2.BF.LE.AND R124, R113.reuse.H0_H0, c[0x0] [0x1e0], PT ;  /* 0x00007800717c7633 */ /* 0x040fe20003803880 */
[----:B------:R-:W-:Y:S01]  /*0a20*/  HFMA2 R123, -R122, c[0x0] [0x190].H0_H0, R123 ;  /* 0x200064007a7b7a31 */ /* 0x000fe2000000017b */
[----:B------:R-:W-:Y:S01]  /*0a30*/  HSET2.BF.LE.AND R128, R113.H0_H0, c[0x0] [0x1f0], PT ;  /* 0x00007c0071807633 */ /* 0x000fe20003803880 */
[C---:B------:R-:W-:Y:S01]  /*0a40*/  HADD2 R133, R114.reuse.H0_H0, c[0x0] [0x1f8] ;  /* 0x00007e0072857630 */ /* 0x040fe20000000800 */
[----:B------:R-:W-:Y:S01]  /*0a50*/  LEA R120, R119, c[0x0][0x1d4], 0x1 ;  /* 0x0000750077787a11 */ /* 0x000fe200078e08ff */
[----:B------:R-:W-:Y:S01]  /*0a60*/  HADD2 R125, R114.H0_H0, c[0x0] [0x1e0] ;  /* 0x00007800727d7630 */ /* 0x000fe20000000800 */
[----:B------:R-:W-:Y:S01]  /*0a70*/  LEA R123, R123, c[0x0][0x1dc], 0x1 ;  /* 0x000077007b7b7a11 */ /* 0x000fe200078e08ff */
[----:B------:R-:W-:Y:S01]  /*0a80*/  HFMA2 R131, -R131, c[0x0] [0x190].H0_H0, R133 ;  /* 0x2000640083837a31 */ /* 0x000fe20000000185 */
[----:B------:R-:W-:Y:S01]  /*0a90*/  PRMT R119, R120, 0x5410, RZ ;  /* 0x0000541078777816 */ /* 0x000fe200000000ff */
[----:B------:R-:W-:Y:S01]  /*0aa0*/  HFMA2 R122, -R124, c[0x0] [0x190].H0_H0, R125 ;  /* 0x200064007c7a7a31 */ /* 0x000fe2000000017d */
        /* <DEDUP_REMOVED lines=12> */
[----:B------:R-:W-:Y:S01]  /*0b70*/  HFMA2 R123, -R124, c[0x0] [0x190].H0_H0, R125 ;  /* 0x200064007c7b7a31 */ /* 0x000fe2000000017d */
[----:B------:R-:W-:Y:S01]  /*0b80*/  PRMT R141, R135, 0x5410, RZ ;  /* 0x00005410878d7816 */ /* 0x000fe200000000ff */
[----:B------:R-:W-:Y:S01]  /*0b90*/  HFMA2 R124, -R128, c[0x0] [0x190].H0_H0, R129 ;  /* 0x20006400807c7a31 */ /* 0x000fe20000000181 */
[----:B------:R-:W1:Y:S01]  /*0ba0*/  LDS.U16 R134, [R152] ;  /* 0x0000000098867984 */ /* 0x000e620000000400 */
[----:B------:R-:W-:Y:S01]  /*0bb0*/  SHF.R.U32.HI R135, RZ, 0x10, R135 ;  /* 0x00000010ff877819 */ /* 0x000fe20000011687 */
[----:B------:R-:W-:Y:S01]  /*0bc0*/  HFMA2 R131, -R131, c[0x0] [0x190].H0_H0, R161 ;  /* 0x2000640083837a31 */ /* 0x000fe200000001a1 */
[----:B------:R-:W-:Y:S01]  /*0bd0*/  LEA R123, R123, c[0x0][0x1ec], 0x1 ;  /* 0x00007b007b7b7a11 */ /* 0x000fe200078e08ff */
[----:B------:R-:W-:Y:S01]  /*0be0*/  LDS.U16 R128, [R141] ;  /* 0x000000008d807984 */ /* 0x000fe20000000400 */
[----:B------:R-:W-:Y:S01]  /*0bf0*/  LEA R125, R124, c[0x0][0x1f4], 0x1 ;  /* 0x00007d007c7d7a11 */ /* 0x000fe200078e08ff */
[----:B------:R-:W-:Y:S01]  /*0c00*/  UIADD3 UR4, UR4, 0x1, URZ ;  /* 0x0000000104047890 */ /* 0x000fe2000fffe03f */
[----:B------:R-:W-:Y:S01]  /*0c10*/  PRMT R148, R123, 0x5410, RZ ;  /* 0x000054107b947816 */ /* 0x000fe200000000ff */
[----:B------:R-:W2:Y:S01]  /*0c20*/  LDS.U16 R129, [R135] ;  /* 0x0000000087817984 */ /* 0x000ea20000000400 */
[----:B------:R-:W-:Y:S01]  /*0c30*/  PRMT R124, R125, 0x5410, RZ ;  /* 0x000054107d7c7816 */ /* 0x000fe200000000ff */
[----:B------:R-:W-:Y:S01]  /*0c40*/  ULDC UR5, c[0x0][0x178] ;  /* 0x00005e0000057ab9 */ /* 0x000fe20000000800 */
[----:B------:R-:W-:Y:S01]  /*0c50*/  SHF.R.U32.HI R125, RZ, 0x10, R125 ;  /* 0x00000010ff7d7819 */ /* 0x000fe2000001167d */
[----:B------:R-:W-:Y:S01]  /*0c60*/  LDS.U16 R140, [R148] ;  /* 0x00000000948c7984 */ /* 0x000fe20000000400 */
[----:B------:R-:W-:Y:S01]  /*0c70*/  SHF.R.U32.HI R149, RZ, 0x10, R123 ;  /* 0x00000010ff957819 */ /* 0x000fe2000001167b */
[----:B------:R-:W-:Y:S01]  /*0c80*/  UISETP.GE.AND UP0, UPT, UR4, UR5, UPT ;  /* 0x000000050400728c */ /* 0x000fe2000bf06270 */
        /* <DEDUP_REMOVED lines=26> */
[----:B------:R-:W-:Y:S02]  /*0e30*/  HFMA2 R118, -R118, c[0x0] [0x190].H0_H0, R128 ;  /* 0x2000640076767a31 */ /* 0x000fe40000000180 */
[----:B------:R-:W-:Y:S01]  /*0e40*/  HADD2 R128, R114.H0_H0, c[0x0] [0x210] ;  /* 0x0000840072807630 */ /* 0x000fe20000000800 */
[----:B0-----:R-:W-:-:S03]  /*0e50*/  PRMT R121, R121, 0x5410, R160 ;  /* 0x0000541079797816 */ /* 0x001fc600000000a0 */
[----:B------:R-:W-:Y:S01]  /*0e60*/  HFMA2 R129, -R129, c[0x0] [0x190].H0_H0, R128 ;  /* 0x2000640081817a31 */ /* 0x000fe20000000180 */
[----:B------:R-:W-:Y:S01]  /*0e70*/  HSET2.BF.LE.AND R128, R113.H0_H0, c[0x0] [0x218], PT ;  /* 0x0000860071807633 */ /* 0x000fe20003803880 */
[----:B------:R-:W-:Y:S02]  /*0e80*/  HADD2 R121, R121, -R132 ;  /* 0x8000008479797230 */ /* 0x000fe40000000000 */
[----:B------:R-:W-:Y:S01]  /*0e90*/  HADD2 R132, R114.H0_H0, c[0x0] [0x218] ;  /* 0x0000860072847630 */ /* 0x000fe20000000800 */
[----:B------:R-:W-:-:S03]  /*0ea0*/  LEA R129, R129, c[0x0][0x214], 0x1 ;  /* 0x0000850081817a11 */ /* 0x000fc600078e08ff */
[----:B------:R-:W-:Y:S01]  /*0eb0*/  HFMA2 R128, -R128, c[0x0] [0x190].H0_H0, R132 ;  /* 0x2000640080807a31 */ /* 0x000fe20000000184 */
        /* <DEDUP_REMOVED lines=89> */
[----:B------:R-:W-:-:S02]  /*1450*/  HFMA2 R144, -R148, c[0x0] [0x190].H0_H0, R144 ;  /* 0x2000640094907a31 */ /* 0x000fc40000000190 */
        /* <DEDUP_REMOVED lines=22> */
[----:B------:R-:W-:Y:S01]  /*15c0*/  HFMA2 R130, -R130, c[0x0] [0x190].H0_H0, R132 ;  /* 0x2000640082827a31 */ /* 0x000fe20000000184 */
        /* <DEDUP_REMOVED lines=9> */
[----:B------:R-:W-:Y:S01]  /*1660*/  HFMA2 R129, -R133, c[0x0] [0x190].H0_H0, R134 ;  /* 0x2000640085817a31 */ /* 0x000fe20000000186 */
[----:B------:R-:W-:Y:S01]  /*1670*/  SHF.R.U32.HI R142, RZ, 0x10, R130 ;  /* 0x00000010ff8e7819 */ /* 0x000fe20000011682 */
[----:B------:R-:W-:Y:S01]  /*1680*/  HFMA2 R135, -R135, c[0x0] [0x190].H0_H0, R137 ;  /* 0x2000640087877a31 */ /* 0x000fe20000000189 */
[----:B------:R-:W-:Y:S01]  /*1690*/  HSET2.BF.LE.AND R133, R113.H0_H0, c[0x0] [0x240], PT ;  /* 0x0000900071857633 */ /* 0x000fe20003803880 */
[----:B------:R-:W-:Y:S01]  /*16a0*/  LDS.U16 R150, [R141] ;  /* 0x000000008d967984 */ /* 0x000fe20000000400 */
[----:B------:R-:W-:Y:S01]  /*16b0*/  HFMA2 R128, -R132, c[0x0] [0x190].H0_H0, R128 ;  /* 0x2000640084807a31 */ /* 0x000fe20000000180 */
[----:B------:R-:W-:Y:S01]  /*16c0*/  LEA R129, R129, c[0x0][0x234], 0x1 ;  /* 0x00008d0081817a11 */ /* 0x000fe200078e08ff */
[----:B------:R-:W-:Y:S01]  /*16d0*/  HADD2 R134, R114.H0_H0, c[0x0] [0x240] ;  /* 0x0000900072867630 */ /* 0x000fe20000000800 */
[----:B------:R-:W1:Y:S01]  /*16e0*/  LDS.U16 R151, [R142] ;  /* 0x000000008e977984 */ /* 0x000e620000000400 */
[----:B------:R-:W-:-:S02]  /*16f0*/  LEA R135, R135, c[0x0][0x24c], 0x1 ;  /* 0x0000930087877a11 */ /* 0x000fc400078e08ff */
[----:B------:R-:W-:Y:S01]  /*1700*/  HFMA2 R130, -R133, c[0x0] [0x190].H0_H0, R134 ;  /* 0x2000640085827a31 */ /* 0x000fe20000000186 */
[----:B------:R-:W-:Y:S02]  /*1710*/  HSET2.BF.LE.AND R137, R113.H0_H0, c[0x0] [0x250], PT ;  /* 0x0000940071897633 */ /* 0x000fe40003803880 */
[----:B------:R-:W-:Y:S02]  /*1720*/  PRMT R134, R135, 0x5410, RZ ;  /* 0x0000541087867816 */ /* 0x000fe400000000ff */
[----:B------:R-:W-:Y:S01]  /*1730*/  SHF.R.U32.HI R135, RZ, 0x10, R135 ;  /* 0x00000010ff877819 */ /* 0x000fe20000011687 */
[----:B------:R-:W-:Y:S01]  /*1740*/  HFMA2 R137, -R137, c[0x0] [0x190].H0_H0, R161 ;  /* 0x2000640089897a31 */ /* 0x000fe200000001a1 */
        /* <DEDUP_REMOVED lines=36> */
[----:B------:R-:W-:Y:S01]  /*1990*/  HFMA2 R147, -R147, c[0x0] [0x190].H0_H0, R148 ;  /* 0x2000640093937a31 */ /* 0x000fe20000000194 */
[----:B------:R-:W-:Y:S01]  /*19a0*/  HSET2.BF.LE.AND R148, R113.H0_H0, c[0x0] [0x260], PT ;  /* 0x0000980071947633 */ /* 0x000fe20003803880 */
[----:B------:R-:W-:-:S03]  /*19b0*/  HADD2 R154, R161, -R154 ;  /* 0x8000009aa19a7230 */ /* 0x000fc60000000000 */
[----:B------:R-:W-:Y:S01]  /*19c0*/  LEA R151, R147, c[0x0][0x25c], 0x1 ;  /* 0x0000970093977a11 */ /* 0x000fe200078e08ff */
[----:B------:R-:W-:Y:S01]  /*19d0*/  HFMA2 R148, -R148, c[0x0] [0x190].H0_H0, R149 ;  /* 0x2000640094947a31 */ /* 0x000fe20000000195 */
[----:B------:R-:W-:Y:S02]  /*19e0*/  HSET2.BF.LE.AND R149, R113.H0_H0, c[0x0] [0x268], PT ;  /* 0x00009a0071957633 */ /* 0x000fe40003803880 */
[----:B--2---:R-:W-:Y:S02]  /*19f0*/  PRMT R158, R158, 0x5410, R159 ;  /* 0x000054109e9e7816 */ /* 0x004fe4000000009f */
[----:B------:R-:W-:Y:S01]  /*1a00*/  LEA R148, R148, c[0x0][0x264], 0x1 ;  /* 0x0000990094947a11 */ /* 0x000fe200078e08ff */
[----:B------:R-:W-:Y:S01]  /*1a10*/  HFMA2 R149, -R149, c[0x0] [0x190].H0_H0, R152 ;  /* 0x2000640095957a31 */ /* 0x000fe20000000198 */
        /* <DEDUP_REMOVED lines=75> */
[----:B------:R-:W-:Y:S01]  /*1ed0*/  HFMA2 R142, -R142, c[0x0] [0x190].H0_H0, R143 ;  /* 0x200064008e8e7a31 */ /* 0x000fe2000000018f */
        /* <DEDUP_REMOVED lines=8> */
[----:B------:R-:W-:-:S03]  /*1f60*/  HFMA2 R138, -R138, c[0x0] [0x190].H0_H0, R141 ;  /* 0x200064008a8a7a31 */ /* 0x000fc6000000018d */
        /* <DEDUP_REMOVED lines=26> */
[----:B------:R-:W-:-:S03]  /*2110*/  HFMA2 R134, -R134, c[0x0] [0x190].H0_H0, R132 ;  /* 0x2000640086867a31 */ /* 0x000fc60000000184 */
[----:B------:R-:W-:Y:S06]  /*2120*/  BAR.SYNC 0x0 ;  /* 0x0000000000007b1d */ /* 0x000fec0000000000 */
[----:B------:R-:W-:Y:S01]  /*2130*/  SHF.R.U32.HI R148, RZ, 0x10, R138 ;  /* 0x00000010ff947819 */ /* 0x000fe2000001168a */
[----:B------:R-:W-:Y:S01]  /*2140*/  LDS.U16 R135, [R146] ;  /* 0x0000000092877984 */ /* 0x000fe20000000400 */
[----:B------:R-:W-:Y:S01]  /*2150*/  LEA R134, R134, c[0x0][0x27c], 0x1 ;  /* 0x00009f0086867a11 */ /* 0x000fe200078e08ff */
[----:B------:R-:W-:Y:S01]  /*2160*/  HFMA2 R132, -R136, c[0x0] [0x190].H0_H0, R137 ;  /* 0x2000640088847a31 */ /* 0x000fe20000000189 */
[C---:B------:R-:W-:Y:S01]  /*2170*/  HSET2.BF.LE.AND R136, R113.reuse.H0_H0, c[0x0] [0x288], PT ;  /* 0x0000a20071887633 */ /* 0x040fe20003803880 */
[----:B------:R-:W0:Y:S01]  /*2180*/  LDS.U16 R160, [R148] ;  /* 0x0000000094a07984 */ /* 0x000e220000000400 */
[C---:B------:R-:W-:Y:S01]  /*2190*/  HADD2 R137, R114.reuse.H0_H0, c[0x0] [0x288] ;  /* 0x0000a20072897630 */ /* 0x040fe20000000800 */
[----:B------:R-:W-:Y:S01]  /*21a0*/  HSET2.BF.LE.AND R138, R113.H0_H0, c[0x0] [0x290], PT ;  /* 0x0000a400718a7633 */ /* 0x000fe20003803880 */
[----:B------:R-:W-:Y:S01]  /*21b0*/  HADD2 R141, R114.H0_H0, c[0x0] [0x290] ;  /* 0x0000a400728d7630 */ /* 0x000fe20000000800 */
[----:B------:R-:W-:-:S02]  /*21c0*/  PRMT R151, R134, 0x5410, RZ ;  /* 0x0000541086977816 */ /* 0x000fc400000000ff */
[----:B------:R-:W-:Y:S01]  /*21d0*/  SHF.R.U32.HI R154, RZ, 0x10, R134 ;  /* 0x00000010ff9a7819 */ /* 0x000fe20000011686 */
[----:B------:R-:W-:Y:S02]  /*21e0*/  HFMA2 R134, -R136, c[0x0] [0x190].H0_H0, R137 ;  /* 0x2000640088867a31 */ /* 0x000fe40000000189 */
[----:B------:R-:W-:Y:S01]  /*21f0*/  HFMA2 R136, -R138, c[0x0] [0x190].H0_H0, R141 ;  /* 0x200064008a887a31 */ /* 0x000fe2000000018d */
[----:B------:R-:W-:Y:S01]  /*2200*/  LDS.U16 R161, [R151] ;  /* 0x0000000097a17984 */ /* 0x000fe20000000400 */
[----:B------:R-:W-:Y:S02]  /*2210*/  LEA R141, R132, c[0x0][0x284], 0x1 ;  /* 0x0000a100848d7a11 */ /* 0x000fe400078e08ff */
[----:B------:R-:W-:Y:S01]  /*2220*/  LEA R134, R134, c[0x0][0x28c], 0x1 ;  /* 0x0000a30086867a11 */ /* 0x000fe200078e08ff */
[----:B------:R-:W1:Y:S01]  /*2230*/  LDS.U16 R152, [R154] ;  /* 0x000000009a987984 */ /* 0x000e620000000400 */
[----:B------:R-:W-:Y:S02]  /*2240*/  LEA R136, R136, c[0x0][0x294], 0x1 ;  /* 0x0000a50088887a11 */ /* 0x000fe400078e08ff */
[----:B------:R-:W-:-:S02]  /*2250*/  LEA R132, R142, c[0x0][0x29c], 0x1 ;  /* 0x0000a7008e847a11 */ /* 0x000fc400078e08ff */
[----:B------:R-:W-:Y:S02]  /*2260*/  PRMT R138, R136, 0x5410, RZ ;  /* 0x00005410888a7816 */ /* 0x000fe400000000ff */
[----:B------:R-:W-:Y:S02]  /*2270*/  SHF.R.U32.HI R136, RZ, 0x10, R136 ;  /* 0x00000010ff887819 */ /* 0x000fe40000011688 */
[----:B------:R-:W-:Y:S01]  /*2280*/  PRMT R145, R134, 0x5410, RZ ;  /* 0x0000541086917816 */ /* 0x000fe200000000ff */
[----:B------:R-:W-:Y:S01]  /*2290*/  LDS.U16 R153, [R138] ;  /* 0x000000008a997984 */ /* 0x000fe20000000400 */
[----:B------:R-:W-:Y:S02]  /*22a0*/  SHF.R.U32.HI R143, RZ, 0x10, R134 ;  /* 0x00000010ff8f7819 */ /* 0x000fe40000011686 */
[----:B------:R-:W-:Y:S01]  /*22b0*/  PRMT R137, R132, 0x5410, RZ ;  /* 0x0000541084897816 */ /* 0x000fe200000000ff */
[----:B------:R-:W2:Y:S01]  /*22c0*/  LDS.U16 R155, [R136] ;  /* 0x00000000889b7984 */ /* 0x000ea20000000400 */
[----:B------:R-:W-:-:S02]  /*22d0*/  SHF.R.U32.HI R132, RZ, 0x10, R132 ;  /* 0x00000010ff847819 */ /* 0x000fc40000011684 */
[----:B------:R-:W-:Y:S01]  /*22e0*/  HSET2.BF.LE.AND R134, R113.H0_H0, c[0x0] [0x2a0], PT ;  /* 0x0000a80071867633 */ /* 0x000fe20003803880 */
[----:B------:R-:W-:Y:S01]  /*22f0*/  LDS.U16 R156, [R145] ;  /* 0x00000000919c7984 */ /* 0x000fe20000000400 */
[----:B------:R-:W-:Y:S02]  /*2300*/  PRMT R142, R141, 0x5410, RZ ;  /* 0x000054108d8e7816 */ /* 0x000fe400000000ff */
[----:B------:R-:W-:Y:S01]  /*2310*/  SHF.R.U32.HI R141, RZ, 0x10, R141 ;  /* 0x00000010ff8d7819 */ /* 0x000fe2000001168d */
[----:B------:R-:W3:Y:S01]  /*2320*/  LDS.U16 R157, [R143] ;  /* 0x000000008f9d7984 */ /* 0x000ee20000000400 */
[----:B0-----:R-:W-:-:S03]  /*2330*/  PRMT R160, R135, 0x5410, R160 ;  /* 0x0000541087a07816 */ /* 0x001fc600000000a0 */
[----:B------:R-:W-:Y:S01]  /*2340*/  LDS.U16 R149, [R137] ;  /* 0x0000000089957984 */ /* 0x000fe20000000400 */
[----:B------:R-:W-:-:S03]  /*2350*/  HADD2 R135, R114.H0_H0, c[0x0] [0x2a0] ;  /* 0x0000a80072877630 */ /* 0x000fc60000000800 */
[----:B------:R-:W0:Y:S01]  /*2360*/  LDS.U16 R150, [R132] ;  /* 0x0000000084967984 */ /* 0x000e220000000400 */
[----:B------:R-:W-:Y:S02]  /*2370*/  HFMA2 R134, -R134, c[0x0] [0x190].H0_H0, R135 ;  /* 0x2000640086867a31 */ /* 0x000fe40000000187 */
[----:B------:R-:W-:Y:S01]  /*2380*/  HADD2 R160, R160, -R0 ;  /* 0x80000000a0a07230 */ /* 0x000fe20000000000 */
[----:B------:R-:W-:Y:S02]  /*2390*/  LDS.U16 R158, [R142] ;  /* 0x000000008e9e7984 */ /* 0x000fe40000000400 */
[----:B------:R-:W-:Y:S02]  /*23a0*/  LEA R134, R134, c[0x0][0x2a4], 0x1 ;  /* 0x0000a90086867a11 */ /* 0x000fe400078e08ff */
[----:B------:R-:W4:Y:S01]  /*23b0*/  LDS.U16 R159, [R141] ;  /* 0x000000008d9f7984 */ /* 0x000f220000000400 */
[----:B-1----:R-:W-:Y:S02]  /*23c0*/  PRMT R161, R161, 0x5410, R152 ;  /* 0x00005410a1a17816 */ /* 0x002fe40000000098 */
[----:B------:R-:W-:-:S02]  /*23d0*/  PRMT R135, R134, 0x5410, RZ ;  /* 0x0000541086877816 */ /* 0x000fc400000000ff */
[----:B------:R-:W-:Y:S01]  /*23e0*/  SHF.R.U32.HI R134, RZ, 0x10, R134 ;  /* 0x00000010ff867819 */ /* 0x000fe20000011686 */
[----:B------:R-:W-:Y:S02]  /*23f0*/  HADD2 R161, R161, -R2 ;  /* 0x80000002a1a17230 */ /* 0x000fe40000000000 */
[----:B------:R-:W-:Y:S01]  /*2400*/  LDS.U16 R0, [R135] ;  /* 0x0000000087007984 */ /* 0x000fe20000000400 */
[----:B------:R-:W-:-:S03]  /*2410*/  HADD2 R2, R114.H0_H0, c[0x0] [0x2a8] ;  /* 0x0000aa0072027630 */ /* 0x000fc60000000800 */
[----:B------:R-:W1:Y:S01]  /*2420*/  LDS.U16 R152, [R134] ;  /* 0x0000000086987984 */ /* 0x000e620000000400 */
[----:B--2---:R-:W-:Y:S02]  /*2430*/  PRMT R153, R153, 0x5410, R155 ;  /* 0x0000541099997816 */ /* 0x004fe4000000009b */
[----:B---3--:R-:W-:-:S03]  /*2440*/  PRMT R156, R156, 0x5410, R157 ;  /* 0x000054109c9c7816 */ /* 0x008fc6000000009d */
[----:B------:R-:W-:Y:S01]  /*2450*/  HADD2 R157, R153, -R5 ;  /* 0x80000005999d7230 */ /* 0x000fe20000000000 */
[----:B------:R-:W-:-:S05]  /*2460*/  HSET2.BF.LE.AND R153, R113.H0_H0, c[0x0] [0x2a8], PT ;  /* 0x0000aa0071997633 */ /* 0x000fca0003803880 */
[----:B------:R-:W-:Y:S01]  /*2470*/  HFMA2 R153, -R153, c[0x0] [0x190].H0_H0, R2 ;  /* 0x2000640099997a31 */ /* 0x000fe20000000102 */
[----:B0-----:R-:W-:Y:S01]  /*2480*/  PRMT R149, R149, 0x5410, R150 ;  /* 0x0000541095957816 */ /* 0x001fe20000000096 */
[C---:B------:R-:W-:Y:S01]  /*2490*/  HADD2 R2, R114.reuse.H0_H0, c[0x0] [0x2b0] ;  /* 0x0000ac0072027630 */ /* 0x040fe20000000800 */
[----:B------:R-:W-:Y:S02]  /*24a0*/  HSET2.BF.LE.AND R150, R113.H0_H0, c[0x0] [0x2b8], PT ;  /* 0x0000ae0071967633 */ /* 0x000fe40003803880 */
[----:B------:R-:W-:Y:S01]  /*24b0*/  LEA R153, R153, c[0x0][0x2ac], 0x1 ;  /* 0x0000ab0099997a11 */ /* 0x000fe200078e08ff */
[----:B------:R-:W-:Y:S01]  /*24c0*/  HADD2 R163, R149, -R6 ;  /* 0x8000000695a37230 */ /* 0x000fe20000000000 */
[----:B------:R-:W-:Y:S02]  /*24d0*/  HSET2.BF.LE.AND R149, R113.H0_H0, c[0x0] [0x2b0], PT ;  /* 0x0000ac0071957633 */ /* 0x000fe40003803880 */
[----:B------:R-:W-:Y:S02]  /*24e0*/  PRMT R155, R153, 0x5410, RZ ;  /* 0x00005410999b7816 */ /* 0x000fe400000000ff */
[----:B------:R-:W-:Y:S01]  /*24f0*/  SHF.R.U32.HI R153, RZ, 0x10, R153 ;  /* 0x00000010ff997819 */ /* 0x000fe20000011699 */
[----:B------:R-:W-:Y:S01]  /*2500*/  HFMA2 R149, -R149, c[0x0] [0x190].H0_H0, R2 ;  /* 0x2000640095957a31 */ /* 0x000fe20000000102 */
[----:B----4-:R-:W-:Y:S01]  /*2510*/  PRMT R159, R158, 0x5410, R159 ;  /* 0x000054109e9f7816 */ /* 0x010fe2000000009f */
[----:B------:R-:W-:-:S02]  /*2520*/  HADD2 R2, R114.H0_H0, c[0x0] [0x2b8] ;  /* 0x0000ae0072027630 */ /* 0x000fc40000000800 */
[----:B------:R-:W-:Y:S01]  /*2530*/  HADD2 R158, R156, -R4 ;  /* 0x800000049c9e7230 */ /* 0x000fe20000000000 */
[----:B------:R-:W-:Y:S01]  /*2540*/  LEA R149, R149, c[0x0][0x2b4], 0x1 ;  /* 0x0000ad0095957a11 */ /* 0x000fe200078e08ff */
[----:B------:R-:W-:Y:S01]  /*2550*/  HFMA2 R150, -R150, c[0x0] [0x190].H0_H0, R2 ;  /* 0x2000640096967a31 */ /* 0x000fe20000000102 */
[----:B------:R-:W-:Y:S01]  /*2560*/  LDS.U16 R4, [R155] ;  /* 0x000000009b047984 */ /* 0x000fe20000000400 */
[----:B------:R-:W-:Y:S01]  /*2570*/  HADD2 R159, R159, -R3 ;  /* 0x800000039f9f7230 */ /* 0x000fe20000000000 */
[----:B-1----:R-:W-:Y:S02]  /*2580*/  PRMT R156, R0, 0x5410, R152 ;  /* 0x00005410009c7816 */ /* 0x002fe40000000098 */
[----:B------:R-:W0:Y:S01]  /*2590*/  LDS.U16 R5, [R153] ;  /* 0x0000000099057984 */ /* 0x000e220000000400 */
[----:B------:R-:W-:Y:S02]  /*25a0*/  PRMT R152, R149, 0x5410, RZ ;  /* 0x0000541095987816 */ /* 0x000fe400000000ff */
[----:B------:R-:W-:Y:S01]  /*25b0*/  SHF.R.U32.HI R149, RZ, 0x10, R149 ;  /* 0x00000010ff957819 */ /* 0x000fe20000011695 */
[----:B------:R-:W-:Y:S01]  /*25c0*/  HADD2 R156, R156, -R7 ;  /* 0x800000079c9c7230 */ /* 0x000fe20000000000 */
[----:B------:R-:W-:Y:S01]  /*25d0*/  LEA R150, R150, c[0x0][0x2bc], 0x1 ;  /* 0x0000af0096967a11 */ /* 0x000fe200078e08ff */
[----:B------:R-:W-:Y:S01]  /*25e0*/  LDS.U16 R2, [R152] ;  /* 0x0000000098027984 */ /* 0x000fe20000000400 */
[----:B------:R-:W-:-:S02]  /*25f0*/  HMNMX2.XORSIGN R7, |R157|, |R163|, PT ;  /* 0x400000a39d077240 */ /* 0x000fc40003840200 */
        /* <DEDUP_REMOVED lines=81> */
[----:B------:R-:W-:Y:S01]  /*2b10*/  HFMA2 R138, -R142, c[0x0] [0x190].H0_H0, R138 ;  /* 0x200064008e8a7a31 */ /* 0x000fe2000000018a */
        /* <DEDUP_REMOVED lines=17> */
[----:B------:R-:W-:-:S03]  /*2c30*/  HFMA2 R134, -R132, c[0x0] [0x190].H0_H0, R134 ;  /* 0x2000640084867a31 */ /* 0x000fc60000000186 */
[----:B------:R-:W-:Y:S01]  /*2c40*/  STS.U16 [R149], R164 ;  /* 0x000000a495007388 */ /* 0x000fe20000000400 */
[C---:B-1----:R-:W-:Y:S01]  /*2c50*/  HADD2 R136, R114.reuse.H0_H0, c[0x0] [0x2d0] ;  /* 0x0000b40072887630 */ /* 0x042fe20000000800 */
[----:B------:R-:W-:Y:S02]  /*2c60*/  LEA R134, R134, c[0x0][0x2cc], 0x1 ;  /* 0x0000b30086867a11 */ /* 0x000fe400078e08ff */
[----:B------:R-:W-:Y:S01]  /*2c70*/  STS.U16 [R150], R142 ;  /* 0x0000008e96007388 */ /* 0x000fe20000000400 */
[----:B------:R-:W-:Y:S01]  /*2c80*/  HFMA2 R132, -R135, c[0x0] [0x190].H0_H0, R136 ;  /* 0x2000640087847a31 */ /* 0x000fe20000000188 */
        /* <DEDUP_REMOVED lines=9> */
[----:B------:R-:W-:Y:S01]  /*2d20*/  HFMA2 R134, -R135, c[0x0] [0x190].H0_H0, R136 ;  /* 0x2000640087867a31 */ /* 0x000fe20000000188 */
[----:B------:R-:W-:Y:S01]  /*2d30*/  HSET2.BF.LE.AND R141, R113.H0_H0, c[0x0] [0x2e8], PT ;  /* 0x0000ba00718d7633 */ /* 0x000fe20003803880 */
[----:B------:R-:W-:Y:S01]  /*2d40*/  HFMA2 R135, -R137, c[0x0] [0x190].H0_H0, R138 ;  /* 0x2000640089877a31 */ /* 0x000fe2000000018a */
[----:B------:R-:W-:Y:S01]  /*2d50*/  LDS.U16 R149, [R153] ;  /* 0x0000000099957984 */ /* 0x000fe20000000400 */
[----:B------:R-:W-:Y:S01]  /*2d60*/  HADD2 R142, R114.H0_H0, c[0x0] [0x2e8] ;  /* 0x0000ba00728e7630 */ /* 0x000fe20000000800 */
[----:B------:R-:W-:-:S02]  /*2d70*/  LEA R132, R132, c[0x0][0x2d4], 0x1 ;  /* 0x0000b50084847a11 */ /* 0x000fc400078e08ff */
[----:B------:R-:W1:Y:S01]  /*2d80*/  LDS.U16 R155, [R154] ;  /* 0x000000009a9b7984 */ /* 0x000e620000000400 */
[----:B------:R-:W-:Y:S01]  /*2d90*/  LEA R135, R135, c[0x0][0x2e4], 0x1 ;  /* 0x0000b90087877a11 */ /* 0x000fe200078e08ff */
[----:B------:R-:W-:Y:S01]  /*2da0*/  HFMA2 R141, -R141, c[0x0] [0x190].H0_H0, R142 ;  /* 0x200064008d8d7a31 */ /* 0x000fe2000000018e */
[----:B------:R-:W-:Y:S02]  /*2db0*/  LEA R134, R134, c[0x0][0x2dc], 0x1 ;  /* 0x0000b70086867a11 */ /* 0x000fe400078e08ff */
[----:B------:R-:W-:Y:S02]  /*2dc0*/  PRMT R137, R135, 0x5410, RZ ;  /* 0x0000541087897816 */ /* 0x000fe400000000ff */
[----:B------:R-:W-:Y:S02]  /*2dd0*/  SHF.R.U32.HI R136, RZ, 0x10, R135 ;  /* 0x00000010ff887819 */ /* 0x000fe40000011687 */
[----:B------:R-:W-:Y:S01]  /*2de0*/  PRMT R145, R132, 0x5410, RZ ;  /* 0x0000541084917816 */ /* 0x000fe200000000ff */
[----:B------:R-:W-:Y:S01]  /*2df0*/  LDS.U16 R150, [R137] ;  /* 0x0000000089967984 */ /* 0x000fe20000000400 */
[----:B------:R-:W-:-:S02]  /*2e00*/  PRMT R142, R134, 0x5410, RZ ;  /* 0x00005410868e7816 */ /* 0x000fc400000000ff */
[----:B------:R-:W-:Y:S01]  /*2e10*/  SHF.R.U32.HI R146, RZ, 0x10, R134 ;  /* 0x00000010ff927819 */ /* 0x000fe20000011686 */
[----:B------:R-:W2:Y:S01]  /*2e20*/  LDS.U16 R151, [R136] ;  /* 0x0000000088977984 */ /* 0x000ea20000000400 */
[----:B------:R-:W-:-:S03]  /*2e30*/  HADD2 R134, R114.H0_H0, c[0x0] [0x2f0] ;  /* 0x0000bc0072867630 */ /* 0x000fc60000000800 */
[----:B------:R-:W-:Y:S04]  /*2e40*/  LDS.U16 R158, [R145] ;  /* 0x00000000919e7984 */ /* 0x000fe80000000400 */
[----:B------:R-:W-:Y:S04]  /*2e50*/  LDS.U16 R156, [R142] ;  /* 0x000000008e9c7984 */ /* 0x000fe80000000400 */
[----:B------:R-:W3:Y:S01]  /*2e60*/  LDS.U16 R157, [R146] ;  /* 0x00000000929d7984 */ /* 0x000ee20000000400 */
[----:B0-----:R-:W-:Y:S02]  /*2e70*/  PRMT R160, R9, 0x5410, R160 ;  /* 0x0000541009a07816 */ /* 0x001fe400000000a0 */
[----:B------:R-:W-:-:S02]  /*2e80*/  LEA R9, R141, c[0x0][0x2ec], 0x1 ;  /* 0x0000bb008d097a11 */ /* 0x000fc400078e08ff */
[----:B------:R-:W-:Y:S01]  /*2e90*/  SHF.R.U32.HI R141, RZ, 0x10, R132 ;  /* 0x00000010ff8d7819 */ /* 0x000fe20000011684 */
[----:B------:R-:W-:Y:S01]  /*2ea0*/  HADD2 R160, R160, -R10 ;  /* 0x8000000aa0a07230 */ /* 0x000fe20000000000 */
[----:B------:R-:W-:Y:S02]  /*2eb0*/  PRMT R135, R9, 0x5410, RZ ;  /* 0x0000541009877816 */ /* 0x000fe400000000ff */
[----:B------:R-:W-:Y:S01]  /*2ec0*/  HSET2.BF.LE.AND R132, R113.H0_H0, c[0x0] [0x2f0], PT ;  /* 0x0000bc0071847633 */ /* 0x000fe20003803880 */
[----:B------:R-:W0:Y:S01]  /*2ed0*/  LDS.U16 R159, [R141] ;  /* 0x000000008d9f7984 */ /* 0x000e220000000400 */
[----:B------:R-:W-:Y:S02]  /*2ee0*/  SHF.R.U32.HI R9, RZ, 0x10, R9 ;  /* 0x00000010ff097819 */ /* 0x000fe40000011609 */
[----:B-1----:R-:W-:Y:S01]  /*2ef0*/  PRMT R155, R149, 0x5410, R155 ;  /* 0x00005410959b7816 */ /* 0x002fe2000000009b */
[----:B------:R-:W-:Y:S01]  /*2f00*/  HFMA2 R134, -R132, c[0x0] [0x190].H0_H0, R134 ;  /* 0x2000640084867a31 */ /* 0x000fe20000000186 */
[----:B------:R-:W-:Y:S03]  /*2f10*/  LDS.U16 R138, [R135] ;  /* 0x00000000878a7984 */ /* 0x000fe60000000400 */
[----:B------:R-:W-:Y:S01]  /*2f20*/  HADD2 R155, R155, -R11 ;  /* 0x8000000b9b9b7230 */ /* 0x000fe20000000000 */
[----:B------:R-:W1:Y:S01]  /*2f30*/  LDS.U16 R143, [R9] ;  /* 0x00000000098f7984 */ /* 0x000e620000000400 */
[----:B------:R-:W-:Y:S01]  /*2f40*/  LEA R134, R134, c[0x0][0x2f4], 0x1 ;  /* 0x0000bd0086867a11 */ /* 0x000fe200078e08ff */
[----:B------:R-:W-:-:S03]  /*2f50*/  HADD2 R11, R114.H0_H0, c[0x0] [0x2f8] ;  /* 0x0000be00720b7630 */ /* 0x000fc60000000800 */
[----:B------:R-:W-:Y:S02]  /*2f60*/  PRMT R132, R134, 0x5410, RZ ;  /* 0x0000541086847816 */ /* 0x000fe400000000ff */
[----:B------:R-:W-:Y:S02]  /*2f70*/  SHF.R.U32.HI R134, RZ, 0x10, R134 ;  /* 0x00000010ff867819 */ /* 0x000fe40000011686 */
[----:B--2---:R-:W-:Y:S01]  /*2f80*/  PRMT R150, R150, 0x5410, R151 ;  /* 0x0000541096967816 */ /* 0x004fe20000000097 */
[----:B------:R-:W-:Y:S04]  /*2f90*/  LDS.U16 R10, [R132] ;  /* 0x00000000840a7984 */ /* 0x000fe80000000400 */
[----:B------:R-:W2:Y:S01]  /*2fa0*/  LDS.U16 R149, [R134] ;  /* 0x0000000086957984 */ /* 0x000ea20000000400 */
[----:B------:R-:W-:Y:S01]  /*2fb0*/  HADD2 R163, R150, -R14 ;  /* 0x8000000e96a37230 */ /* 0x000fe20000000000 */
[----:B------:R-:W-:-:S02]  /*2fc0*/  HSET2.BF.LE.AND R150, R113.H0_H0, c[0x0] [0x2f8], PT ;  /* 0x0000be0071967633 */ /* 0x000fc40003803880 */
[----:B---3--:R-:W-:-:S03]  /*2fd0*/  PRMT R157, R156, 0x5410, R157 ;  /* 0x000054109c9d7816 */ /* 0x008fc6000000009d */
[----:B------:R-:W-:Y:S02]  /*2fe0*/  HFMA2 R150, -R150, c[0x0] [0x190].H0_H0, R11 ;  /* 0x2000640096967a31 */ /* 0x000fe4000000010b */
[----:B------:R-:W-:Y:S02]  /*2ff0*/  HADD2 R11, R114.H0_H0, c[0x0] [0x300] ;  /* 0x0000c000720b7630 */ /* 0x000fe40000000800 */
[----:B------:R-:W-:Y:S01]  /*3000*/  HADD2 R157, R157, -R13 ;  /* 0x8000000d9d9d7230 */ /* 0x000fe20000000000 */
[----:B------:R-:W-:-:S04]  /*3010*/  LEA R150, R150, c[0x0][0x2fc], 0x1 ;  /* 0x0000bf0096967a11 */ /* 0x000fc800078e08ff */
[----:B------:R-:W-:Y:S02]  /*3020*/  PRMT R151, R150, 0x5410, RZ ;  /* 0x0000541096977816 */ /* 0x000fe400000000ff */
[----:B0-----:R-:W-:Y:S02]  /*3030*/  PRMT R158, R158, 0x5410, R159 ;  /* 0x000054109e9e7816 */ /* 0x001fe4000000009f */
[----:B------:R-:W-:Y:S01]  /*3040*/  SHF.R.U32.HI R150, RZ, 0x10, R150 ;  /* 0x00000010ff967819 */ /* 0x000fe20000011696 */
[----:B------:R-:W-:Y:S02]  /*3050*/  LDS.U16 R13, [R151] ;  /* 0x00000000970d7984 */ /* 0x000fe40000000400 */
[----:B------:R-:W-:Y:S02]  /*3060*/  HADD2 R158, R158, -R12 ;  /* 0x8000000c9e9e7230 */ /* 0x000fe40000000000 */
[----:B------:R-:W0:Y:S01]  /*3070*/  LDS.U16 R14, [R150] ;  /* 0x00000000960e7984 */ /* 0x000e220000000400 */
[----:B-1----:R-:W-:-:S02]  /*3080*/  PRMT R138, R138, 0x5410, R143 ;  /* 0x000054108a8a7816 */ /* 0x002fc4000000008f */
[----:B------:R-:W-:-:S03]  /*3090*/  HSET2.BF.LE.AND R143, R113.H0_H0, c[0x0] [0x300], PT ;  /* 0x0000c000718f7633 */ /* 0x000fc60003803880 */
[----:B------:R-:W-:Y:S01]  /*30a0*/  HADD2 R159, R138, -R15 ;  /* 0x8000000f8a9f7230 */ /* 0x000fe20000000000 */
[----:B------:R-:W-:Y:S01]  /*30b0*/  HSET2.BF.LE.AND R138, R113.H0_H0, c[0x0] [0x308], PT ;  /* 0x0000c200718a7633 */ /* 0x000fe20003803880 */
[----:B------:R-:W-:Y:S02]  /*30c0*/  HFMA2 R143, -R143, c[0x0] [0x190].H0_H0, R11 ;  /* 0x200064008f8f7a31 */ /* 0x000fe4000000010b */
[----:B------:R-:W-:Y:S01]  /*30d0*/  HADD2 R11, R114.H0_H0, c[0x0] [0x308] ;  /* 0x0000c200720b7630 */ /* 0x000fe20000000800 */
[----:B------:R-:W-:Y:S02]  /*30e0*/  HMNMX2.XORSIGN R164, |R163|, |R159|, PT ;  /* 0x4000009fa3a47240 */ /* 0x000fe40003840200 */
[----:B------:R-:W-:Y:S01]  /*30f0*/  LEA R143, R143, c[0x0][0x304], 0x1 ;  /* 0x0000c1008f8f7a11 */ /* 0x000fe200078e08ff */
[----:B------:R-:W-:Y:S01]  /*3100*/  HFMA2 R138, -R138, c[0x0] [0x190].H0_H0, R11 ;  /* 0x200064008a8a7a31 */ /* 0x000fe2000000010b */
[----:B--2---:R-:W-:Y:S02]  /*3110*/  PRMT R161, R10, 0x5410, R149 ;  /* 0x000054100aa17816 */ /* 0x004fe40000000095 */
[----:B------:R-:W-:-:S02]  /*3120*/  PRMT R149, R143, 0x5410, RZ ;  /* 0x000054108f957816 */ /* 0x000fc400000000ff */
[----:B------:R-:W-:Y:S01]  /*3130*/  SHF.R.U32.HI R143, RZ, 0x10, R143 ;  /* 0x00000010ff8f7819 */ /* 0x000fe2000001168f */
[----:B------:R-:W-:Y:S01]  /*3140*/  HADD2 R161, R161, -R16 ;  /* 0x80000010a1a17230 */ /* 0x000fe20000000000 */
[----:B------:R-:W-:Y:S01]  /*3150*/  LEA R138, R138, c[0x0][0x30c], 0x1 ;  /* 0x0000c3008a8a7a11 */ /* 0x000fe200078e08ff */
[----:B------:R-:W-:Y:S03]  /*3160*/  LDS.U16 R11, [R149] ;  /* 0x00000000950b7984 */ /* 0x000fe60000000400 */
[----:B------:R-:W-:Y:S01]  /*3170*/  PRMT R138, R138, 0x5410, RZ ;  /* 0x000054108a8a7816 */ /* 0x000fe200000000ff */
[----:B------:R-:W1:Y:S04]  /*3180*/  LDS.U16 R12, [R143] ;  /* 0x000000008f0c7984 */ /* 0x000e680000000400 */
[----:B------:R-:W2:Y:S01]  /*3190*/  LDS.U16 R10, [R138] ;  /* 0x000000008a0a7984 */ /* 0x000ea20000000400 */
[----:B0-----:R-:W-:-:S05]  /*31a0*/  PRMT R13, R13, 0x5410, R14 ;  /* 0x000054100d0d7816 */ /* 0x001fca000000000e */
[----:B------:R-:W-:-:S05]  /*31b0*/  HADD2 R156, R13, -R17 ;  /* 0x800000110d9c7230 */ /* 0x000fca0000000000 */
[----:B------:R-:W-:Y:S02]  /*31c0*/  HMNMX2.XORSIGN R15, |R161|, |R156|, PT ;  /* 0x4000009ca10f7240 */ /* 0x000fe40003840200 */
[----:B-1----:R-:W-:Y:S01]  /*31d0*/  PRMT R11, R11, 0x5410, R12 ;  /* 0x000054100b0b7816 */ /* 0x002fe2000000000c */
[----:B--2---:R-:W-:Y:S01]  /*31e0*/  HADD2 R17, R10.H0_H0, -R115.H0_H0 ;  /* 0xa00000730a117230 */ /* 0x004fe20000000800 */
[----:B------:R-:W-:-:S03]  /*31f0*/  HMNMX2.XORSIGN R10, |R155|, |R160|, PT ;  /* 0x400000a09b0a7240 */ /* 0x000fc60003840200 */
        /* <DEDUP_REMOVED lines=42> */
[----:B------:R-:W-:Y:S01]  /*34a0*/  HMUL2 R12, R12, c[0x0] [0x180] ;  /* 0x000060000c0c7a32 */ /* 0x000fe20000000000 */
[----:B------:R-:W-:Y:S01]  /*34b0*/  IMAD.MOV.U32 R155, RZ, RZ, R130 ;  /* 0x000000ffff9b7224 */ /* 0x000fe200078e0082 */
[----:B------:R-:W-:-:S02]  /*34c0*/  HMUL2 R13, R13, c[0x0] [0x180] ;  /* 0x000060000d0d7a32 */ /* 0x000fc40000000000 */
[----:B------:R-:W-:Y:S02]  /*34d0*/  HADD2 R158, R12, R158 ;  /* 0x0000009e0c9e7230 */ /* 0x000fe40000000000 */
[----:B------:R-:W-:-:S03]  /*34e0*/  HADD2 R157, R13, R157 ;  /* 0x0000009d0d9d7230 */ /* 0x000fc60000000000 */
[----:B------:R-:W-:Y:S02]  /*34f0*/  PRMT R14, R158, 0x7610, R14 ;  /* 0x000076109e0e7816 */ /* 0x000fe4000000000e */
[----:B------:R-:W-:-:S03]  /*3500*/  SHF.R.U32.HI R158, RZ, 0x10, R158 ;  /* 0x00000010ff9e7819 */ /* 0x000fc6000001169e */
[----:B------:R0:W-:Y:S04]  /*3510*/  STS.U16 [R145], R14 ;  /* 0x0000000e91007388 */ /* 0x0001e80000000400 */
[----:B------:R1:W-:Y:S01]  /*3520*/  STS.U16 [R141], R158 ;  /* 0x0000009e8d007388 */ /* 0x0003e20000000400 */
[----:B0-----:R-:W-:Y:S02]  /*3530*/  PRMT R14, R157, 0x7610, R14 ;  /* 0x000076109d0e7816 */ /* 0x001fe4000000000e */
[----:B------:R-:W-:Y:S02]  /*3540*/  SHF.R.U32.HI R157, RZ, 0x10, R157 ;  /* 0x00000010ff9d7819 */ /* 0x000fe4000001169d */
[----:B------:R-:W-:Y:S01]  /*3550*/  PRMT R145, R162, 0x7610, R145 ;  /* 0x00007610a2917816 */ /* 0x000fe20000000091 */
[----:B------:R0:W-:Y:S01]  /*3560*/  STS.U16 [R142], R14 ;  /* 0x0000000e8e007388 */ /* 0x0001e20000000400 */
[----:B------:R-:W-:Y:S01]  /*3570*/  SHF.R.U32.HI R162, RZ, 0x10, R162 ;  /* 0x00000010ffa27819 */ /* 0x000fe200000116a2 */
[----:B-1----:R-:W-:-:S02]  /*3580*/  IMAD.MOV.U32 R158, RZ, RZ, R118 ;  /* 0x000000ffff9e7224 */ /* 0x002fc400078e0076 */
[----:B------:R1:W-:Y:S01]  /*3590*/  STS.U16 [R146], R157 ;  /* 0x0000009d92007388 */ /* 0x0003e20000000400 */
[----:B------:R-:W-:Y:S01]  /*35a0*/  IMAD.MOV.U32 R118, RZ, RZ, R122 ;  /* 0x000000ffff767224 */ /* 0x000fe200078e007a */
[----:B0-----:R-:W-:Y:S01]  /*35b0*/  HMUL2 R14, R16, c[0x0] [0x180] ;  /* 0x00006000100e7a32 */ /* 0x001fe20000000000 */
[C---:B------:R-:W-:Y:S02]  /*35c0*/  HMNMX2.XORSIGN R142, |R164|.reuse, |R156|, PT ;  /* 0x4000009ca48e7240 */ /* 0x040fe40003840200 */
[----:B------:R-:W-:Y:S01]  /*35d0*/  HMNMX2.XORSIGN R164, |R164|, |R161|, PT ;  /* 0x400000a1a4a47240 */ /* 0x000fe20003840200 */
[----:B------:R-:W-:Y:S01]  /*35e0*/  HADD2 R16, R14, R163 ;  /* 0x000000a30e107230 */ /* 0x000fe20000000000 */
[----:B-1----:R-:W-:Y:S02]  /*35f0*/  IMAD.MOV.U32 R157, RZ, RZ, R133 ;  /* 0x000000ffff9d7224 */ /* 0x002fe400078e0085 */
[----:B------:R-:W-:Y:S02]  /*3600*/  IMAD.MOV.U32 R146, RZ, RZ, R128 ;  /* 0x000000ffff927224 */ /* 0x000fe400078e0080 */
[----:B------:R-:W-:-:S02]  /*3610*/  PRMT R141, R16, 0x7610, R141 ;  /* 0x00007610108d7816 */ /* 0x000fc4000000008d */
[----:B------:R-:W-:-:S03]  /*3620*/  SHF.R.U32.HI R16, RZ, 0x10, R16 ;  /* 0x00000010ff107819 */ /* 0x000fc60000011610 */
[----:B------:R0:W-:Y:S04]  /*3630*/  STS.U16 [R137], R141 ;  /* 0x0000008d89007388 */ /* 0x0001e80000000400 */
[----:B------:R1:W-:Y:S01]  /*3640*/  STS.U16 [R136], R16 ;  /* 0x0000001088007388 */ /* 0x0003e20000000400 */
[----:B0-----:R-:W-:Y:S02]  /*3650*/  HADD2 R137, R115.H0_H0, R17.H0_H0 ;  /* 0x2000001173897230 */ /* 0x001fe40000000800 */
[----:B------:R-:W-:Y:S01]  /*3660*/  HMUL2 R17, R164, c[0x0] [0x180] ;  /* 0x00006000a4117a32 */ /* 0x000fe20000000000 */
[----:B-1----:R-:W-:Y:S01]  /*3670*/  PRMT R136, R159, 0x7610, R136 ;  /* 0x000076109f887816 */ /* 0x002fe20000000088 */
[----:B------:R-:W-:Y:S01]  /*3680*/  HMUL2 R16, R142, c[0x0] [0x180] ;  /* 0x000060008e107a32 */ /* 0x000fe20000000000 */
[----:B------:R-:W-:Y:S01]  /*3690*/  SHF.R.U32.HI R142, RZ, 0x10, R159 ;  /* 0x00000010ff8e7819 */ /* 0x000fe2000001169f */
[----:B------:R-:W-:-:S02]  /*36a0*/  HADD2 R156, R17, R156 ;  /* 0x0000009c119c7230 */ /* 0x000fc40000000000 */
[----:B------:R0:W-:Y:S01]  /*36b0*/  STS.U16 [R135], R136 ;  /* 0x0000008887007388 */ /* 0x0001e20000000400 */
[----:B------:R-:W-:-:S03]  /*36c0*/  HADD2 R161, R16, R161 ;  /* 0x000000a110a17230 */ /* 0x000fc60000000000 */
[----:B------:R1:W-:Y:S02]  /*36d0*/  STS.U16 [R9], R142 ;  /* 0x0000008e09007388 */ /* 0x0003e40000000400 */
[----:B------:R-:W-:Y:S02]  /*36e0*/  PRMT R141, R161, 0x7610, R141 ;  /* 0x00007610a18d7816 */ /* 0x000fe4000000008d */
[----:B------:R-:W-:Y:S02]  /*36f0*/  SHF.R.U32.HI R161, RZ, 0x10, R161 ;  /* 0x00000010ffa17819 */ /* 0x000fe400000116a1 */
[----:B0-----:R-:W-:Y:S01]  /*3700*/  PRMT R136, R156, 0x7610, R136 ;  /* 0x000076109c887816 */ /* 0x001fe20000000088 */
[----:B------:R0:W-:Y:S01]  /*3710*/  STS.U16 [R132], R141 ;  /* 0x0000008d84007388 */ /* 0x0001e20000000400 */
[----:B------:R-:W-:Y:S01]  /*3720*/  SHF.R.U32.HI R135, RZ, 0x10, R156 ;  /* 0x00000010ff877819 */ /* 0x000fe2000001169c */
[----:B------:R-:W-:Y:S02]  /*3730*/  IMAD.MOV.U32 R156, RZ, RZ, R119 ;  /* 0x000000ffff9c7224 */ /* 0x000fe400078e0077 */
[----:B------:R-:W-:Y:S01]  /*3740*/  IMAD.MOV.U32 R119, RZ, RZ, c[0x0][0x1ac] ;  /* 0x00006b00ff777624 */ /* 0x000fe200078e00ff */
[----:B------:R-:W-:Y:S01]  /*3750*/  STS.U16 [R134], R161 ;  /* 0x000000a186007388 */ /* 0x000fe20000000400 */
[----:B-1----:R-:W-:-:S02]  /*3760*/  IMAD.MOV.U32 R142, RZ, RZ, R123 ;  /* 0x000000ffff8e7224 */ /* 0x002fc400078e007b */
[----:B------:R-:W-:Y:S01]  /*3770*/  IMAD.MOV.U32 R9, RZ, RZ, R165 ;  /* 0x000000ffff097224 */ /* 0x000fe200078e00a5 */
[----:B------:R-:W-:Y:S01]  /*3780*/  ISETP.NE.AND P0, PT, R119, 0x4, PT ;  /* 0x000000047700780c */ /* 0x000fe20003f05270 */
[----:B------:R1:W-:Y:S01]  /*3790*/  STS.U16 [R151], R136 ;  /* 0x0000008897007388 */ /* 0x0003e20000000400 */
[----:B0-----:R-:W-:-:S03]  /*37a0*/  IMAD.MOV.U32 R132, RZ, RZ, R120 ;  /* 0x000000ffff847224 */ /* 0x001fc600078e0078 */
[----:B------:R0:W-:Y:S04]  /*37b0*/  STS.U16 [R150], R135 ;  /* 0x0000008796007388 */ /* 0x0001e80000000400 */
[----:B------:R2:W-:Y:S01]  /*37c0*/  STS.U16 [R149], R145 ;  /* 0x0000009195007388 */ /* 0x0005e20000000400 */
[----:B-1----:R-:W-:-:S03]  /*37d0*/  IMAD.MOV.U32 R136, RZ, RZ, R124 ;  /* 0x000000ffff887224 */ /* 0x002fc600078e007c */
[----:B------:R1:W-:Y:S01]  /*37e0*/  STS.U16 [R143], R162 ;  /* 0x000000a28f007388 */ /* 0x0003e20000000400 */
[----:B0-----:R-:W-:-:S03]  /*37f0*/  IMAD.MOV.U32 R150, RZ, RZ, R121 ;  /* 0x000000ffff967224 */ /* 0x001fc600078e0079 */
[----:B------:R0:W-:Y:S01]  /*3800*/  STS.U16 [R138], R137 ;  /* 0x000000898a007388 */ /* 0x0001e20000000400 */
[----:B--2---:R-:W-:Y:S02]  /*3810*/  IMAD.MOV.U32 R145, RZ, RZ, R147 ;  /* 0x000000ffff917224 */ /* 0x004fe400078e0093 */
[----:B------:R-:W-:Y:S02]  /*3820*/  IMAD.MOV.U32 R147, RZ, RZ, R140 ;  /* 0x000000ffff937224 */ /* 0x000fe400078e008c */
[----:B-1----:R-:W-:Y:S02]  /*3830*/  IMAD.MOV.U32 R143, RZ, RZ, R144 ;  /* 0x000000ffff8f7224 */ /* 0x002fe400078e0090 */
        /* <DEDUP_REMOVED lines=9> */
[----:B------:R-:W-:-:S02]  /*38d0*/  HFMA2 R120, -R120, c[0x0] [0x190].H0_H0, R121 ;  /* 0x2000640078787a31 */ /* 0x000fc40000000179 */
[----:B------:R-:W-:-:S03]  /*38e0*/  HFMA2 R122, -R122, c[0x0] [0x190].H0_H0, R123 ;  /* 0x200064007a7a7a31 */ /* 0x000fc6000000017b */
        /* <DEDUP_REMOVED lines=25> */
[----:B------:R-:W-:Y:S02]  /*3a80*/  HFMA2 R120, -R120, c[0x0] [0x190].H0_H0, R121 ;  /* 0x2000640078787a31 */ /* 0x000fe40000000179 */
[----:B------:R-:W-:-:S03]  /*3a90*/  HADD2 R121, R114.H0_H0, c[0x0] [0x328] ;  /* 0x0000ca0072797630 */ /* 0x000fc60000000800 */
[----:B------:R-:W-:-:S04]  /*3aa0*/  LEA R120, R120, c[0x0][0x324], 0x1 ;  /* 0x0000c90078787a11 */ /* 0x000fc800078e08ff */
[----:B------:R-:W-:Y:S02]  /*3ab0*/  PRMT R128, R120, 0x5410, RZ ;  /* 0x0000541078807816 */ /* 0x000fe400000000ff */
[----:B------:R-:W-:Y:S02]  /*3ac0*/  SHF.R.U32.HI R122, RZ, 0x10, R120 ;  /* 0x00000010ff7a7819 */ /* 0x000fe40000011678 */
[C---:B------:R-:W-:Y:S01]  /*3ad0*/  HSET2.BF.LE.AND R120, R113.reuse.H0_H0, c[0x0] [0x328], PT ;  /* 0x0000ca0071787633 */ /* 0x040fe20003803880 */
[----:B------:R-:W-:Y:S04]  /*3ae0*/  LDS.U16 R130, [R128] ;  /* 0x0000000080827984 */ /* 0x000fe80000000400 */
[----:B------:R-:W0:Y:S01]  /*3af0*/  LDS.U16 R125, [R122] ;  /* 0x000000007a7d7984 */ /* 0x000e220000000400 */
[----:B------:R-:W-:Y:S01]  /*3b00*/  HFMA2 R120, -R120, c[0x0] [0x190].H0_H0, R121 ;  /* 0x2000640078787a31 */ /* 0x000fe20000000179 */
[----:B------:R-:W-:-:S04]  /*3b10*/  HSET2.BF.LE.AND R121, R113.H0_H0, c[0x0] [0x338], PT ;  /* 0x0000ce0071797633 */ /* 0x000fc80003803880 */
[----:B------:R-:W-:Y:S01]  /*3b20*/  LEA R120, R120, c[0x0][0x32c], 0x1 ;  /* 0x0000cb0078787a11 */ /* 0x000fe200078e08ff */
[----:B------:R-:W-:Y:S01]  /*3b30*/  HFMA2 R124, -R121, c[0x0] [0x190].H0_H0, R123 ;  /* 0x20006400797c7a31 */ /* 0x000fe2000000017b */
[----:B------:R-:W-:Y:S01]  /*3b40*/  HSET2.BF.LE.AND R121, R113.H0_H0, c[0x0] [0x330], PT ;  /* 0x0000cc0071797633 */ /* 0x000fe20003803880 */
[----:B------:R-:W-:-:S03]  /*3b50*/  HADD2 R123, R114.H0_H0, c[0x0] [0x330] ;  /* 0x0000cc00727b7630 */ /* 0x000fc60000000800 */
[----:B------:R-:W-:Y:S01]  /*3b60*/  LEA R129, R124, c[0x0][0x33c], 0x1 ;  /* 0x0000cf007c817a11 */ /* 0x000fe200078e08ff */
[----:B------:R-:W-:-:S03]  /*3b70*/  HFMA2 R121, -R121, c[0x0] [0x190].H0_H0, R123 ;  /* 0x2000640079797a31 */ /* 0x000fc6000000017b */
        /* <DEDUP_REMOVED lines=65> */
[----:B------:R-:W-:-:S03]  /*3f90*/  HFMA2 R123, -R122, c[0x0] [0x190].H0_H0, R123 ;  /* 0x200064007a7b7a31 */ /* 0x000fc6000000017b */
        /* <DEDUP_REMOVED lines=16> */
[----:B------:R-:W-:Y:S01]  /*40a0*/  HFMA2 R124, -R124, c[0x0] [0x190].H0_H0, R125 ;  /* 0x200064007c7c7a31 */ /* 0x000fe2000000017d */
[----:B------:R-:W-:Y:S01]  /*40b0*/  HSET2.BF.LE.AND R125, R113.H0_H0, c[0x0] [0x358], PT ;  /* 0x0000d600717d7633 */ /* 0x000fe20003803880 */
[----:B------:R-:W-:-:S03]  /*40c0*/  HADD2 R40, R129, -R40 ;  /* 0x8000002881287230 */ /* 0x000fc60000000000 */
[----:B------:R-:W-:Y:S01]  /*40d0*/  LEA R124, R124, c[0x0][0x354], 0x1 ;  /* 0x0000d5007c7c7a11 */ /* 0x000fe200078e08ff */
[----:B------:R-:W-:Y:S02]  /*40e0*/  HFMA2 R125, -R125, c[0x0] [0x190].H0_H0, R128 ;  /* 0x200064007d7d7a31 */ /* 0x000fe40000000180 */
[----:B------:R-:W-:Y:S01]  /*40f0*/  HADD2 R128, R114.H0_H0, c[0x0] [0x360] ;  /* 0x0000d80072807630 */ /* 0x000fe20000000800 */
[----:B------:R-:W-:Y:S02]  /*4100*/  PRMT R129, R124, 0x5410, RZ ;  /* 0x000054107c817816 */ /* 0x000fe400000000ff */
[----:B------:R-:W-:Y:S01]  /*4110*/  LEA R125, R125, c[0x0][0x35c], 0x1 ;  /* 0x0000d7007d7d7a11 */ /* 0x000fe200078e08ff */
[----:B------:R-:W-:Y:S01]  /*4120*/  HFMA2 R130, -R130, c[0x0] [0x190].H0_H0, R128 ;  /* 0x2000640082827a31 */ /* 0x000fe20000000180 */
        /* <DEDUP_REMOVED lines=60> */
[----:B------:R-:W-:Y:S01]  /*44f0*/  HFMA2 R120, -R120, c[0x0] [0x190].H0_H0, R121 ;  /* 0x2000640078787a31 */ /* 0x000fe20000000179 */
[----:B------:R-:W-:Y:S01]  /*4500*/  HSET2.BF.LE.AND R130, R113.H0_H0, c[0x0] [0x380], PT ;  /* 0x0000e00071827633 */ /* 0x000fe20003803880 */
[----:B------:R-:W-:Y:S01]  /*4510*/  HADD2 R121, R114.H0_H0, c[0x0] [0x370] ;  /* 0x0000dc0072797630 */ /* 0x000fe20000000800 */
[----:B------:R-:W-:Y:S01]  /*4520*/  ISETP.NE.AND P0, PT, R119, 0x8, PT ;  /* 0x000000087700780c */ /* 0x000fe20003f05270 */
[----:B------:R-:W-:Y:S01]  /*4530*/  HFMA2 R123, -R123, c[0x0] [0x190].H0_H0, R124 ;  /* 0x200064007b7b7a31 */ /* 0x000fe2000000017c */
[----:B------:R-:W-:Y:S01]  /*4540*/  LEA R120, R120, c[0x0][0x36c], 0x1 ;  /* 0x0000db0078787a11 */ /* 0x000fe200078e08ff */
        /* <DEDUP_REMOVED lines=61> */
[----:B------:R-:W-:Y:S01]  /*4920*/  HFMA2 R120, -R120, c[0x0] [0x190].H0_H0, R121 ;  /* 0x2000640078787a31 */ /* 0x000fe20000000179 */
[----:B------:R-:W-:Y:S01]  /*4930*/  HSET2.BF.LE.AND R121, R113.H0_H0, c[0x0] [0x390], PT ;  /* 0x0000e40071797633 */ /* 0x000fe20003803880 */
[C---:B------:R-:W-:Y:S02]  /*4940*/  HADD2 R124, R114.reuse.H0_H0, c[0x0] [0x398] ;  /* 0x0000e600727c7630 */ /* 0x040fe40000000800 */
[----:B------:R-:W-:Y:S01]  /*4950*/  HADD2 R135, R114.H0_H0, c[0x0] [0x3a8] ;  /* 0x0000ea0072877630 */ /* 0x000fe20000000800 */
[----:B------:R-:W-:Y:S01]  /*4960*/  LEA R120, R120, c[0x0][0x38c], 0x1 ;  /* 0x0000e30078787a11 */ /* 0x000fe200078e08ff */
[----:B------:R-:W-:Y:S01]  /*4970*/  HFMA2 R121, -R121, c[0x0] [0x190].H0_H0, R122 ;  /* 0x2000640079797a31 */ /* 0x000fe2000000017a */
[----:B------:R-:W-:Y:S02]  /*4980*/  HSET2.BF.LE.AND R122, R113.H0_H0, c[0x0] [0x398], PT ;  /* 0x0000e600717a7633 */ /* 0x000fe40003803880 */
[----:B------:R-:W-:Y:S02]  /*4990*/  PRMT R123, R120, 0x5410, RZ ;  /* 0x00005410787b7816 */ /* 0x000fe400000000ff */
[----:B------:R-:W-:Y:S01]  /*49a0*/  SHF.R.U32.HI R120, RZ, 0x10, R120 ;  /* 0x00000010ff787819 */ /* 0x000fe20000011678 */
[----:B------:R-:W-:Y:S01]  /*49b0*/  HFMA2 R122, -R122, c[0x0] [0x190].H0_H0, R124 ;  /* 0x200064007a7a7a31 */ /* 0x000fe2000000017c */
        /* <DEDUP_REMOVED lines=16> */
[----:B------:R-:W-:Y:S01]  /*4ac0*/  HFMA2 R130, -R130, c[0x0] [0x190].H0_H0, R131 ;  /* 0x2000640082827a31 */ /* 0x000fe20000000183 */
[----:B------:R-:W-:Y:S02]  /*4ad0*/  HSET2.BF.LE.AND R131, R113.H0_H0, c[0x0] [0x3a8], PT ;  /* 0x0000ea0071837633 */ /* 0x000fe40003803880 */
[----:B-1----:R-:W-:Y:S02]  /*4ae0*/  PRMT R140, R128, 0x5410, R129 ;  /* 0x00005410808c7816 */ /* 0x002fe40000000081 */
[----:B------:R-:W-:Y:S01]  /*4af0*/  LEA R130, R130, c[0x0][0x3a4], 0x1 ;  /* 0x0000e90082827a11 */ /* 0x000fe200078e08ff */
[----:B------:R-:W-:Y:S01]  /*4b00*/  HFMA2 R131, -R131, c[0x0] [0x190].H0_H0, R135 ;  /* 0x2000640083837a31 */ /* 0x000fe20000000187 */
        /* <DEDUP_REMOVED lines=371> */
[----:B------:R-:W-:-:S02]  /*6240*/  HADD2 R121, R114.H0_H0, c[0x0] [0x440] ;  /* 0x0001100072797630 */ /* 0x000fc40000000800 */
        /* <DEDUP_REMOVED lines=505> */
[----:B------:R-:W-:Y:S02]  /*81e0*/  HADD2 R121, R114.H0_H0, c[0x0] [0x510] ;  /* 0x0001440072797630 */ /* 0x000fe40000000800 */
[----:B------:R-:W-:-:S02]  /*81f0*/  HFMA2 R124, -R123, c[0x0] [0x190].H0_H0, R124 ;  /* 0x200064007b7c7a31 */ /* 0x000fc4000000017c */
[----:B------:R-:W-:Y:S01]  /*8200*/  HFMA2 R122, -R122, c[0x0] [0x190].H0_H0, R121 ;  /* 0x200064007a7a7a31 */ /* 0x000fe20000000179 */
[----:B------:R-:W-:Y:S02]  /*8210*/  LEA R121, R120, c[0x0][0x50c], 0x1 ;  /* 0x0001430078797a11 */ /* 0x000fe400078e08ff */
        /* <DEDUP_REMOVED lines=91> */
[----:B0-----:R-:W-:Y:S01]  /*87d0*/  IMAD.MOV.U32 R94, RZ, RZ, R125 ;  /* 0x000000ffff5e7224 */ /* 0x001fe200078e007d */
        /* <DEDUP_REMOVED lines=112> */
[----:B------:R-:W-:Y:S02]  /*8ee0*/  HFMA2 R122, -R122, c[0x0] [0x190].H0_H0, R123 ;  /* 0x200064007a7a7a31 */ /* 0x000fe4000000017b */
[----:B------:R-:W-:Y:S01]  /*8ef0*/  HADD2 R125, R114.H0_H0, c[0x0] [0x578] ;  /* 0x00015e00727d7630 */ /* 0x000fe20000000800 */
[----:B------:R-:W-:-:S02]  /*8f00*/  LEA R121, R120, c[0x0][0x56c], 0x1 ;  /* 0x00015b0078797a11 */ /* 0x000fc400078e08ff */
[----:B------:R-:W-:Y:S01]  /*8f10*/  LEA R123, R122, c[0x0][0x574], 0x1 ;  /* 0x00015d007a7b7a11 */ /* 0x000fe200078e08ff */
[----:B------:R-:W-:Y:S01]  /*8f20*/  HFMA2 R124, -R124, c[0x0] [0x190].H0_H0, R125 ;  /* 0x200064007c7c7a31 */ /* 0x000fe2000000017d */
        /* <DEDUP_REMOVED lines=336> */
[----:B------:R0:W-:Y:S03]  /*a430*/  STS.U16 [R120], R129 ;  /* 0x0000008178007388 */ /* 0x0001e60000000400 */
[----:B------:R-:W-:Y:S01]  /*a440*/  HADD2 R57, R125, R57 ;  /* 0x000000397d397230 */ /* 0x000fe20000000000 */
[----:B------:R0:W-:Y:S04]  /*a450*/  STS.U16 [R121], R124 ;  /* 0x0000007c79007388 */ /* 0x0001e80000000400 */
[----:B------:R-:W-:-:S02]  /*a460*/  PRMT R130, R57, 0x7610, R130 ;  /* 0x0000761039827816 */ /* 0x000fc40000000082 */
[----:B------:R-:W-:Y:S01]  /*a470*/  SHF.R.U32.HI R128, RZ, 0x10, R57 ;  /* 0x00000010ff807819 */ /* 0x000fe20000011639 */
[----:B------:R-:W-:Y:S02]  /*a480*/  IMAD.MOV.U32 R57, RZ, RZ, R125 ;  /* 0x000000ffff397224 */ /* 0x000fe400078e007d */
[----:B------:R0:W-:Y:S04]  /*a490*/  STS.U16 [R122], R130 ;  /* 0x000000827a007388 */ /* 0x0001e80000000400 */
[----:B------:R0:W-:Y:S01]  /*a4a0*/  STS.U16 [R123], R128 ;  /* 0x000000807b007388 */ /* 0x0001e20000000400 */
[----:B------:R-:W-:Y:S05]  /*a4b0*/  @!P0 BRA `(.L_x_136) ;  /* 0x000023f000008947 */ /* 0x000fea0003800000 */
[C---:B0-----:R-:W-:Y:S01]  /*a4c0*/  HSET2.BF.LE.AND R120, R113.reuse.H0_H0, c[0x0] [0x620], PT ;  /* 0x0001880071787633 */ /* 0x041fe20003803880 */
        /* <DEDUP_REMOVED lines=562> */
.L_x_142:
[----:B------:R-:W-:Y:S06]  /*c7f0*/  BAR.SYNC 0x0 ;  /* 0x0000000000007b1d */ /* 0x000fec0000000000 */
[----:B------:R-:W-:Y:S05]  /*c800*/  BRA `(.L_x_128) ;  /* 0x0000019000007947 */ /* 0x000fea0003800000 */
.L_x_141:
[----:B------:R-:W-:Y:S06]  /*c810*/  BAR.SYNC 0x0 ;  /* 0x0000000000007b1d */ /* 0x000fec0000000000 */
[----:B------:R-:W-:Y:S05]  /*c820*/  BRA `(.L_x_128) ;  /* 0x0000017000007947 */ /* 0x000fea0003800000 */
.L_x_140:
[----:B------:R-:W-:Y:S06]  /*c830*/  BAR.SYNC 0x0 ;  /* 0x0000000000007b1d */ /* 0x000fec0000000000 */
[----:B------:R-:W-:Y:S05]  /*c840*/  BRA `(.L_x_128) ;  /* 0x0000015000007947 */ /* 0x000fea0003800000 */
.L_x_139:
[----:B------:R-:W-:Y:S06]  /*c850*/  BAR.SYNC 0x0 ;  /* 0x0000000000007b1d */ /* 0x000fec0000000000 */
[----:B------:R-:W-:Y:S05]  /*c860*/  BRA `(.L_x_128) ;  /* 0x0000013000007947 */ /* 0x000fea0003800000 */
.L_x_138:
[----:B------:R-:W-:Y:S06]  /*c870*/  BAR.SYNC 0x0 ;  /* 0x0000000000007b1d */ /* 0x000fec0000000000 */
[----:B------:R-:W-:Y:S05]  /*c880*/  BRA `(.L_x_128) ;  /* 0x0000011000007947 */ /* 0x000fea0003800000 */
.L_x_137:
[----:B------:R-:W-:Y:S06]  /*c890*/  BAR.SYNC 0x0 ;  /* 0x0000000000007b1d */ /* 0x000fec0000000000 */
[----:B------:R-:W-:Y:S05]  /*c8a0*/  BRA `(.L_x_128) ;  /* 0x000000f000007947 */ /* 0x000fea0003800000 */
.L_x_136:
[----:B------:R-:W-:Y:S06]  /*c8b0*/  BAR.SYNC 0x0 ;  /* 0x0000000000007b1d */ /* 0x000fec0000000000 */
[----:B------:R-:W-:Y:S05]  /*c8c0*/  BRA `(.L_x_128) ;  /* 0x000000d000007947 */ /* 0x000fea0003800000 */
.L_x_135:
[----:B------:R-:W-:Y:S06]  /*c8d0*/  BAR.SYNC 0x0 ;  /* 0x0000000000007b1d */ /* 0x000fec0000000000 */
[----:B------:R-:W-:Y:S05]  /*c8e0*/  BRA `(.L_x_128) ;  /* 0x000000b000007947 */ /* 0x000fea0003800000 */
.L_x_134:
[----:B------:R-:W-:Y:S06]  /*c8f0*/  BAR.SYNC 0x0 ;  /* 0x0000000000007b1d */ /* 0x000fec0000000000 */
[----:B------:R-:W-:Y:S05]  /*c900*/  BRA `(.L_x_128) ;  /* 0x0000009000007947 */ /* 0x000fea0003800000 */
.L_x_133:
[----:B------:R-:W-:Y:S06]  /*c910*/  BAR.SYNC 0x0 ;  /* 0x0000000000007b1d */ /* 0x000fec0000000000 */
[----:B------:R-:W-:Y:S05]  /*c920*/  BRA `(.L_x_128) ;  /* 0x0000007000007947 */ /* 0x000fea0003800000 */
.L_x_132:
[----:B------:R-:W-:Y:S06]  /*c930*/  BAR.SYNC 0x0 ;  /* 0x0000000000007b1d */ /* 0x000fec0000000000 */
[----:B------:R-:W-:Y:S05]  /*c940*/  BRA `(.L_x_128) ;  /* 0x0000005000007947 */ /* 0x000fea0003800000 */
.L_x_131:
[----:B------:R-:W-:Y:S06]  /*c950*/  BAR.SYNC 0x0 ;  /* 0x0000000000007b1d */ /* 0x000fec0000000000 */
[----:B------:R-:W-:Y:S05]  /*c960*/  BRA `(.L_x_128) ;  /* 0x0000003000007947 */ /* 0x000fea0003800000 */
.L_x_130:
[----:B------:R-:W-:Y:S06]  /*c970*/  BAR.SYNC 0x0 ;  /* 0x0000000000007b1d */ /* 0x000fec0000000000 */
[----:B------:R-:W-:Y:S05]  /*c980*/  BRA `(.L_x_128) ;  /* 0x0000001000007947 */ /* 0x000fea0003800000 */
.L_x_129:
[----:B------:R-:W-:Y:S06]  /*c990*/  BAR.SYNC 0x0 ;  /* 0x0000000000007b1d */ /* 0x000fec0000000000 */
.L_x_128:
[----:B------:R-:W-:-:S13]  /*c9a0*/  PLOP3.LUT P0, PT, PT, PT, UP0, 0x40, 0x0 ;  /* 0x000000000000781c */ /* 0x000fda0003f0e808 */
[----:B------:R-:W-:Y:S01]  /*c9b0*/  @!P0 CALL.REL.NOINC `(.L_x_127) ;  /* 0x0000001000008944 */ /* 0x000fe20003c00000 */
[----:B------:R-:W-:Y:S05]  /*c9c0*/  BRA `(.L_x_143) ;  /* 0xffff3fe000007947 */ /* 0x000fea000383ffff */
.L_x_127:
[----:B------:R-:W1:Y:S01]  /*c9d0*/  S2R R9, SR_TID.X ;  /* 0x0000000000097919 */ /* 0x000e620000002100 */
[----:B------:R-:W-:Y:S01]  /*c9e0*/  IMAD.MOV.U32 R2, RZ, RZ, c[0x0][0x1bc] ;  /* 0x00006f00ff027624 */ /* 0x000fe200078e00ff */
[----:B------:R-:W-:Y:S02]  /*c9f0*/  ULDC UR4, c[0x0][0x0] ;  /* 0x0000000000047ab9 */ /* 0x000fe40000000800 */
[----:B------:R-:W-:Y:S02]  /*ca00*/  USHF.R.U32.HI UR4, URZ, 0x5, UR4 ;  /* 0x000000053f047899 */ /* 0x000fe40008011604 */
[----:B------:R-:W-:-:S04]  /*ca10*/  IADD3 R0, R2, 0x3ff, RZ ;  /* 0x000003ff02007810 */ /* 0x000fc80007ffe0ff */
[----:B------:R-:W-:-:S04]  /*ca20*/  SHF.R.S32.HI R3, RZ, 0x1f, R0 ;  /* 0x0000001fff037819 */ /* 0x000fc80000011400 */
[----:B------:R-:W-:-:S04]  /*ca30*/  LEA.HI R3, R3, R0, RZ, 0xa ;  /* 0x0000000003037211 */ /* 0x000fc800078f50ff */
[----:B------:R-:W-:-:S04]  /*ca40*/  SHF.R.S32.HI R3, RZ, 0xa, R3 ;  /* 0x0000000aff037819 */ /* 0x000fc80000011403 */
[----:B------:R-:W-:Y:S02]  /*ca50*/  IMNMX R7, R3, UR4, PT ;  /* 0x0000000403077c17 */ /* 0x000fe4000b800200 */
[----:B-1----:R-:W-:-:S04]  /*ca60*/  SHF.R.U32.HI R0, RZ, 0x5, R9 ;  /* 0x00000005ff007819 */ /* 0x002fc80000011609 */
[----:B------:R-:W-:-:S13]  /*ca70*/  ISETP.GE.AND P0, PT, R0, R7, PT ;  /* 0x000000070000720c */ /* 0x000fda0003f06270 */
[----:B------:R-:W-:Y:S05]  /*ca80*/  @P0 EXIT ;  /* 0x000000000000094d */ /* 0x000fea0003800000 */
[----:B------:R-:W1:Y:S01]  /*ca90*/  S2UR UR4, SR_CTAID.X ;  /* 0x00000000000479c3 */ /* 0x000e620000002500 */
[----:B------:R-:W-:Y:S01]  /*caa0*/  IADD3 R2, R2, 0x1f, RZ ;  /* 0x0000001f02027810 */ /* 0x000fe20007ffe0ff */
[----:B------:R-:W-:Y:S01]  /*cab0*/  ULDC UR5, c[0x0][0x174] ;  /* 0x00005d0000057ab9 */ /* 0x000fe20000000800 */
[----:B------:R-:W-:Y:S01]  /*cac0*/  LOP3.LUT R5, R9, 0x1f, RZ, 0xc0, !PT ;  /* 0x0000001f09057812 */ /* 0x000fe200078ec0ff */
[----:B------:R-:W-:Y:S01]  /*cad0*/  ULDC.64 UR6, c[0x0][0x168] ;  /* 0x00005a0000067ab9 */ /* 0x000fe20000000a00 */
[----:B------:R-:W-:-:S03]  /*cae0*/  SHF.R.S32.HI R3, RZ, 0x1f, R2 ;  /* 0x0000001fff037819 */ /* 0x000fc60000011402 */
[----:B------:R-:W-:Y:S01]  /*caf0*/  IMAD R4, R0, 0x400, R5 ;  /* 0x0000040000047824 */ /* 0x000fe200078e0205 */
[----:B------:R-:W-:-:S04]  /*cb00*/  LEA.HI R3, R3, R2, RZ, 0x5 ;  /* 0x0000000203037211 */ /* 0x000fc800078f28ff */
[----:B------:R-:W-:Y:S01]  /*cb10*/  SHF.R.S32.HI R0, RZ, 0x5, R3 ;  /* 0x00000005ff007819 */ /* 0x000fe20000011403 */
[----:B-1----:R-:W-:-:S04]  /*cb20*/  UIMAD.WIDE UR4, UR4, UR5, URZ ;  /* 0x00000005040472a5 */ /* 0x002fc8000f8e023f */
[----:B------:R-:W-:-:S04]  /*cb30*/  ULEA UR6, UP0, UR4, UR6, 0x2 ;  /* 0x0000000604067291 */ /* 0x000fc8000f80103f */
[----:B------:R-:W-:-:S02]  /*cb40*/  ULEA.HI.X UR4, UR4, UR7, UR5, 0x2, UP0 ;  /* 0x0000000704047291 */ /* 0x000fc400080f1405 */
.L_x_153:
[C---:B------:R-:W-:Y:S01]  /*cb50*/  IADD3 R15, R4.reuse, 0xe0, RZ ;  /* 0x000000e0040f7810 */ /* 0x040fe20007ffe0ff */
[--C-:B------:R-:W-:Y:S01]  /*cb60*/  IMAD.MOV.U32 R10, RZ, RZ, R4.reuse ;  /* 0x000000ffff0a7224 */ /* 0x100fe200078e0004 */
[----:B------:R-:W-:Y:S01]  /*cb70*/  LEA R6, R4, 0x100, 0x1 ;  /* 0x0000010004067811 */ /* 0x000fe200078e08ff */
[----:B------:R-:W-:Y:S02]  /*cb80*/  IMAD R4, R7, 0x400, R4 ;  /* 0x0000040007047824 */ /* 0x000fe400078e0204 */
[----:B------:R-:W-:Y:S02]  /*cb90*/  IMAD.MOV.U32 R17, RZ, RZ, RZ ;  /* 0x000000ffff117224 */ /* 0x000fe400078e00ff */
[----:B------:R-:W-:Y:S01]  /*cba0*/  IMAD.MOV.U32 R8, RZ, RZ, R5 ;  /* 0x000000ffff087224 */ /* 0x000fe200078e0005 */
[----:B------:R-:W-:Y:S01]  /*cbb0*/  ISETP.GE.AND P0, PT, R4, c[0x0][0x1bc], PT ;  /* 0x00006f0004007a0c */ /* 0x000fe20003f06270 */
[----:B-1----:R-:W-:-:S02]  /*cbc0*/  IMAD.MOV.U32 R11, RZ, RZ, RZ ;  /* 0x000000ffff0b7224 */ /* 0x002fc400078e00ff */
.L_x_152:
[----:B------:R-:W-:Y:S01]  /*cbd0*/  ISETP.GE.AND P2, PT, R10, c[0x0][0x1bc], PT ;  /* 0x00006f000a007a0c */ /* 0x000fe20003f46270 */
[----:B------:R-:W-:-:S12]  /*cbe0*/  IMAD.MOV.U32 R13, RZ, RZ, -0x1 ;  /* 0xffffffffff0d7424 */ /* 0x000fd800078e00ff */
[----:B------:R-:W1:Y:S01]  /*cbf0*/  @!P2 LDS.U16 R2, [R6+-0x100] ;  /* 0xffff00000602a984 */ /* 0x000e620000000400 */
[----:B------:R-:W-:Y:S02]  /*cc00*/  @P2 HSETP2.LT.AND P1, PT, RZ.H0_H0, 1, 1, PT ;  /* 0x3c003c00ff002434 */ /* 0x000fe40003f21800 */
[----:B-1----:R-:W-:Y:S01]  /*cc10*/  @!P2 HSETP2.GT.AND P1, PT, R2.H0_H0, RZ.H0_H0, PT ;  /* 0x200000ff0200a234 */ /* 0x002fe20003f24800 */
[----:B------:R-:W-:-:S12]  /*cc20*/  BRA.DIV ~URZ, `(.L_x_144) ;  /* 0x000005827f007947 */ /* 0x000fd8000b800000 */
[----:B------:R-:W-:-:S02]  /*cc30*/  VOTE.ANY R2, PT, !P1 ;  /* 0x0000000000027806 */ /* 0x000fc400048e0100 */
.L_x_154:
[----:B------:R-:W-:Y:S02]  /*cc40*/  IADD3 R3, R10, 0x20, RZ ;  /* 0x000000200a037810 */ /* 0x000fe40007ffe0ff */
[----:B------:R-:W-:Y:S02]  /*cc50*/  ISETP.NE.AND P2, PT, R8, RZ, PT ;  /* 0x000000ff0800720c */ /* 0x000fe40003f45270 */
[----:B------:R-:W-:Y:S02]  /*cc60*/  ISETP.GE.AND P3, PT, R3, c[0x0][0x1bc], PT ;  /* 0x00006f0003007a0c */ /* 0x000fe40003f66270 */
[----:B------:R-:W-:-:S11]  /*cc70*/  SEL R11, R2, R11, !P2 ;  /* 0x0000000b020b7207 */ /* 0x000fd60005000000 */
[----:B------:R-:W1:Y:S01]  /*cc80*/  @!P3 LDS.U16 R3, [R6+-0xc0] ;  /* 0xffff40000603b984 */ /* 0x000e620000000400 */
[----:B------:R-:W-:Y:S02]  /*cc90*/  @P3 HSETP2.LT.AND P1, PT, RZ.H0_H0, 1, 1, PT ;  /* 0x3c003c00ff003434 */ /* 0x000fe40003f21800 */
[----:B-1----:R-:W-:Y:S01]  /*cca0*/  @!P3 HSETP2.GT.AND P1, PT, R3.H0_H0, RZ.H0_H0, PT ;  /* 0x200000ff0300b234 */ /* 0x002fe20003f24800 */
[----:B------:R-:W-:-:S12]  /*ccb0*/  BRA.DIV ~URZ, `(.L_x_145) ;  /* 0x000005427f007947 */ /* 0x000fd8000b800000 */
[----:B------:R-:W-:-:S02]  /*ccc0*/  VOTE.ANY R2, PT, !P1 ;  /* 0x0000000000027806 */ /* 0x000fc400048e0100 */
.L_x_155:
[----:B------:R-:W-:Y:S02]  /*ccd0*/  IADD3 R3, R10, 0x40, RZ ;  /* 0x000000400a037810 */ /* 0x000fe40007ffe0ff */
[----:B------:R-:W-:Y:S02]  /*cce0*/  IADD3 R12, R17, 0x1, RZ ;  /* 0x00000001110c7810 */ /* 0x000fe40007ffe0ff */
[----:B------:R-:W-:Y:S02]  /*ccf0*/  ISETP.GE.AND P3, PT, R3, c[0x0][0x1bc], PT ;  /* 0x00006f0003007a0c */ /* 0x000fe40003f66270 */
[----:B------:R-:W-:-:S04]  /*cd00*/  ISETP.NE.AND P2, PT, R5, R12, PT ;  /* 0x0000000c0500720c */ /* 0x000fc80003f45270 */
[----:B------:R-:W-:-:S07]  /*cd10*/  SEL R11, R2, R11, !P2 ;  /* 0x0000000b020b7207 */ /* 0x000fce0005000000 */
[----:B------:R-:W1:Y:S01]  /*cd20*/  @!P3 LDS.U16 R3, [R6+-0x80] ;  /* 0xffff80000603b984 */ /* 0x000e620000000400 */
[----:B------:R-:W-:Y:S02]  /*cd30*/  @P3 HSETP2.LT.AND P1, PT, RZ.H0_H0, 1, 1, PT ;  /* 0x3c003c00ff003434 */ /* 0x000fe40003f21800 */
[----:B-1----:R-:W-:Y:S01]  /*cd40*/  @!P3 HSETP2.GT.AND P1, PT, R3.H0_H0, RZ.H0_H0, PT ;  /* 0x200000ff0300b234 */ /* 0x002fe20003f24800 */
[----:B------:R-:W-:-:S12]  /*cd50*/  BRA.DIV ~URZ, `(.L_x_146) ;  /* 0x000004f27f007947 */ /* 0x000fd8000b800000 */
[----:B------:R-:W-:-:S02]  /*cd60*/  VOTE.ANY R2, PT, !P1 ;  /* 0x0000000000027806 */ /* 0x000fc400048e0100 */
.L_x_156:
        /* <DEDUP_REMOVED lines=10> */
.L_x_157:
[----:B------:R-:W-:Y:S02]  /*ce10*/  IADD3 R3, R15, -0x60, RZ ;  /* 0xffffffa00f037810 */ /* 0x000fe40007ffe0ff */
[----:B------:R-:W-:Y:S02]  /*ce20*/  IADD3 R12, R17, 0x3, RZ ;  /* 0x00000003110c7810 */ /* 0x000fe40007ffe0ff */
[----:B------:R-:W-:Y:S02]  /*ce30*/  ISETP.GE.AND P3, PT, R3, c[0x0][0x1bc], PT ;  /* 0x00006f0003007a0c */ /* 0x000fe40003f66270 */
[----:B------:R-:W-:-:S04]  /*ce40*/  ISETP.NE.AND P2, PT, R5, R12, PT ;  /* 0x0000000c0500720c */ /* 0x000fc80003f45270 */
[----:B------:R-:W-:-:S07]  /*ce50*/  SEL R11, R2, R11, !P2 ;  /* 0x0000000b020b7207 */ /* 0x000fce0005000000 */
[----:B------:R-:W1:Y:S01]  /*ce60*/  @!P3 LDS.U16 R3, [R6] ;  /* 0x000000000603b984 */ /* 0x000e620000000400 */
[----:B------:R-:W-:Y:S02]  /*ce70*/  @P3 HSETP2.LT.AND P1, PT, RZ.H0_H0, 1, 1, PT ;  /* 0x3c003c00ff003434 */ /* 0x000fe40003f21800 */
[----:B-1----:R-:W-:Y:S01]  /*ce80*/  @!P3 HSETP2.GT.AND P1, PT, R3.H0_H0, RZ.H0_H0, PT ;  /* 0x200000ff0300b234 */ /* 0x002fe20003f24800 */
[----:B------:R-:W-:-:S12]  /*ce90*/  BRA.DIV ~URZ, `(.L_x_148) ;  /* 0x000004527f007947 */ /* 0x000fd8000b800000 */
[----:B------:R-:W-:-:S02]  /*cea0*/  VOTE.ANY R2, PT, !P1 ;  /* 0x0000000000027806 */ /* 0x000fc400048e0100 */
.L_x_158:
[----:B------:R-:W-:Y:S02]  /*ceb0*/  IADD3 R3, R15, -0x40, RZ ;  /* 0xffffffc00f037810 */ /* 0x000fe40007ffe0ff */
[----:B------:R-:W-:Y:S02]  /*cec0*/  IADD3 R12, R17, 0x4, RZ ;  /* 0x00000004110c7810 */ /* 0x000fe40007ffe0ff */
[----:B------:R-:W-:Y:S02]  /*ced0*/  ISETP.GE.AND P3, PT, R3, c[0x0][0x1bc], PT ;  /* 0x00006f0003007a0c */ /* 0x000fe40003f66270 */
[----:B------:R-:W-:-:S04]  /*cee0*/  ISETP.NE.AND P2, PT, R5, R12, PT ;  /* 0x0000000c0500720c */ /* 0x000fc80003f45270 */
[----:B------:R-:W-:-:S07]  /*cef0*/  SEL R11, R2, R11, !P2 ;  /* 0x0000000b020b7207 */ /* 0x000fce0005000000 */
[----:B------:R-:W1:Y:S01]  /*cf00*/  @!P3 LDS.U16 R3, [R6+0x40] ;  /* 0x000040000603b984 */ /* 0x000e620000000400 */
[----:B------:R-:W-:Y:S02]  /*cf10*/  @P3 HSETP2.LT.AND P1, PT, RZ.H0_H0, 1, 1, PT ;  /* 0x3c003c00ff003434 */ /* 0x000fe40003f21800 */
[----:B-1----:R-:W-:Y:S01]  /*cf20*/  @!P3 HSETP2.GT.AND P1, PT, R3.H0_H0, RZ.H0_H0, PT ;  /* 0x200000ff0300b234 */ /* 0x002fe20003f24800 */
[----:B------:R-:W-:-:S12]  /*cf30*/  BRA.DIV ~URZ, `(.L_x_149) ;  /* 0x000004027f007947 */ /* 0x000fd8000b800000 */
[----:B------:R-:W-:-:S02]  /*cf40*/  VOTE.ANY R2, PT, !P1 ;  /* 0x0000000000027806 */ /* 0x000fc400048e0100 */
.L_x_159:
        /* <DEDUP_REMOVED lines=10> */
.L_x_160:
[----:B------:R-:W-:Y:S02]  /*cff0*/  ISETP.GE.AND P3, PT, R15, c[0x0][0x1bc], PT ;  /* 0x00006f000f007a0c */ /* 0x000fe40003f66270 */
[----:B------:R-:W-:-:S04]  /*d000*/  IADD3 R12, R17, 0x6, RZ ;  /* 0x00000006110c7810 */ /* 0x000fc80007ffe0ff */
[----:B------:R-:W-:-:S04]  /*d010*/  ISETP.NE.AND P2, PT, R5, R12, PT ;  /* 0x0000000c0500720c */ /* 0x000fc80003f45270 */
[----:B------:R-:W-:-:S03]  /*d020*/  SEL R16, R2, R11, !P2 ;  /* 0x0000000b02107207 */ /* 0x000fc60005000000 */
[----:B------:R-:W1:Y:S01]  /*d030*/  @!P3 LDS.U16 R3, [R6+0xc0] ;  /* 0x0000c0000603b984 */ /* 0x000e620000000400 */
[----:B------:R-:W-:Y:S02]  /*d040*/  @P3 HSETP2.LT.AND P1, PT, RZ.H0_H0, 1, 1, PT ;  /* 0x3c003c00ff003434 */ /* 0x000fe40003f21800 */
[----:B-1----:R-:W-:Y:S01]  /*d050*/  @!P3 HSETP2.GT.AND P1, PT, R3.H0_H0, RZ.H0_H0, PT ;  /* 0x200000ff0300b234 */ /* 0x002fe20003f24800 */
[----:B------:R-:W-:-:S12]  /*d060*/  BRA.DIV ~URZ, `(.L_x_151) ;  /* 0x000003727f007947 */ /* 0x000fd8000b800000 */
[----:B------:R-:W-:-:S02]  /*d070*/  VOTE.ANY R11, PT, !P1 ;  /* 0x00000000000b7806 */ /* 0x000fc400048e0100 */
.L_x_161:
        /* <DEDUP_REMOVED lines=10> */
[----:B------:R-:W-:Y:S01]  /*d120*/  ISETP.GE.AND P1, PT, R9, R0, PT ;  /* 0x000000000900720c */ /* 0x000fe20003f26270 */
[----:B------:R-:W-:Y:S01]  /*d130*/  IMAD.U32 R2, RZ, RZ, UR6 ;  /* 0x00000006ff027e24 */ /* 0x000fe2000f8e00ff */
[----:B------:R-:W-:Y:S01]  /*d140*/  ULDC.64 UR8, c[0x0][0x118] ;  /* 0x0000460000087ab9 */ /* 0x000fe20000000a00 */
[----:B------:R-:W-:-:S10]  /*d150*/  IMAD.U32 R3, RZ, RZ, UR4 ;  /* 0x00000004ff037e24 */ /* 0x000fd4000f8e00ff */
[C---:B------:R-:W-:Y:S01]  /*d160*/  @!P1 IMAD.WIDE R2, R9.reuse, 0x4, R2 ;  /* 0x0000000409029825 */ /* 0x040fe200078e0202 */
[----:B------:R-:W-:-:S04]  /*d170*/  IADD3 R9, R9, c[0x0][0x0], RZ ;  /* 0x0000000009097a10 */ /* 0x000fc80007ffe0ff */
[----:B------:R1:W-:Y:S01]  /*d180*/  @!P1 STG.E [R2.64], R11 ;  /* 0x0000000b02009986 */ /* 0x0003e2000c101908 */
[----:B------:R-:W-:Y:S05]  /*d190*/  @!P0 BRA `(.L_x_153) ;  /* 0xfffff9b000008947 */ /* 0x000fea000383ffff */
[----:B------:R-:W-:Y:S05]  /*d1a0*/  EXIT ;  /* 0x000000000000794d */ /* 0x000fea0003800000 */
.L_x_144:
[----:B------:R-:W-:Y:S02]  /*d1b0*/  SEL R2, RZ, 0x1, P1 ;  /* 0x00000001ff027807 */ /* 0x000fe40000800000 */
[----:B------:R-:W-:-:S02]  /*d1c0*/  MOV R14, 0xd1e0 ;  /* 0x0000d1e0000e7802 */ /* 0x000fc40000000f00 */
[----:B0-----:R-:W-:Y:S05]  /*d1d0*/  CALL.REL.NOINC `($ldpc2_BG1_reg_index_fp_desc_dyn_row_dep_sm86$__cuda_sm70_votesync_ballot) ;  /* 0x0000025000007944 */ /* 0x001fea0003c00000 */
[----:B------:R-:W-:Y:S01]  /*d1e0*/  IMAD.MOV.U32 R2, RZ, RZ, R12 ;  /* 0x000000ffff027224 */ /* 0x000fe200078e000c */
[----:B------:R-:W-:Y:S05]  /*d1f0*/  BRA `(.L_x_154) ;  /* 0xfffffa4000007947 */ /* 0x000fea000383ffff */
.L_x_145:
[----:B------:R-:W-:Y:S02]  /*d200*/  SEL R2, RZ, 0x1, P1 ;  /* 0x00000001ff027807 */ /* 0x000fe40000800000 */
[----:B------:R-:W-:-:S02]  /*d210*/  MOV R14, 0xd230 ;  /* 0x0000d230000e7802 */ /* 0x000fc40000000f00 */
[----:B0-----:R-:W-:Y:S05]  /*d220*/  CALL.REL.NOINC `($ldpc2_BG1_reg_index_fp_desc_dyn_row_dep_sm86$__cuda_sm70_votesync_ballot) ;  /* 0x0000020000007944 */ /* 0x001fea0003c00000 */
[----:B------:R-:W-:Y:S01]  /*d230*/  IMAD.MOV.U32 R2, RZ, RZ, R12 ;  /* 0x000000ffff027224 */ /* 0x000fe200078e000c */
[----:B------:R-:W-:Y:S05]  /*d240*/  BRA `(.L_x_155) ;  /* 0xfffffa8000007947 */ /* 0x000fea000383ffff */
.L_x_146:
[----:B------:R-:W-:Y:S02]  /*d250*/  SEL R2, RZ, 0x1, P1 ;  /* 0x00000001ff027807 */ /* 0x000fe40000800000 */
[----:B------:R-:W-:-:S02]  /*d260*/  MOV R14, 0xd280 ;  /* 0x0000d280000e7802 */ /* 0x000fc40000000f00 */
[----:B0-----:R-:W-:Y:S05]  /*d270*/  CALL.REL.NOINC `($ldpc2_BG1_reg_index_fp_desc_dyn_row_dep_sm86$__cuda_sm70_votesync_ballot) ;  /* 0x000001b000007944 */ /* 0x001fea0003c00000 */
[----:B------:R-:W-:Y:S01]  /*d280*/  IMAD.MOV.U32 R2, RZ, RZ, R12 ;  /* 0x000000ffff027224 */ /* 0x000fe200078e000c */
[----:B------:R-:W-:Y:S05]  /*d290*/  BRA `(.L_x_156) ;  /* 0xfffffad000007947 */ /* 0x000fea000383ffff */
.L_x_147:
[----:B------:R-:W-:Y:S02]  /*d2a0*/  SEL R2, RZ, 0x1, P1 ;  /* 0x00000001ff027807 */ /* 0x000fe40000800000 */
[----:B------:R-:W-:-:S02]  /*d2b0*/  MOV R14, 0xd2d0 ;  /* 0x0000d2d0000e7802 */ /* 0x000fc40000000f00 */
[----:B0-----:R-:W-:Y:S05]  /*d2c0*/  CALL.REL.NOINC `($ldpc2_BG1_reg_index_fp_desc_dyn_row_dep_sm86$__cuda_sm70_votesync_ballot) ;  /* 0x0000016000007944 */ /* 0x001fea0003c00000 */
[----:B------:R-:W-:Y:S01]  /*d2d0*/  IMAD.MOV.U32 R2, RZ, RZ, R12 ;  /* 0x000000ffff027224 */ /* 0x000fe200078e000c */
[----:B------:R-:W-:Y:S05]  /*d2e0*/  BRA `(.L_x_157) ;  /* 0xfffffb2000007947 */ /* 0x000fea000383ffff */
.L_x_148:
[----:B------:R-:W-:Y:S02]  /*d2f0*/  SEL R2, RZ, 0x1, P1 ;  /* 0x00000001ff027807 */ /* 0x000fe40000800000 */
[----:B------:R-:W-:-:S02]  /*d300*/  MOV R14, 0xd320 ;  /* 0x0000d320000e7802 */ /* 0x000fc40000000f00 */
[----:B0-----:R-:W-:Y:S05]  /*d310*/  CALL.REL.NOINC `($ldpc2_BG1_reg_index_fp_desc_dyn_row_dep_sm86$__cuda_sm70_votesync_ballot) ;  /* 0x0000011000007944 */ /* 0x001fea0003c00000 */
[----:B------:R-:W-:Y:S01]  /*d320*/  IMAD.MOV.U32 R2, RZ, RZ, R12 ;  /* 0x000000ffff027224 */ /* 0x000fe200078e000c */
[----:B------:R-:W-:Y:S05]  /*d330*/  BRA `(.L_x_158) ;  /* 0xfffffb7000007947 */ /* 0x000fea000383ffff */
.L_x_149:
[----:B------:R-:W-:Y:S02]  /*d340*/  SEL R2, RZ, 0x1, P1 ;  /* 0x00000001ff027807 */ /* 0x000fe40000800000 */
[----:B------:R-:W-:-:S02]  /*d350*/  MOV R14, 0xd370 ;  /* 0x0000d370000e7802 */ /* 0x000fc40000000f00 */
[----:B0-----:R-:W-:Y:S05]  /*d360*/  CALL.REL.NOINC `($ldpc2_BG1_reg_index_fp_desc_dyn_row_dep_sm86$__cuda_sm70_votesync_ballot) ;  /* 0x000000c000007944 */ /* 0x001fea0003c00000 */
[----:B------:R-:W-:Y:S01]  /*d370*/  IMAD.MOV.U32 R2, RZ, RZ, R12 ;  /* 0x000000ffff027224 */ /* 0x000fe200078e000c */
[----:B------:R-:W-:Y:S05]  /*d380*/  BRA `(.L_x_159) ;  /* 0xfffffbc000007947 */ /* 0x000fea000383ffff */
.L_x_150:
[----:B------:R-:W-:Y:S02]  /*d390*/  SEL R2, RZ, 0x1, P1 ;  /* 0x00000001ff027807 */ /* 0x000fe40000800000 */
[----:B------:R-:W-:-:S02]  /*d3a0*/  MOV R14, 0xd3c0 ;  /* 0x0000d3c0000e7802 */ /* 0x000fc40000000f00 */
[----:B0-----:R-:W-:Y:S05]  /*d3b0*/  CALL.REL.NOINC `($ldpc2_BG1_reg_index_fp_desc_dyn_row_dep_sm86$__cuda_sm70_votesync_ballot) ;  /* 0x0000007000007944 */ /* 0x001fea0003c00000 */
[----:B------:R-:W-:Y:S01]  /*d3c0*/  IMAD.MOV.U32 R2, RZ, RZ, R12 ;  /* 0x000000ffff027224 */ /* 0x000fe200078e000c */
[----:B------:R-:W-:Y:S05]  /*d3d0*/  BRA `(.L_x_160) ;  /* 0xfffffc1000007947 */ /* 0x000fea000383ffff */
.L_x_151:
[----:B------:R-:W-:Y:S02]  /*d3e0*/  SEL R2, RZ, 0x1, P1 ;  /* 0x00000001ff027807 */ /* 0x000fe40000800000 */
[----:B------:R-:W-:-:S02]  /*d3f0*/  MOV R14, 0xd410 ;  /* 0x0000d410000e7802 */ /* 0x000fc40000000f00 */
[----:B0-----:R-:W-:Y:S05]  /*d400*/  CALL.REL.NOINC `($ldpc2_BG1_reg_index_fp_desc_dyn_row_dep_sm86$__cuda_sm70_votesync_ballot) ;  /* 0x0000002000007944 */ /* 0x001fea0003c00000 */
[----:B------:R-:W-:Y:S01]  /*d410*/  IMAD.MOV.U32 R11, RZ, RZ, R12 ;  /* 0x000000ffff0b7224 */ /* 0x000fe200078e000c */
[----:B------:R-:W-:Y:S05]  /*d420*/  BRA `(.L_x_161) ;  /* 0xfffffc5000007947 */ /* 0x000fea000383ffff */
        .weak           $ldpc2_BG1_reg_index_fp_desc_dyn_row_dep_sm86$__cuda_sm70_votesync_ballot
        .type           $ldpc2_BG1_reg_index_fp_desc_dyn_row_dep_sm86$__cuda_sm70_votesync_ballot,@function
        .size           $ldpc2_BG1_reg_index_fp_desc_dyn_row_dep_sm86$__cuda_sm70_votesync_ballot,(.L_x_163 - $ldpc2_BG1_reg_index_fp_desc_dyn_row_dep_sm86$__cuda_sm70_votesync_ballot)
$ldpc2_BG1_reg_index_fp_desc_dyn_row_dep_sm86$__cuda_sm70_votesync_ballot:
[----:B------:R-:W-:Y:S01]  /*d430*/  ISETP.NE.U32.AND P1, PT, R2, 0x1, PT ;  /* 0x000000010200780c */ /* 0x000fe20003f25070 */
[----:B------:R-:W-:Y:S04]  /*d440*/  WARPSYNC R13 ;  /* 0x0000000d00007348 */ /* 0x000fe80003800000 */
[----:B------:R-:W-:-:S08]  /*d450*/  IMAD.MOV.U32 R3, RZ, RZ, 0x0 ;  /* 0x00000000ff037424 */ /* 0x000fd000078e00ff */
[----:B------:R-:W-:-:S04]  /*d460*/  VOTE.ANY R2, PT, !P1 ;  /* 0x0000000000027806 */ /* 0x000fc800048e0100 */
[----:B------:R-:W-:Y:S01]  /*d470*/  LOP3.LUT R12, R2, R13, RZ, 0xc0, !PT ;  /* 0x0000000d020c7212 */ /* 0x000fe200078ec0ff */
[----:B------:R-:W-:-:S04]  /*d480*/  IMAD.MOV.U32 R2, RZ, RZ, R14 ;  /* 0x000000ffff027224 */ /* 0x000fc800078e000e */
[----:B------:R-:W-:Y:S05]  /*d490*/  RET.REL.NODEC R2 `(ldpc2_BG1_reg_index_fp_desc_dyn_row_dep_sm86) ;  /* 0xffff2b6002007950 */ /* 0x000fea0003c3ffff */
.L_x_162:
        /* <DEDUP_REMOVED lines=14> */
.L_x_163:


//--------------------- .nv.global.init           --------------------------
	.section	.nv.global.init,"aw",@progbits
	.align	4
.L_4:
	.type		_ZZN4cuda3std3__48__detail21__stronger_order_cudaEiiE7__xform,@object
	.size		_ZZN4cuda3std3__48__detail21__stronger_order_cudaEiiE7__xform,(.L_16 - _ZZN4cuda3std3__48__detail21__stronger_order_cudaEiiE7__xform)
_ZZN4cuda3std3__48__detail21__stronger_order_cudaEiiE7__xform:
.nv.global.init:
        /*0000*/ 	.byte	0x03, 0x00, 0x00, 0x00, 0x04, 0x00, 0x00, 0x00, 0x04, 0x00, 0x00, 0x00, 0x03, 0x00, 0x00, 0x00
.L_16:


//--------------------- .nv.shared.ldpc2_BG2_reg_index_fp_desc_dyn_row_dep_sm86 --------------------------
	.section	.nv.shared.ldpc2_BG2_reg_index_fp_desc_dyn_row_dep_sm86,"aw",@nobits
	.align	16
.L_5:


//--------------------- .nv.shared.ldpc2_BG2_reg_index_fp_desc_dyn_row_dep_sm86_tb --------------------------
	.section	.nv.shared.ldpc2_BG2_reg_index_fp_desc_dyn_row_dep_sm86_tb,"aw",@nobits
	.align	16
.L_6:


//--------------------- .nv.shared.ldpc2_BG1_reg_index_fp_desc_dyn_row_dep_sm86 --------------------------
	.section	.nv.shared.ldpc2_BG1_reg_index_fp_desc_dyn_row_dep_sm86,"aw",@nobits
	.align	16
.L_7:


//--------------------- .nv.shared.ldpc2_BG1_reg_index_fp_desc_dyn_row_dep_sm86_tb --------------------------
	.section	.nv.shared.ldpc2_BG1_reg_index_fp_desc_dyn_row_dep_sm86_tb,"aw",@nobits
	.align	16
.L_8:


//--------------------- .nv.info.ldpc2_BG2_reg_index_fp_desc_dyn_row_dep_sm86_tb --------------------------
	.section	.nv.info.ldpc2_BG2_reg_index_fp_desc_dyn_row_dep_sm86_tb,"",@"SHT_CUDA_INFO"
	.align	4


	//----- nvinfo : EIATTR_CUDA_API_VERSION
	.align		4
        /*0000*/ 	.byte	0x04, 0x37
        /*0002*/ 	.short	(.L_18 - .L_17)
.L_17:
        /*0004*/ 	.word	0x00000076


	//----- nvinfo : EIATTR_SW2861232_WAR
	.align		4
.L_18:
        /*0008*/ 	.byte	0x01, 0x35
	.zero		2


	//----- nvinfo : EIATTR_PARAM_CBANK
	.align		4
        /*000c*/ 	.byte	0x04, 0x0a
        /*000e*/ 	.short	(.L_20 - .L_19)
	.align		4
.L_19:
        /*0010*/ 	.word	index@(.nv.constant0.ldpc2_BG2_reg_index_fp_desc_dyn_row_dep_sm86_tb)
        /*0014*/ 	.short	0x0160
        /*0016*/ 	.short	0x0978


	//----- nvinfo : EIATTR_CBANK_PARAM_SIZE
	.align		4
.L_20:
        /*0018*/ 	.byte	0x03, 0x19
        /*001a*/ 	.short	0x0978


	//----- nvinfo : EIATTR_KPARAM_INFO
	.align		4
        /*001c*/ 	.byte	0x04, 0x17
        /*001e*/ 	.short	(.L_22 - .L_21)
.L_21:
        /*0020*/ 	.word	0x00000000
        /*0024*/ 	.short	0x0001
        /*0026*/ 	.short	0x0628
        /*0028*/ 	.byte	0x00, 0xf0, 0x41, 0x0d


	//----- nvinfo : EIATTR_KPARAM_INFO
	.align		4
.L_22:
        /*002c*/ 	.byte	0x04, 0x17
        /*002e*/ 	.short	(.L_24 - .L_23)
.L_23:
        /*0030*/ 	.word	0x00000000
        /*0034*/ 	.short	0x0000
        /*0036*/ 	.short	0x0000
        /*0038*/ 	.byte	0x00, 0xf0, 0xa1, 0x18


	//----- nvinfo : EIATTR_MAXREG_COUNT
	.align		4
.L_24:
        /*003c*/ 	.byte	0x03, 0x1b
        /*003e*/ 	.short	0x00a8


	//----- nvinfo : EIATTR_COOP_GROUP_MASK_REGIDS
	.align		4
        /*0040*/ 	.byte	0x04, 0x29
        /*0042*/ 	.short	(.L_26 - .L_25)


	//   ....[0]....
.L_25:
        /*0044*/ 	.word	0xffffffff


	//   ....[1]....
        /*0048*/ 	.word	0xffffffff


	//   ....[2]....
        /*004c*/ 	.word	0xffffffff


	//   ....[3]....
        /*0050*/ 	.word	0xffffffff


	//   ....[4]....
        /*0054*/ 	.word	0xffffffff


	//   ....[5]....
        /*0058*/ 	.word	0xffffffff


	//   ....[6]....
        /*005c*/ 	.word	0xffffffff


	//   ....[7]....
        /*0060*/ 	.word	0xffffffff


	//----- nvinfo : EIATTR_COOP_GROUP_INSTR_OFFSETS
	.align		4
.L_26:
        /*0064*/ 	.byte	0x04, 0x28
        /*0066*/ 	.short	(.L_28 - .L_27)


	//   ....[0]....
.L_27:
        /*0068*/ 	.word	0x00008f40


	//   ....[1]....
        /*006c*/ 	.word	0x00008fb0


	//   ....[2]....
        /*0070*/ 	.word	0x00009000


	//   ....[3]....
        /*0074*/ 	.word	0x000090b0


	//   ....[4]....
        /*0078*/ 	.word	0x00009160


	//   ....[5]....
        /*007c*/ 	.word	0x000091b0


	//   ....[6]....
        /*0080*/ 	.word	0x00009200


	//   ....[7]....
        /*0084*/ 	.word	0x00009250


	//----- nvinfo : EIATTR_EXIT_INSTR_OFFSETS
	.align		4
.L_28:
        /*0088*/ 	.byte	0x04, 0x1c
        /*008a*/ 	.short	(.L_30 - .L_29)


	//   ....[0]....
.L_29:
        /*008c*/ 	.word	0x00008c80


	//   ....[1]....
        /*0090*/ 	.word	0x000092a0


	//   ....[2]....
        /*0094*/ 	.word	0x00009310


	//----- nvinfo : EIATTR_MAX_THREADS
	.align		4
.L_30:
        /*0098*/ 	.byte	0x04, 0x05
        /*009a*/ 	.short	(.L_32 - .L_31)
.L_31:
        /*009c*/ 	.word	0x00000180
        /*00a0*/ 	.word	0x00000001
        /*00a4*/ 	.word	0x00000001


	//----- nvinfo : EIATTR_CRS_STACK_SIZE
	.align		4
.L_32:
        /*00a8*/ 	.byte	0x04, 0x1e
        /*00aa*/ 	.short	(.L_34 - .L_33)
.L_33:
        /*00ac*/ 	.word	0x00000000
.L_34:


//--------------------- .nv.info.ldpc2_BG2_reg_index_fp_desc_dyn_row_dep_sm86 --------------------------
	.section	.nv.info.ldpc2_BG2_reg_index_fp_desc_dyn_row_dep_sm86,"",@"SHT_CUDA_INFO"
	.align	4


	//----- nvinfo : EIATTR_CUDA_API_VERSION
	.align		4
        /*0000*/ 	.byte	0x04, 0x37
        /*0002*/ 	.short	(.L_36 - .L_35)
.L_35:
        /*0004*/ 	.word	0x00000076


	//----- nvinfo : EIATTR_SW2861232_WAR
	.align		4
.L_36:
        /*0008*/ 	.byte	0x01, 0x35
	.zero		2


	//----- nvinfo : EIATTR_PARAM_CBANK
	.align		4
        /*000c*/ 	.byte	0x04, 0x0a
        /*000e*/ 	.short	(.L_38 - .L_37)
	.align		4
.L_37:
        /*0010*/ 	.word	index@(.nv.constant0.ldpc2_BG2_reg_index_fp_desc_dyn_row_dep_sm86)
        /*0014*/ 	.short	0x0160
        /*0016*/ 	.short	0x03c0


	//----- nvinfo : EIATTR_CBANK_PARAM_SIZE
	.align		4
.L_38:
        /*0018*/ 	.byte	0x03, 0x19
        /*001a*/ 	.short	0x03c0


	//----- nvinfo : EIATTR_KPARAM_INFO
	.align		4
        /*001c*/ 	.byte	0x04, 0x17
        /*001e*/ 	.short	(.L_40 - .L_39)
.L_39:
        /*0020*/ 	.word	0x00000000
        /*0024*/ 	.short	0x0001
        /*0026*/ 	.short	0x0070
        /*0028*/ 	.byte	0x00, 0xf0, 0x41, 0x0d


	//----- nvinfo : EIATTR_KPARAM_INFO
	.align		4
.L_40:
        /*002c*/ 	.byte	0x04, 0x17
        /*002e*/ 	.short	(.L_42 - .L_41)
.L_41:
        /*0030*/ 	.word	0x00000000
        /*0034*/ 	.short	0x0000
        /*0036*/ 	.short	0x0000
        /*0038*/ 	.byte	0x00, 0xf0, 0xc1, 0x01


	//----- nvinfo : EIATTR_MAXREG_COUNT
	.align		4
.L_42:
        /*003c*/ 	.byte	0x03, 0x1b
        /*003e*/ 	.short	0x00a8


	//----- nvinfo : EIATTR_COOP_GROUP_MASK_REGIDS
	.align		4
        /*0040*/ 	.byte	0x04, 0x29
        /*0042*/ 	.short	(.L_44 - .L_43)


	//   ....[0]....
.L_43:
        /*0044*/ 	.word	0xffffffff


	//   ....[1]....
        /*0048*/ 	.word	0xffffffff


	//   ....[2]....
        /*004c*/ 	.word	0xffffffff


	//   ....[3]....
        /*0050*/ 	.word	0xffffffff


	//   ....[4]....
        /*0054*/ 	.word	0xffffffff


	//   ....[5]....
        /*0058*/ 	.word	0xffffffff


	//   ....[6]....
        /*005c*/ 	.word	0xffffffff


	//   ....[7]....
        /*0060*/ 	.word	0xffffffff


	//----- nvinfo : EIATTR_COOP_GROUP_INSTR_OFFSETS
	.align		4
.L_44:
        /*0064*/ 	.byte	0x04, 0x28
        /*0066*/ 	.short	(.L_46 - .L_45)


	//   ....[0]....
.L_45:
        /*0068*/ 	.word	0x000081e0


	//   ....[1]....
        /*006c*/ 	.word	0x00008250


	//   ....[2]....
        /*0070*/ 	.word	0x000082a0


	//   ....[3]....
        /*0074*/ 	.word	0x00008350


	//   ....[4]....
        /*0078*/ 	.word	0x00008400


	//   ....[5]....
        /*007c*/ 	.word	0x00008450


	//   ....[6]....
        /*0080*/ 	.word	0x000084a0


	//   ....[7]....
        /*0084*/ 	.word	0x000084f0


	//----- nvinfo : EIATTR_EXIT_INSTR_OFFSETS
	.align		4
.L_46:
        /*0088*/ 	.byte	0x04, 0x1c
        /*008a*/ 	.short	(.L_48 - .L_47)


	//   ....[0]....
.L_47:
        /*008c*/ 	.word	0x00007f30


	//   ....[1]....
        /*0090*/ 	.word	0x00008540


	//   ....[2]....
        /*0094*/ 	.word	0x00008590


	//----- nvinfo : EIATTR_MAX_THREADS
	.align		4
.L_48:
        /*0098*/ 	.byte	0x04, 0x05
        /*009a*/ 	.short	(.L_50 - .L_49)
.L_49:
        /*009c*/ 	.word	0x00000180
        /*00a0*/ 	.word	0x00000001
        /*00a4*/ 	.word	0x00000001


	//----- nvinfo : EIATTR_CRS_STACK_SIZE
	.align		4
.L_50:
        /*00a8*/ 	.byte	0x04, 0x1e
        /*00aa*/ 	.short	(.L_52 - .L_51)
.L_51:
        /*00ac*/ 	.word	0x00000000
.L_52:


//--------------------- .nv.info                  --------------------------
	.section	.nv.info,"",@"SHT_CUDA_INFO"
	.align	4


	//----- nvinfo : EIATTR_REGCOUNT
	.align		4
        /*0000*/ 	.byte	0x04, 0x2f
        /*0002*/ 	.short	(.L_54 - .L_53)
	.align		4
.L_53:
        /*0004*/ 	.word	index@(ldpc2_BG1_reg_index_fp_desc_dyn_row_dep_sm86)
        /*0008*/ 	.word	0x000000a8


	//----- nvinfo : EIATTR_MIN_STACK_SIZE
	.align		4
.L_54:
        /*000c*/ 	.byte	0x04, 0x12
        /*000e*/ 	.short	(.L_56 - .L_55)
	.align		4
.L_55:
        /*0010*/ 	.word	index@($ldpc2_BG1_reg_index_fp_desc_dyn_row_dep_sm86$__cuda_sm70_votesync_ballot)
        /*0014*/ 	.word	0x00000000


	//----- nvinfo : EIATTR_FRAME_SIZE
	.align		4
.L_56:
        /*0018*/ 	.byte	0x04, 0x11
        /*001a*/ 	.short	(.L_58 - .L_57)
	.align		4
.L_57:
        /*001c*/ 	.word	index@($ldpc2_BG1_reg_index_fp_desc_dyn_row_dep_sm86$__cuda_sm70_votesync_ballot)
        /*0020*/ 	.word	0x00000000


	//----- nvinfo : EIATTR_MIN_STACK_SIZE
	.align		4
.L_58:
        /*0024*/ 	.byte	0x04, 0x12
        /*0026*/ 	.short	(.L_60 - .L_59)
	.align		4
.L_59:
        /*0028*/ 	.word	index@(ldpc2_BG1_reg_index_fp_desc_dyn_row_dep_sm86)
        /*002c*/ 	.word	0x00000038


	//----- nvinfo : EIATTR_FRAME_SIZE
	.align		4
.L_60:
        /*0030*/ 	.byte	0x04, 0x11
        /*0032*/ 	.short	(.L_62 - .L_61)
	.align		4
.L_61:
        /*0034*/ 	.word	index@(ldpc2_BG1_reg_index_fp_desc_dyn_row_dep_sm86)
        /*0038*/ 	.word	0x00000038


	//----- nvinfo : EIATTR_REGCOUNT
	.align		4
.L_62:
        /*003c*/ 	.byte	0x04, 0x2f
        /*003e*/ 	.short	(.L_64 - .L_63)
	.align		4
.L_63:
        /*0040*/ 	.word	index@(ldpc2_BG2_reg_index_fp_desc_dyn_row_dep_sm86)
        /*0044*/ 	.word	0x00000092


	//----- nvinfo : EIATTR_MIN_STACK_SIZE
	.align		4
.L_64:
        /*0048*/ 	.byte	0x04, 0x12
        /*004a*/ 	.short	(.L_66 - .L_65)
	.align		4
.L_65:
        /*004c*/ 	.word	index@(ldpc2_BG2_reg_index_fp_desc_dyn_row_dep_sm86)
        /*0050*/ 	.word	0x00000000


	//----- nvinfo : EIATTR_FRAME_SIZE
	.align		4
.L_66:
        /*0054*/ 	.byte	0x04, 0x11
        /*0056*/ 	.short	(.L_68 - .L_67)
	.align		4
.L_67:
        /*0058*/ 	.word	index@(ldpc2_BG2_reg_index_fp_desc_dyn_row_dep_sm86)
        /*005c*/ 	.word	0x00000000


	//----- nvinfo : EIATTR_REGCOUNT
	.align		4
.L_68:
        /*0060*/ 	.byte	0x04, 0x2f
        /*0062*/ 	.short	(.L_70 - .L_69)
	.align		4
.L_69:
        /*0064*/ 	.word	index@(ldpc2_BG1_reg_index_fp_desc_dyn_row_dep_sm86_tb)
        /*0068*/ 	.word	0x000000a8


	//----- nvinfo : EIATTR_MIN_STACK_SIZE
	.align		4
.L_70:
        /*006c*/ 	.byte	0x04, 0x12
        /*006e*/ 	.short	(.L_72 - .L_71)
	.align		4
.L_71:
        /*0070*/ 	.word	index@($ldpc2_BG1_reg_index_fp_desc_dyn_row_dep_sm86_tb$__cuda_sm70_votesync_ballot)
        /*0074*/ 	.word	0x00000000


	//----- nvinfo : EIATTR_FRAME_SIZE
	.align		4
.L_72:
        /*0078*/ 	.byte	0x04, 0x11
        /*007a*/ 	.short	(.L_74 - .L_73)
	.align		4
.L_73:
        /*007c*/ 	.word	index@($ldpc2_BG1_reg_index_fp_desc_dyn_row_dep_sm86_tb$__cuda_sm70_votesync_ballot)
        /*0080*/ 	.word	0x00000000


	//----- nvinfo : EIATTR_MIN_STACK_SIZE
	.align		4
.L_74:
        /*0084*/ 	.byte	0x04, 0x12
        /*0086*/ 	.short	(.L_76 - .L_75)
	.align		4
.L_75:
        /*0088*/ 	.word	index@(ldpc2_BG1_reg_index_fp_desc_dyn_row_dep_sm86_tb)
        /*008c*/ 	.word	0x00000038


	//----- nvinfo : EIATTR_FRAME_SIZE
	.align		4
.L_76:
        /*0090*/ 	.byte	0x04, 0x11
        /*0092*/ 	.short	(.L_78 - .L_77)
	.align		4
.L_77:
        /*0094*/ 	.word	index@(ldpc2_BG1_reg_index_fp_desc_dyn_row_dep_sm86_tb)
        /*0098*/ 	.word	0x00000038


	//----- nvinfo : EIATTR_REGCOUNT
	.align		4
.L_78:
        /*009c*/ 	.byte	0x04, 0x2f
        /*009e*/ 	.short	(.L_80 - .L_79)
	.align		4
.L_79:
        /*00a0*/ 	.word	index@(ldpc2_BG2_reg_index_fp_desc_dyn_row_dep_sm86_tb)
        /*00a4*/ 	.word	0x00000091


	//----- nvinfo : EIATTR_MIN_STACK_SIZE
	.align		4
.L_80:
        /*00a8*/ 	.byte	0x04, 0x12
        /*00aa*/ 	.short	(.L_82 - .L_81)
	.align		4
.L_81:
        /*00ac*/ 	.word	index@(ldpc2_BG2_reg_index_fp_desc_dyn_row_dep_sm86_tb)
        /*00b0*/ 	.word	0x00000000


	//----- nvinfo : EIATTR_FRAME_SIZE
	.align		4
.L_82:
        /*00b4*/ 	.byte	0x04, 0x11
        /*00b6*/ 	.short	(.L_84 - .L_83)
	.align		4
.L_83:
        /*00b8*/ 	.word	index@(ldpc2_BG2_reg_index_fp_desc_dyn_row_dep_sm86_tb)
        /*00bc*/ 	.word	0x00000000
.L_84:


//--------------------- .nv.info.ldpc2_BG1_reg_index_fp_desc_dyn_row_dep_sm86_tb --------------------------
	.section	.nv.info.ldpc2_BG1_reg_index_fp_desc_dyn_row_dep_sm86_tb,"",@"SHT_CUDA_INFO"
	.align	4


	//----- nvinfo : EIATTR_CUDA_API_VERSION
	.align		4
        /*0000*/ 	.byte	0x04, 0x37
        /*0002*/ 	.short	(.L_86 - .L_85)
.L_85:
        /*0004*/ 	.word	0x00000076


	//----- nvinfo : EIATTR_SW2861232_WAR
	.align		4
.L_86:
        /*0008*/ 	.byte	0x01, 0x35
	.zero		2


	//----- nvinfo : EIATTR_PARAM_CBANK
	.align		4
        /*000c*/ 	.byte	0x04, 0x0a
        /*000e*/ 	.short	(.L_88 - .L_87)
	.align		4
.L_87:
        /*0010*/ 	.word	index@(.nv.constant0.ldpc2_BG1_reg_index_fp_desc_dyn_row_dep_sm86_tb)
        /*0014*/ 	.short	0x0160
        /*0016*/ 	.short	0x0b90


	//----- nvinfo : EIATTR_CBANK_PARAM_SIZE
	.align		4
.L_88:
        /*0018*/ 	.byte	0x03, 0x19
        /*001a*/ 	.short	0x0b90


	//----- nvinfo : EIATTR_KPARAM_INFO
	.align		4
        /*001c*/ 	.byte	0x04, 0x17
        /*001e*/ 	.short	(.L_90 - .L_89)
.L_89:
        /*0020*/ 	.word	0x00000000
        /*0024*/ 	.short	0x0001
        /*0026*/ 	.short	0x0628
        /*0028*/ 	.byte	0x00, 0xf0, 0xa1, 0x15


	//----- nvinfo : EIATTR_KPARAM_INFO
	.align		4
.L_90:
        /*002c*/ 	.byte	0x04, 0x17
        /*002e*/ 	.short	(.L_92 - .L_91)
.L_91:
        /*0030*/ 	.word	0x00000000
        /*0034*/ 	.short	0x0000
        /*0036*/ 	.short	0x0000
        /*0038*/ 	.byte	0x00, 0xf0, 0xa1, 0x18


	//----- nvinfo : EIATTR_MAXREG_COUNT
	.align		4
.L_92:
        /*003c*/ 	.byte	0x03, 0x1b
        /*003e*/ 	.short	0x00a8


	//----- nvinfo : EIATTR_COOP_GROUP_MASK_REGIDS
	.align		4
        /*0040*/ 	.byte	0x04, 0x29
        /*0042*/ 	.short	(.L_94 - .L_93)


	//   ....[0]....
.L_93:
        /*0044*/ 	.word	0xffffffff


	//   ....[1]....
        /*0048*/ 	.word	0xffffffff


	//   ....[2]....
        /*004c*/ 	.word	0xffffffff


	//   ....[3]....
        /*0050*/ 	.word	0xffffffff


	//   ....[4]....
        /*0054*/ 	.word	0xffffffff


	//   ....[5]....
        /*0058*/ 	.word	0xffffffff


	//   ....[6]....
        /*005c*/ 	.word	0xffffffff


	//   ....[7]....
        /*0060*/ 	.word	0xffffffff


	//   ....[8]....
        /*0064*/ 	.word	0xffffffff


	//   ....[9]....
        /*0068*/ 	.word	0xffffffff


	//   ....[10]....
        /*006c*/ 	.word	0xffffffff


	//   ....[11]....
        /*0070*/ 	.word	0xffffffff


	//   ....[12]....
        /*0074*/ 	.word	0xffffffff


	//   ....[13]....
        /*0078*/ 	.word	0xffffffff


	//   ....[14]....
        /*007c*/ 	.word	0xffffffff


	//   ....[15]....
        /*0080*/ 	.word	0xffffffff


	//----- nvinfo : EIATTR_COOP_GROUP_INSTR_OFFSETS
	.align		4
.L_94:
        /*0084*/ 	.byte	0x04, 0x28
        /*0086*/ 	.short	(.L_96 - .L_95)


	//   ....[0]....
.L_95:
        /*0088*/ 	.word	0x0000da10


	//   ....[1]....
        /*008c*/ 	.word	0x0000daa0


	//   ....[2]....
        /*0090*/ 	.word	0x0000db40


	//   ....[3]....
        /*0094*/ 	.word	0x0000dbe0


	//   ....[4]....
        /*0098*/ 	.word	0x0000dc80


	//   ....[5]....
        /*009c*/ 	.word	0x0000dd20


	//   ....[6]....
        /*00a0*/ 	.word	0x0000ddc0


	//   ....[7]....
        /*00a4*/ 	.word	0x0000de50


	//   ....[8]....
        /*00a8*/ 	.word	0x0000dfd0


	//   ....[9]....
        /*00ac*/ 	.word	0x0000e020


	//   ....[10]....
        /*00b0*/ 	.word	0x0000e070


	//   ....[11]....
        /*00b4*/ 	.word	0x0000e0c0


	//   ....[12]....
        /*00b8*/ 	.word	0x0000e110


	//   ....[13]....
        /*00bc*/ 	.word	0x0000e160


	//   ....[14]....
        /*00c0*/ 	.word	0x0000e1b0


	//   ....[15]....
        /*00c4*/ 	.word	0x0000e200


	//----- nvinfo : EIATTR_EXIT_INSTR_OFFSETS
	.align		4
.L_96:
        /*00c8*/ 	.byte	0x04, 0x1c
        /*00ca*/ 	.short	(.L_98 - .L_97)


	//   ....[0]....
.L_97:
        /*00cc*/ 	.word	0x0000d850


	//   ....[1]....
        /*00d0*/ 	.word	0x0000dfa0


	//----- nvinfo : EIATTR_MAX_THREADS
	.align		4
.L_98:
        /*00d4*/ 	.byte	0x04, 0x05
        /*00d6*/ 	.short	(.L_100 - .L_99)
.L_99:
        /*00d8*/ 	.word	0x00000180
        /*00dc*/ 	.word	0x00000001
        /*00e0*/ 	.word	0x00000001


	//----- nvinfo : EIATTR_CRS_STACK_SIZE
	.align		4
.L_100:
        /*00e4*/ 	.byte	0x04, 0x1e
        /*00e6*/ 	.short	(.L_102 - .L_101)
.L_101:
        /*00e8*/ 	.word	0x00000000
.L_102:


//--------------------- .nv.info.ldpc2_BG1_reg_index_fp_desc_dyn_row_dep_sm86 --------------------------
	.section	.nv.info.ldpc2_BG1_reg_index_fp_desc_dyn_row_dep_sm86,"",@"SHT_CUDA_INFO"
	.align	4


	//----- nvinfo : EIATTR_CUDA_API_VERSION
	.align		4
        /*0000*/ 	.byte	0x04, 0x37
        /*0002*/ 	.short	(.L_104 - .L_103)
.L_103:
        /*0004*/ 	.word	0x00000076


	//----- nvinfo : EIATTR_SW2861232_WAR
	.align		4
.L_104:
        /*0008*/ 	.byte	0x01, 0x35
	.zero		2


	//----- nvinfo : EIATTR_PARAM_CBANK
	.align		4
        /*000c*/ 	.byte	0x04, 0x0a
        /*000e*/ 	.short	(.L_106 - .L_105)
	.align		4
.L_105:
        /*0010*/ 	.word	index@(.nv.constant0.ldpc2_BG1_reg_index_fp_desc_dyn_row_dep_sm86)
        /*0014*/ 	.short	0x0160
        /*0016*/ 	.short	0x05d8


	//----- nvinfo : EIATTR_CBANK_PARAM_SIZE
	.align		4
.L_106:
        /*0018*/ 	.byte	0x03, 0x19
        /*001a*/ 	.short	0x05d8


	//----- nvinfo : EIATTR_KPARAM_INFO
	.align		4
        /*001c*/ 	.byte	0x04, 0x17
        /*001e*/ 	.short	(.L_108 - .L_107)
.L_107:
        /*0020*/ 	.word	0x00000000
        /*0024*/ 	.short	0x0001
        /*0026*/ 	.short	0x0070
        /*0028*/ 	.byte	0x00, 0xf0, 0xa1, 0x15


	//----- nvinfo : EIATTR_KPARAM_INFO
	.align		4
.L_108:
        /*002c*/ 	.byte	0x04, 0x17
        /*002e*/ 	.short	(.L_110 - .L_109)
.L_109:
        /*0030*/ 	.word	0x00000000
        /*0034*/ 	.short	0x0000
        /*0036*/ 	.short	0x0000
        /*0038*/ 	.byte	0x00, 0xf0, 0xc1, 0x01


	//----- nvinfo : EIATTR_MAXREG_COUNT
	.align		4
.L_110:
        /*003c*/ 	.byte	0x03, 0x1b
        /*003e*/ 	.short	0x00a8


	//----- nvinfo : EIATTR_COOP_GROUP_MASK_REGIDS
	.align		4
        /*0040*/ 	.byte	0x04, 0x29
        /*0042*/ 	.short	(.L_112 - .L_111)


	//   ....[0]....
.L_111:
        /*0044*/ 	.word	0xffffffff


	//   ....[1]....
        /*0048*/ 	.word	0xffffffff


	//   ....[2]....
        /*004c*/ 	.word	0xffffffff


	//   ....[3]....
        /*0050*/ 	.word	0xffffffff


	//   ....[4]....
        /*0054*/ 	.word	0xffffffff


	//   ....[5]....
        /*0058*/ 	.word	0xffffffff


	//   ....[6]....
        /*005c*/ 	.word	0xffffffff


	//   ....[7]....
        /*0060*/ 	.word	0xffffffff


	//   ....[8]....
        /*0064*/ 	.word	0xffffffff


	//   ....[9]....
        /*0068*/ 	.word	0xffffffff


	//   ....[10]....
        /*006c*/ 	.word	0xffffffff


	//   ....[11]....
        /*0070*/ 	.word	0xffffffff


	//   ....[12]....
        /*0074*/ 	.word	0xffffffff


	//   ....[13]....
        /*0078*/ 	.word	0xffffffff


	//   ....[14]....
        /*007c*/ 	.word	0xffffffff


	//   ....[15]....
        /*0080*/ 	.word	0xffffffff


	//----- nvinfo : EIATTR_COOP_GROUP_INSTR_OFFSETS
	.align		4
.L_112:
        /*0084*/ 	.byte	0x04, 0x28
        /*0086*/ 	.short	(.L_114 - .L_113)


	//   ....[0]....
.L_113:
        /*0088*/ 	.word	0x0000cc30


	//   ....[1]....
        /*008c*/ 	.word	0x0000ccc0


	//   ....[2]....
        /*0090*/ 	.word	0x0000cd60


	//   ....[3]....
        /*0094*/ 	.word	0x0000ce00


	//   ....[4]....
        /*0098*/ 	.word	0x0000cea0


	//   ....[5]....
        /*009c*/ 	.word	0x0000cf40


	//   ....[6]....
        /*00a0*/ 	.word	0x0000cfe0


	//   ....[7]....
        /*00a4*/ 	.word	0x0000d070


	//   ....[8]....
        /*00a8*/ 	.word	0x0000d1d0


	//   ....[9]....
        /*00ac*/ 	.word	0x0000d220


	//   ....[10]....
        /*00b0*/ 	.word	0x0000d270


	//   ....[11]....
        /*00b4*/ 	.word	0x0000d2c0


	//   ....[12]....
        /*00b8*/ 	.word	0x0000d310


	//   ....[13]....
        /*00bc*/ 	.word	0x0000d360


	//   ....[14]....
        /*00c0*/ 	.word	0x0000d3b0


	//   ....[15]....
        /*00c4*/ 	.word	0x0000d400


	//----- nvinfo : EIATTR_EXIT_INSTR_OFFSETS
	.align		4
.L_114:
        /*00c8*/ 	.byte	0x04, 0x1c
        /*00ca*/ 	.short	(.L_116 - .L_115)


	//   ....[0]....
.L_115:
        /*00cc*/ 	.word	0x0000ca80


	//   ....[1]....
        /*00d0*/ 	.word	0x0000d1a0


	//----- nvinfo : EIATTR_MAX_THREADS
	.align		4
.L_116:
        /*00d4*/ 	.byte	0x04, 0x05
        /*00d6*/ 	.short	(.L_118 - .L_117)
.L_117:
        /*00d8*/ 	.word	0x00000180
        /*00dc*/ 	.word	0x00000001
        /*00e0*/ 	.word	0x00000001


	//----- nvinfo : EIATTR_CRS_STACK_SIZE
	.align		4
.L_118:
        /*00e4*/ 	.byte	0x04, 0x1e
        /*00e6*/ 	.short	(.L_120 - .L_119)
.L_119:
        /*00e8*/ 	.word	0x00000000
.L_120:


//--------------------- .nv.rel.action            --------------------------
	.section	.nv.rel.action,"",@"SHT_CUDA_RELOCINFO"
	.align	8
	.sectionentsize	8
        /*0000*/ 	.byte	0x4b, 0x00, 0x00, 0x00, 0x00, 0x00, 0x00, 0x00, 0x00, 0x02, 0x02, 0x08, 0x10, 0x0a, 0x2f, 0x22
        /* <DEDUP_REMOVED lines=19> */

